def matmul_kernel(
    a_ptr,
    b_ptr,
    c_ptr,
    M,
    N,
    K,
    stride_am,
    stride_ak,
    stride_bk,
    stride_bn,
    stride_cm,
    stride_cn,
    BLOCK_M: tl.constexpr,
    BLOCK_N: tl.constexpr,
    BLOCK_K: tl.constexpr,
    GROUP_M: tl.constexpr,
):
    pid = tl.program_id(axis=0)
    num_pid_m = tl.cdiv(M, BLOCK_M)
    num_pid_n = tl.cdiv(N, BLOCK_N)
    num_pid_in_group = GROUP_M * num_pid_n
    group_id = pid // num_pid_in_group
    first_pid_m = group_id * GROUP_M
    group_size_m = min(num_pid_m - first_pid_m, GROUP_M)
    pid_m = first_pid_m + ((pid % num_pid_in_group) % group_size_m)
    pid_n = (pid % num_pid_in_group) // group_size_m

    offs_am = (pid_m * BLOCK_M + tl.arange(0, BLOCK_M)) % M
    offs_bn = (pid_n * BLOCK_N + tl.arange(0, BLOCK_N)) % N
    offs_k = tl.arange(0, BLOCK_K)
    a_ptrs = a_ptr + offs_am[:, None] * stride_am + offs_k[None, :] * stride_ak
    b_ptrs = b_ptr + offs_k[:, None] * stride_bk + offs_bn[None, :] * stride_bn

    acc = tl.zeros((BLOCK_M, BLOCK_N), dtype=tl.float32)
    for kk in range(0, tl.cdiv(K, BLOCK_K)):
        a = tl.load(a_ptrs, mask=offs_k[None, :] < K - kk * BLOCK_K, other=0.0)
        b = tl.load(b_ptrs, mask=offs_k[:, None] < K - kk * BLOCK_K, other=0.0)
        acc = tl.dot(a, b, acc)
        a_ptrs += BLOCK_K * stride_ak
        b_ptrs += BLOCK_K * stride_bk

    c = acc.to(c_ptr.dtype.element_ty)
    offs_cm = pid_m * BLOCK_M + tl.arange(0, BLOCK_M)
    offs_cn = pid_n * BLOCK_N + tl.arange(0, BLOCK_N)
    c_ptrs = c_ptr + offs_cm[:, None] * stride_cm + offs_cn[None, :] * stride_cn
    mask = (offs_cm[:, None] < M) & (offs_cn[None, :] < N)
    tl.store(c_ptrs, c, mask=mask)

# config = {"BLOCK_K": 128, "BLOCK_M": 256, "BLOCK_N": 128, "GROUP_M": 8, "arch": "sm_100", "dtype": "fp16", "num_ctas": 4, "num_stages": 3, "num_warps": 4}
# arch = sm_100


// ===== COMPILED SASS (sm_100a) =====

	.target	sm_100a

	.elftype	@"ET_EXEC"


//--------------------- .note.nv.tkinfo           --------------------------
	.section	.note.nv.tkinfo,"",@"SHT_NOTE"
	.sectionflags	@"SHF_NOTE_NV_TKINFO"
	.tkinfo
        /*0018*/ 	.word	0x00000081
        /*0030*/ 	.string	""
        /*0030*/ 	.string	"ptxas-blackwell"
        /*0030*/ 	.string	"Cuda compilation tools, release 12.9, V12.9.86"
        /*0030*/ 	.string	"Build cuda_12.9.r12.9/compiler.36037853_0"
        /*0030*/ 	.string	"-v  -suppress-debug-info  -lineinfo  -arch sm_100a "



//--------------------- .note.nv.cuver            --------------------------
	.section	.note.nv.cuver,"",@"SHT_NOTE"
	.sectionflags	@"SHF_NOTE_NV_CUVER"
        /*0018*/ 	.short	0x0001
        /*001a*/ 	.short	0x0064
        /*001c*/ 	.short	0x0001
        /*001e*/ 	.short	0x0000
        /*0020*/ 	.short	0x0001
        /*0022*/ 	.short	0x0000


//--------------------- .nv.info                  --------------------------
	.section	.nv.info,"",@"SHT_CUDA_INFO"
	.align	4


	//----- nvinfo : EIATTR_REGCOUNT
	.align		4
        /*0000*/ 	.byte	0x04, 0x2f
        /*0002*/ 	.short	(.L_4 - .L_3)
	.align		4
.L_3:
        /*0004*/ 	.word	index@(matmul_kernel)
        /*0008*/ 	.word	0x00000060


	//----- nvinfo : EIATTR_FRAME_SIZE
	.align		4
.L_4:
        /*000c*/ 	.byte	0x04, 0x11
        /*000e*/ 	.short	(.L_6 - .L_5)
	.align		4
.L_5:
        /*0010*/ 	.word	index@($__internal_2_$__cuda_sm10x_tcgen05_guardrail_trap_unallocated_columns_being_dealloced)
        /*0014*/ 	.word	0x000008b0


	//----- nvinfo : EIATTR_FRAME_SIZE
	.align		4
.L_6:
        /*0018*/ 	.byte	0x04, 0x11
        /*001a*/ 	.short	(.L_8 - .L_7)
	.align		4
.L_7:
        /*001c*/ 	.word	index@($__internal_1_$__cuda_sm10x_tcgen05_guardrail_trap_phase_invalid_during_alloc)
        /*0020*/ 	.word	0x000008b0


	//----- nvinfo : EIATTR_FRAME_SIZE
	.align		4
.L_8:
        /*0024*/ 	.byte	0x04, 0x11
        /*0026*/ 	.short	(.L_10 - .L_9)
	.align		4
.L_9:
        /*0028*/ 	.word	index@($__internal_0_$__cuda_sm10x_tcgen05_guardrail_trap_col_being_dealloced_not_returned_by_alloc)
        /*002c*/ 	.word	0x000008b0


	//----- nvinfo : EIATTR_FRAME_SIZE
	.align		4
.L_10:
        /*0030*/ 	.byte	0x04, 0x11
        /*0032*/ 	.short	(.L_12 - .L_11)
	.align		4
.L_11:
        /*0034*/ 	.word	index@(matmul_kernel)
        /*0038*/ 	.word	0x000008b0


	//----- nvinfo : EIATTR_MIN_STACK_SIZE
	.align		4
.L_12:
        /*003c*/ 	.byte	0x04, 0x12
        /*003e*/ 	.short	(.L_14 - .L_13)
	.align		4
.L_13:
        /*0040*/ 	.word	index@(matmul_kernel)
        /*0044*/ 	.word	0x000008b0
.L_14:


//--------------------- .nv.info.matmul_kernel    --------------------------
	.section	.nv.info.matmul_kernel,"",@"SHT_CUDA_INFO"
	.sectionflags	@""
	.align	4


	//----- nvinfo : EIATTR_CUDA_API_VERSION
	.align		4
        /*0000*/ 	.byte	0x04, 0x37
        /*0002*/ 	.short	(.L_16 - .L_15)
.L_15:
        /*0004*/ 	.word	0x00000081


	//----- nvinfo : EIATTR_KPARAM_INFO
	.align		4
.L_16:
        /*0008*/ 	.byte	0x04, 0x17
        /*000a*/ 	.short	(.L_18 - .L_17)
.L_17:
        /*000c*/ 	.word	0x00000000
        /*0010*/ 	.short	0x000d
        /*0012*/ 	.short	0x0048
        /*0014*/ 	.byte	0x00, 0xf4, 0x21, 0x00


	//----- nvinfo : EIATTR_KPARAM_INFO
	.align		4
.L_18:
        /*0018*/ 	.byte	0x04, 0x17
        /*001a*/ 	.short	(.L_20 - .L_19)
.L_19:
        /*001c*/ 	.word	0x00000000
        /*0020*/ 	.short	0x000c
        /*0022*/ 	.short	0x0040
        /*0024*/ 	.byte	0x00, 0xf4, 0x21, 0x00


	//----- nvinfo : EIATTR_KPARAM_INFO
	.align		4
.L_20:
        /*0028*/ 	.byte	0x04, 0x17
        /*002a*/ 	.short	(.L_22 - .L_21)
.L_21:
        /*002c*/ 	.word	0x00000000
        /*0030*/ 	.short	0x000b
        /*0032*/ 	.short	0x0038
        /*0034*/ 	.byte	0x00, 0xf0, 0x11, 0x00


	//----- nvinfo : EIATTR_KPARAM_INFO
	.align		4
.L_22:
        /*0038*/ 	.byte	0x04, 0x17
        /*003a*/ 	.short	(.L_24 - .L_23)
.L_23:
        /*003c*/ 	.word	0x00000000
        /*0040*/ 	.short	0x000a
        /*0042*/ 	.short	0x0034
        /*0044*/ 	.byte	0x00, 0xf0, 0x11, 0x00


	//----- nvinfo : EIATTR_KPARAM_INFO
	.align		4
.L_24:
        /*0048*/ 	.byte	0x04, 0x17
        /*004a*/ 	.short	(.L_26 - .L_25)
.L_25:
        /*004c*/ 	.word	0x00000000
        /*0050*/ 	.short	0x0009
        /*0052*/ 	.short	0x0030
        /*0054*/ 	.byte	0x00, 0xf0, 0x11, 0x00


	//----- nvinfo : EIATTR_KPARAM_INFO
	.align		4
.L_26:
        /*0058*/ 	.byte	0x04, 0x17
        /*005a*/ 	.short	(.L_28 - .L_27)
.L_27:
        /*005c*/ 	.word	0x00000000
        /*0060*/ 	.short	0x0008
        /*0062*/ 	.short	0x002c
        /*0064*/ 	.byte	0x00, 0xf0, 0x11, 0x00


	//----- nvinfo : EIATTR_KPARAM_INFO
	.align		4
.L_28:
        /*0068*/ 	.byte	0x04, 0x17
        /*006a*/ 	.short	(.L_30 - .L_29)
.L_29:
        /*006c*/ 	.word	0x00000000
        /*0070*/ 	.short	0x0007
        /*0072*/ 	.short	0x0028
        /*0074*/ 	.byte	0x00, 0xf0, 0x11, 0x00


	//----- nvinfo : EIATTR_KPARAM_INFO
	.align		4
.L_30:
        /*0078*/ 	.byte	0x04, 0x17
        /*007a*/ 	.short	(.L_32 - .L_31)
.L_31:
        /*007c*/ 	.word	0x00000000
        /*0080*/ 	.short	0x0006
        /*0082*/ 	.short	0x0024
        /*0084*/ 	.byte	0x00, 0xf0, 0x11, 0x00


	//----- nvinfo : EIATTR_KPARAM_INFO
	.align		4
.L_32:
        /*0088*/ 	.byte	0x04, 0x17
        /*008a*/ 	.short	(.L_34 - .L_33)
.L_33:
        /*008c*/ 	.word	0x00000000
        /*0090*/ 	.short	0x0005
        /*0092*/ 	.short	0x0020
        /*0094*/ 	.byte	0x00, 0xf0, 0x11, 0x00


	//----- nvinfo : EIATTR_KPARAM_INFO
	.align		4
.L_34:
        /*0098*/ 	.byte	0x04, 0x17
        /*009a*/ 	.short	(.L_36 - .L_35)
.L_35:
        /*009c*/ 	.word	0x00000000
        /*00a0*/ 	.short	0x0004
        /*00a2*/ 	.short	0x001c
        /*00a4*/ 	.byte	0x00, 0xf0, 0x11, 0x00


	//----- nvinfo : EIATTR_KPARAM_INFO
	.align		4
.L_36:
        /*00a8*/ 	.byte	0x04, 0x17
        /*00aa*/ 	.short	(.L_38 - .L_37)
.L_37:
        /*00ac*/ 	.word	0x00000000
        /*00b0*/ 	.short	0x0003
        /*00b2*/ 	.short	0x0018
        /*00b4*/ 	.byte	0x00, 0xf0, 0x11, 0x00


	//----- nvinfo : EIATTR_KPARAM_INFO
	.align		4
.L_38:
        /*00b8*/ 	.byte	0x04, 0x17
        /*00ba*/ 	.short	(.L_40 - .L_39)
.L_39:
        /*00bc*/ 	.word	0x00000000
        /*00c0*/ 	.short	0x0002
        /*00c2*/ 	.short	0x0010
        /*00c4*/ 	.byte	0x00, 0xf4, 0x21, 0x00


	//----- nvinfo : EIATTR_KPARAM_INFO
	.align		4
.L_40:
        /*00c8*/ 	.byte	0x04, 0x17
        /*00ca*/ 	.short	(.L_42 - .L_41)
.L_41:
        /*00cc*/ 	.word	0x00000000
        /*00d0*/ 	.short	0x0001
        /*00d2*/ 	.short	0x0008
        /*00d4*/ 	.byte	0x00, 0xf4, 0x21, 0x00


	//----- nvinfo : EIATTR_KPARAM_INFO
	.align		4
.L_42:
        /*00d8*/ 	.byte	0x04, 0x17
        /*00da*/ 	.short	(.L_44 - .L_43)
.L_43:
        /*00dc*/ 	.word	0x00000000
        /*00e0*/ 	.short	0x0000
        /*00e2*/ 	.short	0x0000
        /*00e4*/ 	.byte	0x00, 0xf4, 0x21, 0x00


	//----- nvinfo : EIATTR_EXPLICIT_CLUSTER
	.align		4
.L_44:
        /*00e8*/ 	.byte	0x01, 0x3e
	.zero		2


	//----- nvinfo : EIATTR_CTA_PER_CLUSTER
	.align		4
        /*00ec*/ 	.byte	0x04, 0x3d
        /*00ee*/ 	.short	(.L_46 - .L_45)
.L_45:
        /*00f0*/ 	.word	0x00000004
        /*00f4*/ 	.word	0x00000001
        /*00f8*/ 	.word	0x00000001


	//----- nvinfo : EIATTR_AT_ENTRY_FRAGMENTS
	.align		4
.L_46:
        /*00fc*/ 	.byte	0x04, 0x4f
        /*00fe*/ 	.short	(.L_48 - .L_47)


	//   ....[0]....
.L_47:
        /*0100*/ 	.word	0x00000004


	//----- nvinfo : EIATTR_RESERVED_SMEM_USED
	.align		4
.L_48:
        /*0104*/ 	.byte	0x01, 0x41
	.zero		2


	//----- nvinfo : EIATTR_SPARSE_MMA_MASK
	.align		4
        /*0108*/ 	.byte	0x03, 0x50
        /*010a*/ 	.short	0x0000


	//----- nvinfo : EIATTR_TCGEN05_1CTA_USED
	.align		4
        /*010c*/ 	.byte	0x01, 0x51
	.zero		2


	//----- nvinfo : EIATTR_MAXREG_COUNT
	.align		4
        /*0110*/ 	.byte	0x03, 0x1b
        /*0112*/ 	.short	0x00ff


	//----- nvinfo : EIATTR_NUM_BARRIERS
	.align		4
        /*0114*/ 	.byte	0x02, 0x4c
        /*0116*/ 	.byte	0x01
	.zero		1


	//----- nvinfo : EIATTR_ANNOTATIONS
	.align		4
        /*0118*/ 	.byte	0x04, 0x55
        /*011a*/ 	.short	(.L_50 - .L_49)


	//   ....[0]....
.L_49:
        /*011c*/ 	.word	0x00000001
        /*0120*/ 	.byte	0xd0, 0x03, 0x00, 0x00, 0x01, 0x00, 0x00, 0x00, 0x90, 0x09, 0x00, 0x00, 0x01, 0x00, 0x00, 0x00
        /* <DEDUP_REMOVED lines=979> */
        /*3e60*/ 	.byte	0xe0, 0xa8, 0x01, 0x00, 0x01, 0x00, 0x00, 0x00, 0x00, 0xa9, 0x01, 0x00


	//----- nvinfo : EIATTR_INT_WARP_WIDE_INSTR_OFFSETS
	.align		4
.L_50:
        /*3e6c*/ 	.byte	0x04, 0x31
        /*3e6e*/ 	.short	(.L_52 - .L_51)


	//   ....[0]....
.L_51:
        /*3e70*/ 	.word	0x00004900


	//   ....[1]....
        /*3e74*/ 	.word	0x00004930


	//   ....[2]....
        /*3e78*/ 	.word	0x0000adc0


	//   ....[3]....
        /*3e7c*/ 	.word	0x0001ae00


	//   ....[4]....
        /*3e80*/ 	.word	0x0001ae50


	//----- nvinfo : EIATTR_COOP_GROUP_MASK_REGIDS
	.align		4
.L_52:
        /*3e84*/ 	.byte	0x04, 0x29
        /*3e86*/ 	.short	(.L_54 - .L_53)


	//   ....[0]....
.L_53:
        /*3e88*/ 	.word	0xffffffff


	//   ....[1]....
        /*3e8c*/ 	.word	0xffffffff


	//   ....[2]....
        /*3e90*/ 	.word	0xffffffff


	//   ....[3]....
        /*3e94*/ 	.word	0xffffffff


	//----- nvinfo : EIATTR_COOP_GROUP_INSTR_OFFSETS
	.align		4
.L_54:
        /*3e98*/ 	.byte	0x04, 0x28
        /*3e9a*/ 	.short	(.L_56 - .L_55)


	//   ....[0]....
.L_55:
        /*3e9c*/ 	.word	0x00000070


	//   ....[1]....
        /*3ea0*/ 	.word	0x00000330


	//   ....[2]....
        /*3ea4*/ 	.word	0x0001ac90


	//   ....[3]....
        /*3ea8*/ 	.word	0x0001af00


	//----- nvinfo : EIATTR_VRC_CTA_INIT_COUNT
	.align		4
.L_56:
        /*3eac*/ 	.byte	0x02, 0x4a
        /*3eae*/ 	.byte	0x80
	.zero		1


	//----- nvinfo : EIATTR_MBARRIER_INSTR_OFFSETS
	.align		4
        /*3eb0*/ 	.byte	0x04, 0x39
        /*3eb2*/ 	.short	(.L_58 - .L_57)


	//   ....[0]....
.L_57:
        /*3eb4*/ 	.word	0x00004b20
        /*3eb8*/ 	.word	0x000000ff
        /*3ebc*/ 	.word	0x00000000
        /*3ec0*/ 	.short	0x0100
        /*3ec2*/ 	.byte	0x06
	.zero		1


	//   ....[1]....
        /*3ec4*/ 	.word	0x0000adf0
        /*3ec8*/ 	.word	0x000000ff
        /*3ecc*/ 	.word	0x00008008
        /*3ed0*/ 	.short	0x0100
        /*3ed2*/ 	.byte	0x09
	.zero		1


	//   ....[2]....
        /*3ed4*/ 	.word	0x00015750
        /*3ed8*/ 	.word	0x000000ff
        /*3edc*/ 	.word	0x00000000
        /*3ee0*/ 	.short	0x010a
        /*3ee2*/ 	.byte	0x06
	.zero		1


	//   ....[3]....
        /*3ee4*/ 	.word	0x00019070
        /*3ee8*/ 	.word	0x000000ff
        /*3eec*/ 	.word	0x00000000
        /*3ef0*/ 	.short	0x010a
        /*3ef2*/ 	.byte	0x06
	.zero		1


	//   ....[4]....
        /*3ef4*/ 	.word	0x00019120
        /*3ef8*/ 	.word	0x000000ff
        /*3efc*/ 	.word	0x00008000
        /*3f00*/ 	.short	0x0108
        /*3f02*/ 	.byte	0x09
	.zero		1


	//   ....[5]....
        /*3f04*/ 	.word	0x000191c0
        /*3f08*/ 	.word	0x000000ff
        /*3f0c*/ 	.word	0x00008008
        /*3f10*/ 	.short	0x0108
        /*3f12*/ 	.byte	0x09
	.zero		1


	//   ....[6]....
        /*3f14*/ 	.word	0x0001af20
        /*3f18*/ 	.word	0x000000ff
        /*3f1c*/ 	.word	0x00000000
        /*3f20*/ 	.short	0x010a
        /*3f22*/ 	.byte	0x06
	.zero		1


	//   ....[7]....
        /*3f24*/ 	.word	0x0001af50
        /*3f28*/ 	.word	0x000000ff
        /*3f2c*/ 	.word	0x00000000
        /*3f30*/ 	.short	0x010a
        /*3f32*/ 	.byte	0x06
	.zero		1


	//----- nvinfo : EIATTR_NUM_MBARRIERS
	.align		4
.L_58:
        /*3f34*/ 	.byte	0x03, 0x38
        /*3f36*/ 	.short	0x0002


	//----- nvinfo : EIATTR_EXIT_INSTR_OFFSETS
	.align		4
        /*3f38*/ 	.byte	0x04, 0x1c
        /*3f3a*/ 	.short	(.L_60 - .L_59)


	//   ....[0]....
.L_59:
        /*3f3c*/ 	.word	0x0001af10


	//----- nvinfo : EIATTR_REQNTID
	.align		4
.L_60:
        /*3f40*/ 	.byte	0x04, 0x10
        /*3f42*/ 	.short	(.L_62 - .L_61)
.L_61:
        /*3f44*/ 	.word	0x00000080
        /*3f48*/ 	.word	0x00000001
        /*3f4c*/ 	.word	0x00000001


	//----- nvinfo : EIATTR_CRS_STACK_SIZE
	.align		4
.L_62:
        /*3f50*/ 	.byte	0x04, 0x1e
        /*3f52*/ 	.short	(.L_64 - .L_63)
.L_63:
        /*3f54*/ 	.word	0x00000000


	//----- nvinfo : EIATTR_CBANK_PARAM_SIZE
	.align		4
.L_64:
        /*3f58*/ 	.byte	0x03, 0x19
        /*3f5a*/ 	.short	0x0050


	//----- nvinfo : EIATTR_PARAM_CBANK
	.align		4
        /*3f5c*/ 	.byte	0x04, 0x0a
        /*3f5e*/ 	.short	(.L_66 - .L_65)
	.align		4
.L_65:
        /*3f60*/ 	.word	index@(.nv.constant0.matmul_kernel)
        /*3f64*/ 	.short	0x0380
        /*3f66*/ 	.short	0x0050


	//----- nvinfo : EIATTR_SW_WAR
	.align		4
.L_66:
        /*3f68*/ 	.byte	0x04, 0x36
        /*3f6a*/ 	.short	(.L_68 - .L_67)
.L_67:
        /*3f6c*/ 	.word	0x00000008
.L_68:


//--------------------- .nv.compat                --------------------------
	.section	.nv.compat,"",@"SHT_CUDA_COMPAT_INFO"
	.align	4
        /*0000*/ 	.byte	0x02, 0x02, 0x02, 0x00, 0x02, 0x05, 0x05, 0x00, 0x02, 0x03, 0x00, 0x00, 0x02, 0x06, 0x01, 0x00


//--------------------- .nv.callgraph             --------------------------
	.section	.nv.callgraph,"",@"SHT_CUDA_CALLGRAPH"
	.align	4
	.sectionentsize	8
	.align		4
        /*0000*/ 	.word	0x00000000
	.align		4
        /*0004*/ 	.word	0xffffffff
	.align		4
        /*0008*/ 	.word	0x00000000
	.align		4
        /*000c*/ 	.word	0xfffffffe
	.align		4
        /*0010*/ 	.word	0x00000000
	.align		4
        /*0014*/ 	.word	0xfffffffd
	.align		4
        /*0018*/ 	.word	0x00000000
	.align		4
        /*001c*/ 	.word	0xfffffffc


//--------------------- .text.matmul_kernel       --------------------------
	.section	.text.matmul_kernel,"ax",@progbits
	.align	128
        .global         matmul_kernel
        .type           matmul_kernel,@function
        .size           matmul_kernel,(.L_x_21 - matmul_kernel)
        .other          matmul_kernel,@"STO_CUDA_ENTRY STV_DEFAULT"
matmul_kernel:
.text.matmul_kernel:
[----:B------:R-:W0:Y:S01]  /*0000*/  LDC R1, c[0x0][0x37c] ;  /* 0x0000df00ff017b82 */ /* 0x000e220000000800 */
[----:B------:R-:W1:Y:S01]  /*0010*/  S2R R0, SR_TID.X ;  /* 0x0000000000007919 */ /* 0x000e620000002100 */
[----:B0-----:R-:W-:Y:S01]  /*0020*/  VIADD R1, R1, 0xfffff750 ;  /* 0xfffff75001017836 */ /* 0x001fe20000000000 */
[----:B-1----:R-:W-:-:S13]  /*0030*/  ISETP.GE.U32.AND P0, PT, R0, 0x20, PT ;  /* 0x000000200000780c */ /* 0x002fda0003f06070 */
[----:B------:R-:W-:Y:S02]  /*0040*/  VOTEU.ANY UP0, P0 ;  /* 0x0000000000ff7886 */ /* 0x000fe40000000100 */
[----:B------:R-:W-:Y:S05]  /*0050*/  BRA.U UP0, `(.L_x_0) ;  /* 0x0000000100b87547 */ /* 0x000fea000b800000 */
[----:B------:R-:W0:Y:S01]  /*0060*/  S2UR UR6, SR_CgaCtaId ;  /* 0x00000000000679c3 */ /* 0x000e220000008800 */
[----:B------:R-:W-:Y:S01]  /*0070*/  NOP ;  /* 0x0000000000007918 */ /* 0x000fe20000000000 */
[----:B------:R-:W-:Y:S02]  /*0080*/  UMOV UR4, 0x40 ;  /* 0x0000004000047882 */ /* 0x000fe40000000000 */
[----:B0-----:R-:W-:-:S09]  /*0090*/  ULEA UR4, UR6, UR4, 0x18 ;  /* 0x0000000406047291 */ /* 0x001fd2000f8ec0ff */
[----:B------:R-:W0:Y:S01]  /*00a0*/  LDS.U8 R0, [UR4] ;  /* 0x00000004ff007984 */ /* 0x000e220008000000 */
[----:B------:R-:W-:Y:S02]  /*00b0*/  UMOV UR4, 0x400 ;  /* 0x0000040000047882 */ /* 0x000fe40000000000 */
[----:B------:R-:W-:Y:S01]  /*00c0*/  ULEA UR4, UR6, UR4, 0x18 ;  /* 0x0000000406047291 */ /* 0x000fe2000f8ec0ff */
[----:B0-----:R-:W-:-:S13]  /*00d0*/  ISETP.NE.AND P0, PT, R0, RZ, PT ;  /* 0x000000ff0000720c */ /* 0x001fda0003f05270 */
[----:B------:R-:W-:Y:S05]  /*00e0*/  @P0 BRA `(.L_x_1) ;  /* 0x00000000007c0947 */ /* 0x000fea0003800000 */
[----:B------:R-:W-:-:S13]  /*00f0*/  ELECT P0, URZ, PT ;  /* 0x0000000000ff782f */ /* 0x000fda0003800000 */
[----:B------:R-:W-:Y:S05]  /*0100*/  @!P0 BRA `(.L_x_2) ;  /* 0x0000000000848947 */ /* 0x000fea0003800000 */
[----:B------:R-:W-:Y:S01]  /*0110*/  UMOV UR5, 0x4 ;  /* 0x0000000400057882 */ /* 0x000fe20000000000 */
[----:B------:R-:W-:Y:S02]  /*0120*/  IMAD.MOV.U32 R4, RZ, RZ, 0x1 ;  /* 0x00000001ff047424 */ /* 0x000fe400078e00ff */
[----:B------:R-:W-:Y:S02]  /*0130*/  IMAD.MOV.U32 R5, RZ, RZ, 0xf ;  /* 0x0000000fff057424 */ /* 0x000fe400078e00ff */
[----:B------:R-:W-:Y:S04]  /*0140*/  DEPBAR.LE SB0, 0x36 ;  /* 0x00008d800000791a */ /* 0x000fe80000000000 */
[----:B------:R-:W0:Y:S02]  /*0150*/  UTCATOMSWS.FIND_AND_SET.ALIGN UP1, UR5, UR5 ;  /* 0x00000005000575e3 */ /* 0x000e240008020800 */
[----:B0-----:R-:W-:-:S04]  /*0160*/  PLOP3.LUT P0, PT, PT, PT, UP1, 0x80, 0x8 ;  /* 0x000000000008781c */ /* 0x001fc80003f0f018 */
[----:B------:R-:W-:-:S04]  /*0170*/  SEL R0, RZ, 0xffffffff, !P0 ;  /* 0xffffffffff007807 */ /* 0x000fc80004000000 */
[----:B------:R-:W-:Y:S01]  /*0180*/  ISETP.NE.AND P0, PT, R0, RZ, PT ;  /* 0x000000ff0000720c */ /* 0x000fe20003f05270 */
[----:B------:R-:W-:-:S12]  /*0190*/  IMAD.U32 R0, RZ, RZ, UR5 ;  /* 0x00000005ff007e24 */ /* 0x000fd8000f8e00ff */
[----:B------:R-:W-:Y:S05]  /*01a0*/  @P0 BRA `(.L_x_3) ;  /* 0x0000000000240947 */ /* 0x000fea0003800000 */
.L_x_4:
[----:B------:R-:W-:Y:S05]  /*01b0*/  NANOSLEEP 0x64 ;  /* 0x000000640000795d */ /* 0x000fea0003800000 */
[----:B------:R-:W-:-:S05]  /*01c0*/  UMOV UR5, 0x4 ;  /* 0x0000000400057882 */ /* 0x000fca0000000000 */
[----:B------:R-:W-:Y:S04]  /*01d0*/  DEPBAR.LE SB0, 0x36 ;  /* 0x00008d800000791a */ /* 0x000fe80000000000 */
[----:B------:R-:W0:Y:S02]  /*01e0*/  UTCATOMSWS.FIND_AND_SET.ALIGN UP1, UR5, UR5 ;  /* 0x00000005000575e3 */ /* 0x000e240008020800 */
[----:B0-----:R-:W-:-:S04]  /*01f0*/  PLOP3.LUT P0, PT, PT, PT, UP1, 0x80, 0x8 ;  /* 0x000000000008781c */ /* 0x001fc80003f0f018 */
[----:B------:R-:W-:-:S04]  /*0200*/  SEL R0, RZ, 0xffffffff, !P0 ;  /* 0xffffffffff007807 */ /* 0x000fc80004000000 */
[----:B------:R-:W-:Y:S01]  /*0210*/  ISETP.NE.AND P0, PT, R0, RZ, PT ;  /* 0x000000ff0000720c */ /* 0x000fe20003f05270 */
[----:B------:R-:W-:-:S12]  /*0220*/  IMAD.U32 R0, RZ, RZ, UR5 ;  /* 0x00000005ff007e24 */ /* 0x000fd8000f8e00ff */
[----:B------:R-:W-:Y:S05]  /*0230*/  @!P0 BRA `(.L_x_4) ;  /* 0xfffffffc00dc8947 */ /* 0x000fea000383ffff */
.L_x_3:
[C---:B------:R-:W-:Y:S01]  /*0240*/  VIADD R3, R0.reuse, 0x10 ;  /* 0x0000001000037836 */ /* 0x040fe20000000000 */
[----:B------:R-:W-:Y:S01]  /*0250*/  UMOV UR5, 0x50 ;  /* 0x0000005000057882 */ /* 0x000fe20000000000 */
[----:B------:R-:W-:Y:S01]  /*0260*/  SHF.L.U32 R2, R5, R0, RZ ;  /* 0x0000000005027219 */ /* 0x000fe200000006ff */
[----:B------:R-:W-:Y:S01]  /*0270*/  ULEA UR5, UR6, UR5, 0x18 ;  /* 0x0000000506057291 */ /* 0x000fe2000f8ec0ff */
[----:B------:R-:W-:Y:S01]  /*0280*/  IMAD.SHL.U32 R0, R0, 0x20, RZ ;  /* 0x0000002000007824 */ /* 0x000fe200078e00ff */
[----:B------:R-:W-:-:S04]  /*0290*/  SHF.L.U32 R3, R4, R3, RZ ;  /* 0x0000000304037219 */ /* 0x000fc800000006ff */
[----:B------:R-:W-:-:S05]  /*02a0*/  LOP3.LUT R2, R3, R2, RZ, 0xfc, !PT ;  /* 0x0000000203027212 */ /* 0x000fca00078efcff */
[----:B------:R0:W-:Y:S04]  /*02b0*/  ATOMS.OR RZ, [UR5], R2 ;  /* 0x00000002ffff798c */ /* 0x0001e8000b000005 */
[----:B------:R0:W-:Y:S01]  /*02c0*/  STS [UR4], R0 ;  /* 0x00000000ff007988 */ /* 0x0001e20008000804 */
[----:B------:R-:W-:Y:S05]  /*02d0*/  BRA `(.L_x_2) ;  /* 0x0000000000107947 */ /* 0x000fea0003800000 */
.L_x_1:
[----:B------:R-:W-:Y:S01]  /*02e0*/  IMAD.MOV.U32 R0, RZ, RZ, -0x1 ;  /* 0xffffffffff007424 */ /* 0x000fe200078e00ff */
[----:B------:R-:W-:-:S04]  /*02f0*/  MOV R2, 0x320 ;  /* 0x0000032000027802 */ /* 0x000fc80000000f00 */
[----:B------:R0:W-:Y:S03]  /*0300*/  STS [UR4], R0 ;  /* 0x00000000ff007988 */ /* 0x0001e60008000804 */
[----:B0-----:R-:W-:Y:S05]  /*0310*/  CALL.REL.NOINC `($__internal_1_$__cuda_sm10x_tcgen05_guardrail_trap_phase_invalid_during_alloc) ;  /* 0x000001ac00247944 */ /* 0x001fea0003c00000 */
.L_x_2:
[----:B------:R-:W-:Y:S05]  /*0320*/  WARPSYNC.ALL ;  /* 0x0000000000007948 */ /* 0x000fea0003800000 */
[----:B------:R-:W-:Y:S01]  /*0330*/  NOP ;  /* 0x0000000000007918 */ /* 0x000fe20000000000 */
.L_x_0:
[----:B0-----:R-:W0:Y:S08]  /*0340*/  LDC.64 R2, c[0x0][0x398] ;  /* 0x0000e600ff027b82 */ /* 0x001e300000000a00 */
[----:B------:R-:W1:Y:S02]  /*0350*/  S2UR UR5, SR_CgaSize ;  /* 0x00000000000579c3 */ /* 0x000e640000008a00 */
[----:B-1----:R-:W-:-:S12]  /*0360*/  UIMAD UR5, UR5, -0xa0, URZ ;  /* 0xffffff60050578a4 */ /* 0x002fd8000f8e02ff */
[----:B------:R-:W1:Y:S01]  /*0370*/  LDCU UR5, c[0x0][UR5+0x2b0] ;  /* 0x00005600050577ac */ /* 0x000e620008000800 */
[----:B------:R-:W-:Y:S01]  /*0380*/  UMOV UR9, 0x400 ;  /* 0x0000040000097882 */ /* 0x000fe20000000000 */
[----:B------:R-:W2:Y:S01]  /*0390*/  LDCU.128 UR12, c[0x0][0x380] ;  /* 0x00007000ff0c77ac */ /* 0x000ea20008000c00 */
[----:B------:R-:W3:Y:S01]  /*03a0*/  S2UR UR4, SR_CTAID.X ;  /* 0x00000000000479c3 */ /* 0x000ee20000002500 */
[----:B0-----:R-:W-:Y:S01]  /*03b0*/  VIADD R0, R3, 0x7f ;  /* 0x0000007f03007836 */ /* 0x001fe20000000000 */
[----:B------:R-:W-:Y:S01]  /*03c0*/  IABS R10, R3 ;  /* 0x00000003000a7213 */ /* 0x000fe20000000000 */
[----:B------:R-:W-:Y:S01]  /*03d0*/  STL [R1+0x7d4], R3 ;  /* 0x0007d40301007387 */ /* 0x000fe20000100800 */
[----:B------:R-:W-:Y:S02]  /*03e0*/  IABS R68, R2 ;  /* 0x0000000200447213 */ /* 0x000fe40000000000 */
[----:B------:R-:W-:Y:S02]  /*03f0*/  SHF.R.S32.HI R5, RZ, 0x1f, R0 ;  /* 0x0000001fff057819 */ /* 0x000fe40000011400 */
[----:B---3--:R-:W-:-:S02]  /*0400*/  I2FP.F32.U32 R7, UR4 ;  /* 0x0000000400077c45 */ /* 0x008fc40008201000 */
[----:B------:R-:W-:-:S03]  /*0410*/  LEA.HI R5, R5, R0, RZ, 0x7 ;  /* 0x0000000005057211 */ /* 0x000fc600078f38ff */
[----:B-1----:R-:W-:Y:S01]  /*0420*/  FMUL R7, R7, UR5 ;  /* 0x0000000507077c20 */ /* 0x002fe20008400000 */
[----:B------:R-:W-:Y:S01]  /*0430*/  SHF.R.S32.HI R5, RZ, 0x7, R5 ;  /* 0x00000007ff057819 */ /* 0x000fe20000011405 */
[----:B------:R-:W0:Y:S04]  /*0440*/  S2UR UR5, SR_CgaCtaId ;  /* 0x00000000000579c3 */ /* 0x000e280000008800 */
[----:B------:R-:W-:Y:S01]  /*0450*/  IMAD.SHL.U32 R6, R5, 0x8, RZ ;  /* 0x0000000805067824 */ /* 0x000fe200078e00ff */
[----:B------:R-:W-:Y:S04]  /*0460*/  F2I.U32.TRUNC.NTZ R7, R7 ;  /* 0x0000000700077305 */ /* 0x000fe8000020f000 */
[----:B------:R-:W-:-:S04]  /*0470*/  IABS R9, R6 ;  /* 0x0000000600097213 */ /* 0x000fc80000000000 */
[----:B------:R-:W1:Y:S01]  /*0480*/  I2F.RP R0, R9 ;  /* 0x0000000900007306 */ /* 0x000e620000209400 */
[----:B0-----:R-:W-:Y:S02]  /*0490*/  USHF.L.U32 UR4, UR5, 0x6, URZ ;  /* 0x0000000605047899 */ /* 0x001fe400080006ff */
[----:B------:R-:W-:-:S05]  /*04a0*/  ULEA UR9, UR5, UR9, 0x18 ;  /* 0x0000000905097291 */ /* 0x000fca000f8ec0ff */
[----:B-1----:R-:W0:Y:S01]  /*04b0*/  MUFU.RCP R0, R0 ;  /* 0x0000000000007308 */ /* 0x002e220000001000 */
[----:B------:R-:W-:Y:S02]  /*04c0*/  ULOP3.LUT UR6, UR4, 0x40, URZ, 0xc0, !UPT ;  /* 0x0000004004067892 */ /* 0x000fe4000f8ec0ff */
[----:B------:R-:W-:Y:S01]  /*04d0*/  ULOP3.LUT UR4, UR4, 0x80, URZ, 0xc0, !UPT ;  /* 0x0000008004047892 */ /* 0x000fe2000f8ec0ff */
[----:B0-----:R-:W-:Y:S01]  /*04e0*/  VIADD R4, R0, 0xffffffe ;  /* 0x0ffffffe00047836 */ /* 0x001fe20000000000 */
[----:B------:R-:W-:-:S03]  /*04f0*/  IABS R0, R7 ;  /* 0x0000000700007213 */ /* 0x000fc60000000000 */
[----:B------:R0:W1:Y:S02]  /*0500*/  F2I.FTZ.U32.TRUNC.NTZ R5, R4 ;  /* 0x0000000400057305 */ /* 0x000064000021f000 */
[----:B0-----:R-:W-:Y:S02]  /*0510*/  IMAD.MOV.U32 R4, RZ, RZ, RZ ;  /* 0x000000ffff047224 */ /* 0x001fe400078e00ff */
[----:B-1----:R-:W-:-:S04]  /*0520*/  IMAD.MOV R8, RZ, RZ, -R5 ;  /* 0x000000ffff087224 */ /* 0x002fc800078e0a05 */
[----:B------:R-:W-:Y:S01]  /*0530*/  IMAD R11, R8, R9, RZ ;  /* 0x00000009080b7224 */ /* 0x000fe200078e02ff */
[----:B------:R-:W-:-:S03]  /*0540*/  IABS R8, R6 ;  /* 0x0000000600087213 */ /* 0x000fc60000000000 */
[----:B------:R-:W-:-:S04]  /*0550*/  IMAD.HI.U32 R5, R5, R11, R4 ;  /* 0x0000000b05057227 */ /* 0x000fc800078e0004 */
[----:B------:R-:W-:Y:S02]  /*0560*/  IMAD.MOV R4, RZ, RZ, -R8 ;  /* 0x000000ffff047224 */ /* 0x000fe400078e0a08 */
[----:B------:R-:W-:-:S04]  /*0570*/  IMAD.HI.U32 R5, R5, R0, RZ ;  /* 0x0000000005057227 */ /* 0x000fc800078e00ff */
[----:B------:R-:W-:Y:S01]  /*0580*/  IMAD R0, R5, R4, R0 ;  /* 0x0000000405007224 */ /* 0x000fe200078e0200 */
[----:B------:R-:W-:Y:S04]  /*0590*/  BAR.SYNC.DEFER_BLOCKING 0x0 ;  /* 0x0000000000007b1d */ /* 0x000fe80000010000 */
[----:B------:R-:W-:-:S13]  /*05a0*/  ISETP.GT.U32.AND P1, PT, R9, R0, PT ;  /* 0x000000000900720c */ /* 0x000fda0003f24070 */
[----:B------:R-:W-:Y:S02]  /*05b0*/  @!P1 IMAD.IADD R0, R0, 0x1, -R9 ;  /* 0x0000000100009824 */ /* 0x000fe400078e0a09 */
[----:B------:R-:W-:Y:S01]  /*05c0*/  @!P1 VIADD R5, R5, 0x1 ;  /* 0x0000000105059836 */ /* 0x000fe20000000000 */
[----:B------:R-:W-:Y:S02]  /*05d0*/  ISETP.NE.AND P1, PT, R6, RZ, PT ;  /* 0x000000ff0600720c */ /* 0x000fe40003f25270 */
[----:B------:R-:W-:Y:S02]  /*05e0*/  ISETP.GE.U32.AND P0, PT, R0, R9, PT ;  /* 0x000000090000720c */ /* 0x000fe40003f06070 */
[----:B------:R-:W-:-:S04]  /*05f0*/  LOP3.LUT R0, R7, R6, RZ, 0x3c, !PT ;  /* 0x0000000607007212 */ /* 0x000fc800078e3cff */
[----:B------:R-:W-:Y:S01]  /*0600*/  ISETP.GE.AND P2, PT, R0, RZ, PT ;  /* 0x000000ff0000720c */ /* 0x000fe20003f46270 */
[----:B------:R-:W-:-:S06]  /*0610*/  VIADD R0, R2, 0xff ;  /* 0x000000ff02007836 */ /* 0x000fcc0000000000 */
[----:B------:R-:W-:-:S04]  /*0620*/  @P0 VIADD R5, R5, 0x1 ;  /* 0x0000000105050836 */ /* 0x000fc80000000000 */
[----:B------:R-:W-:Y:S01]  /*0630*/  IMAD.MOV.U32 R4, RZ, RZ, R5 ;  /* 0x000000ffff047224 */ /* 0x000fe200078e0005 */
[----:B------:R-:W-:-:S03]  /*0640*/  SHF.R.S32.HI R5, RZ, 0x1f, R0 ;  /* 0x0000001fff057819 */ /* 0x000fc60000011400 */
[----:B------:R-:W-:Y:S01]  /*0650*/  @!P2 IMAD.MOV R4, RZ, RZ, -R4 ;  /* 0x000000ffff04a224 */ /* 0x000fe200078e0a04 */
[----:B------:R-:W-:Y:S02]  /*0660*/  @!P1 LOP3.LUT R4, RZ, R6, RZ, 0x33, !PT ;  /* 0x00000006ff049212 */ /* 0x000fe400078e33ff */
[----:B------:R-:W-:-:S03]  /*0670*/  LEA.HI R5, R5, R0, RZ, 0x8 ;  /* 0x0000000005057211 */ /* 0x000fc600078f40ff */
[----:B------:R-:W-:Y:S02]  /*0680*/  IMAD.SHL.U32 R12, R4, 0x8, RZ ;  /* 0x00000008040c7824 */ /* 0x000fe400078e00ff */
[----:B------:R-:W-:-:S03]  /*0690*/  IMAD.MOV R4, RZ, RZ, -R4 ;  /* 0x000000ffff047224 */ /* 0x000fc600078e0a04 */
[----:B------:R-:W-:Y:S01]  /*06a0*/  LEA.HI.SX32 R5, R5, -R12, 0x18 ;  /* 0x8000000c05057211 */ /* 0x000fe200078fc2ff */
[----:B------:R-:W-:Y:S02]  /*06b0*/  IMAD R13, R6, R4, R7 ;  /* 0x00000004060d7224 */ /* 0x000fe400078e0207 */
[----:B------:R-:W-:Y:S01]  /*06c0*/  IMAD.MOV.U32 R4, RZ, RZ, RZ ;  /* 0x000000ffff047224 */ /* 0x000fe200078e00ff */
[----:B------:R-:W-:Y:S01]  /*06d0*/  VIMNMX R14, PT, PT, R5, 0x8, PT ;  /* 0x00000008050e7848 */ /* 0x000fe20003fe0100 */
[----:B------:R-:W0:Y:S03]  /*06e0*/  I2F.RP R6, R68 ;  /* 0x0000004400067306 */ /* 0x000e260000209400 */
[----:B------:R-:W-:-:S05]  /*06f0*/  IABS R9, R14 ;  /* 0x0000000e00097213 */ /* 0x000fca0000000000 */
[----:B------:R-:W1:Y:S08]  /*0700*/  I2F.RP R0, R9 ;  /* 0x0000000900007306 */ /* 0x000e700000209400 */
[----:B0-----:R-:W-:Y:S08]  /*0710*/  MUFU.RCP R6, R6 ;  /* 0x0000000600067308 */ /* 0x001ff00000001000 */
[----:B-1----:R-:W0:Y:S02]  /*0720*/  MUFU.RCP R0, R0 ;  /* 0x0000000000007308 */ /* 0x002e240000001000 */
[----:B0-----:R-:W-:Y:S01]  /*0730*/  VIADD R5, R0, 0xffffffe ;  /* 0x0ffffffe00057836 */ /* 0x001fe20000000000 */
[----:B------:R-:W-:-:S05]  /*0740*/  IABS R0, R13 ;  /* 0x0000000d00007213 */ /* 0x000fca0000000000 */
[----:B------:R-:W0:Y:S02]  /*0750*/  F2I.FTZ.U32.TRUNC.NTZ R5, R5 ;  /* 0x0000000500057305 */ /* 0x000e24000021f000 */
[----:B0-----:R-:W-:-:S04]  /*0760*/  IMAD.MOV R8, RZ, RZ, -R5 ;  /* 0x000000ffff087224 */ /* 0x001fc800078e0a05 */
[----:B------:R-:W-:Y:S01]  /*0770*/  IMAD R7, R8, R9, RZ ;  /* 0x0000000908077224 */ /* 0x000fe200078e02ff */
[----:B------:R-:W-:-:S03]  /*0780*/  IABS R8, R14 ;  /* 0x0000000e00087213 */ /* 0x000fc60000000000 */
[----:B------:R-:W-:-:S04]  /*0790*/  IMAD.HI.U32 R4, R5, R7, R4 ;  /* 0x0000000705047227 */ /* 0x000fc800078e0004 */
[----:B------:R-:W-:Y:S02]  /*07a0*/  IMAD.MOV.U32 R5, RZ, RZ, R0 ;  /* 0x000000ffff057224 */ /* 0x000fe400078e0000 */
[----:B------:R-:W-:Y:S02]  /*07b0*/  IMAD.MOV.U32 R7, RZ, RZ, R10 ;  /* 0x000000ffff077224 */ /* 0x000fe400078e000a */
[----:B------:R-:W-:Y:S02]  /*07c0*/  IMAD.MOV R0, RZ, RZ, -R8 ;  /* 0x000000ffff007224 */ /* 0x000fe400078e0a08 */
[----:B------:R-:W-:Y:S01]  /*07d0*/  IMAD.HI.U32 R4, R4, R5, RZ ;  /* 0x0000000504047227 */ /* 0x000fe200078e00ff */
[----:B------:R-:W0:Y:S03]  /*07e0*/  I2F.RP R10, R7 ;  /* 0x00000007000a7306 */ /* 0x000e260000209400 */
[----:B------:R-:W-:-:S02]  /*07f0*/  IMAD R0, R4, R0, R5 ;  /* 0x0000000004007224 */ /* 0x000fc400078e0205 */
[----:B------:R-:W-:-:S03]  /*0800*/  VIADD R5, R6, 0xffffffe ;  /* 0x0ffffffe06057836 */ /* 0x000fc60000000000 */
[----:B------:R-:W-:-:S03]  /*0810*/  ISETP.GT.U32.AND P1, PT, R9, R0, PT ;  /* 0x000000000900720c */ /* 0x000fc60003f24070 */
[----:B------:R-:W1:Y:S08]  /*0820*/  F2I.FTZ.U32.TRUNC.NTZ R5, R5 ;  /* 0x0000000500057305 */ /* 0x000e70000021f000 */
[----:B0-----:R-:W0:Y:S02]  /*0830*/  MUFU.RCP R10, R10 ;  /* 0x0000000a000a7308 */ /* 0x001e240000001000 */
[----:B------:R-:W-:-:S02]  /*0840*/  @!P1 IMAD.IADD R0, R0, 0x1, -R9 ;  /* 0x0000000100009824 */ /* 0x000fc400078e0a09 */
[----:B------:R-:W-:Y:S01]  /*0850*/  @!P1 VIADD R4, R4, 0x1 ;  /* 0x0000000104049836 */ /* 0x000fe20000000000 */
[----:B------:R-:W-:Y:S02]  /*0860*/  ISETP.NE.AND P1, PT, R14, RZ, PT ;  /* 0x000000ff0e00720c */ /* 0x000fe40003f25270 */
[----:B------:R-:W-:Y:S01]  /*0870*/  ISETP.GE.U32.AND P0, PT, R0, R9, PT ;  /* 0x000000090000720c */ /* 0x000fe20003f06070 */
[----:B-1----:R-:W-:Y:S01]  /*0880*/  IMAD.MOV R11, RZ, RZ, -R5 ;  /* 0x000000ffff0b7224 */ /* 0x002fe200078e0a05 */
[----:B------:R-:W-:-:S03]  /*0890*/  LOP3.LUT R0, R13, R14, RZ, 0x3c, !PT ;  /* 0x0000000e0d007212 */ /* 0x000fc600078e3cff */
[----:B------:R-:W-:Y:S01]  /*08a0*/  IMAD R11, R11, R68, RZ ;  /* 0x000000440b0b7224 */ /* 0x000fe200078e02ff */
[----:B------:R-:W-:Y:S01]  /*08b0*/  ISETP.GE.AND P2, PT, R0, RZ, PT ;  /* 0x000000ff0000720c */ /* 0x000fe20003f46270 */
[----:B0-----:R-:W-:-:S06]  /*08c0*/  VIADD R8, R10, 0xffffffe ;  /* 0x0ffffffe0a087836 */ /* 0x001fcc0000000000 */
[----:B------:R-:W-:Y:S01]  /*08d0*/  @P0 VIADD R4, R4, 0x1 ;  /* 0x0000000104040836 */ /* 0x000fe20000000000 */
[----:B------:R0:W1:Y:S03]  /*08e0*/  F2I.FTZ.U32.TRUNC.NTZ R9, R8 ;  /* 0x0000000800097305 */ /* 0x000066000021f000 */
[----:B------:R-:W-:Y:S02]  /*08f0*/  IMAD.MOV.U32 R6, RZ, RZ, R4 ;  /* 0x000000ffff067224 */ /* 0x000fe400078e0004 */
[----:B------:R-:W-:Y:S02]  /*0900*/  IMAD.MOV.U32 R4, RZ, RZ, RZ ;  /* 0x000000ffff047224 */ /* 0x000fe400078e00ff */
[----:B------:R-:W-:Y:S01]  /*0910*/  @!P2 IMAD.MOV R6, RZ, RZ, -R6 ;  /* 0x000000ffff06a224 */ /* 0x000fe200078e0a06 */
[----:B------:R-:W-:Y:S01]  /*0920*/  @!P1 LOP3.LUT R6, RZ, R14, RZ, 0x33, !PT ;  /* 0x0000000eff069212 */ /* 0x000fe200078e33ff */
[----:B0-----:R-:W-:-:S03]  /*0930*/  IMAD.MOV.U32 R8, RZ, RZ, RZ ;  /* 0x000000ffff087224 */ /* 0x001fc600078e00ff */
[----:B------:R-:W-:Y:S01]  /*0940*/  LEA R15, R6, UR6, 0x7 ;  /* 0x00000006060f7c11 */ /* 0x000fe2000f8e38ff */
[----:B------:R-:W-:Y:S02]  /*0950*/  IMAD.MOV R69, RZ, RZ, -R6 ;  /* 0x000000ffff457224 */ /* 0x000fe400078e0a06 */
[----:B-1----:R-:W-:Y:S01]  /*0960*/  IMAD.MOV R0, RZ, RZ, -R9 ;  /* 0x000000ffff007224 */ /* 0x002fe200078e0a09 */
[----:B------:R-:W-:Y:S01]  /*0970*/  IABS R70, R15 ;  /* 0x0000000f00467213 */ /* 0x000fe20000000000 */
[----:B------:R-:W-:Y:S01]  /*0980*/  IMAD R69, R14, R69, R13 ;  /* 0x000000450e457224 */ /* 0x000fe200078e020d */
[----:B------:R-:W-:Y:S01]  /*0990*/  STL [R1+0xb8], R15 ;  /* 0x0000b80f01007387 */ /* 0x000fe20000100800 */
[----:B------:R-:W-:Y:S02]  /*09a0*/  IMAD R71, R0, R7, RZ ;  /* 0x0000000700477224 */ /* 0x000fe400078e02ff */
[----:B------:R-:W-:Y:S02]  /*09b0*/  VIADD R17, R15, 0x3 ;  /* 0x000000030f117836 */ /* 0x000fe40000000000 */
[----:B------:R-:W-:-:S04]  /*09c0*/  IMAD.HI.U32 R71, R9, R71, R8 ;  /* 0x0000004709477227 */ /* 0x000fc800078e0008 */
[----:B------:R-:W-:Y:S01]  /*09d0*/  IMAD.IADD R69, R12, 0x1, R69 ;  /* 0x000000010c457824 */ /* 0x000fe200078e0245 */
[----:B------:R-:W-:Y:S01]  /*09e0*/  IABS R12, R17 ;  /* 0x00000011000c7213 */ /* 0x000fe20000000000 */
[C---:B------:R-:W-:Y:S02]  /*09f0*/  VIADD R19, R15.reuse, 0x1 ;  /* 0x000000010f137836 */ /* 0x040fe40000000000 */
[----:B------:R-:W-:Y:S01]  /*0a00*/  VIADD R18, R15, 0x2 ;  /* 0x000000020f127836 */ /* 0x000fe20000000000 */
[----:B------:R-:W-:Y:S01]  /*0a10*/  LEA R69, R69, UR4, 0x8 ;  /* 0x0000000445457c11 */ /* 0x000fe2000f8e40ff */
[----:B------:R-:W-:Y:S01]  /*0a20*/  IMAD.HI.U32 R8, R71, R12, RZ ;  /* 0x0000000c47087227 */ /* 0x000fe200078e00ff */
[----:B------:R-:W-:Y:S01]  /*0a30*/  IABS R10, R19 ;  /* 0x00000013000a7213 */ /* 0x000fe20000000000 */
[----:B------:R-:W-:Y:S01]  /*0a40*/  STL [R1+0x6e0], R19 ;  /* 0x0006e01301007387 */ /* 0x000fe20000100800 */
[----:B------:R-:W-:Y:S01]  /*0a50*/  IABS R66, R18 ;  /* 0x0000001200427213 */ /* 0x000fe20000000000 */
[----:B------:R-:W-:Y:S01]  /*0a60*/  VIADD R16, R15, 0x4 ;  /* 0x000000040f107836 */ /* 0x000fe20000000000 */
[----:B------:R-:W0:Y:S01]  /*0a70*/  LDCU UR4, c[0x0][0x3a4] ;  /* 0x00007480ff0477ac */ /* 0x000e220008000800 */
[----:B------:R-:W-:Y:S01]  /*0a80*/  IMAD.HI.U32 R0, R5, R11, R4 ;  /* 0x0000000b05007227 */ /* 0x000fe200078e0004 */
[----:B------:R-:W-:Y:S02]  /*0a90*/  STL [R1+0x6dc], R18 ;  /* 0x0006dc1201007387 */ /* 0x000fe40000100800 */
[----:B------:R-:W-:Y:S01]  /*0aa0*/  IABS R64, R16 ;  /* 0x0000001000407213 */ /* 0x000fe20000000000 */
[----:B------:R-:W-:Y:S01]  /*0ab0*/  IMAD.HI.U32 R5, R71, R10, RZ ;  /* 0x0000000a47057227 */ /* 0x000fe200078e00ff */
[----:B------:R-:W-:Y:S03]  /*0ac0*/  STL [R1+0x6d8], R17 ;  /* 0x0006d81101007387 */ /* 0x000fe60000100800 */
[----:B------:R-:W-:Y:S01]  /*0ad0*/  IMAD.MOV R8, RZ, RZ, -R8 ;  /* 0x000000ffff087224 */ /* 0x000fe200078e0a08 */
[----:B------:R1:W-:Y:S01]  /*0ae0*/  STL [R1+0x70c], R16 ;  /* 0x00070c1001007387 */ /* 0x0003e20000100800 */
[----:B------:R-:W-:-:S02]  /*0af0*/  VIADD R13, R15, 0x7 ;  /* 0x000000070f0d7836 */ /* 0x000fc40000000000 */
[----:B------:R-:W-:-:S04]  /*0b00*/  IMAD.HI.U32 R6, R71, R66, RZ ;  /* 0x0000004247067227 */ /* 0x000fc800078e00ff */
[----:B------:R-:W-:Y:S02]  /*0b10*/  IMAD.MOV R5, RZ, RZ, -R5 ;  /* 0x000000ffff057224 */ /* 0x000fe400078e0a05 */
[----:B------:R-:W-:Y:S01]  /*0b20*/  IMAD R65, R7, R8, R12 ;  /* 0x0000000807417224 */ /* 0x000fe200078e020c */
[----:B------:R-:W-:Y:S01]  /*0b30*/  IABS R12, R13 ;  /* 0x0000000d000c7213 */ /* 0x000fe20000000000 */
[----:B-1----:R-:W-:Y:S02]  /*0b40*/  VIADD R16, R15, 0x5 ;  /* 0x000000050f107836 */ /* 0x002fe40000000000 */
[----:B------:R-:W-:-:S03]  /*0b50*/  IMAD.HI.U32 R4, R71, R70, RZ ;  /* 0x0000004647047227 */ /* 0x000fc600078e00ff */
[----:B------:R-:W-:Y:S01]  /*0b60*/  STL [R1+0x708], R16 ;  /* 0x0007081001007387 */ /* 0x000fe20000100800 */
[----:B------:R-:W-:Y:S02]  /*0b70*/  IMAD.MOV R6, RZ, RZ, -R6 ;  /* 0x000000ffff067224 */ /* 0x000fe400078e0a06 */
[C---:B------:R-:W-:Y:S02]  /*0b80*/  VIADD R11, R15.reuse, 0x8 ;  /* 0x000000080f0b7836 */ /* 0x040fe40000000000 */
[----:B------:R-:W-:Y:S02]  /*0b90*/  VIADD R14, R15, 0x6 ;  /* 0x000000060f0e7836 */ /* 0x000fe40000000000 */
[C---:B------:R-:W-:Y:S01]  /*0ba0*/  IMAD R67, R7.reuse, R5, R10 ;  /* 0x0000000507437224 */ /* 0x040fe200078e020a */
[----:B------:R-:W-:Y:S01]  /*0bb0*/  IABS R10, R16 ;  /* 0x00000010000a7213 */ /* 0x000fe20000000000 */
[----:B------:R-:W-:Y:S01]  /*0bc0*/  IMAD.MOV R4, RZ, RZ, -R4 ;  /* 0x000000ffff047224 */ /* 0x000fe200078e0a04 */
[----:B------:R-:W-:Y:S01]  /*0bd0*/  IABS R60, R11 ;  /* 0x0000000b003c7213 */ /* 0x000fe20000000000 */
[----:B------:R-:W-:Y:S01]  /*0be0*/  IMAD R66, R7, R6, R66 ;  /* 0x0000000607427224 */ /* 0x000fe200078e0242 */
[----:B------:R1:W-:Y:S01]  /*0bf0*/  STL [R1+0x71c], R14 ;  /* 0x00071c0e01007387 */ /* 0x0003e20000100800 */
[----:B------:R-:W-:Y:S01]  /*0c00*/  IMAD.HI.U32 R6, R71, R12, RZ ;  /* 0x0000000c47067227 */ /* 0x000fe200078e00ff */
[----:B------:R-:W-:-:S02]  /*0c10*/  IABS R62, R14 ;  /* 0x0000000e003e7213 */ /* 0x000fc40000000000 */
[----:B------:R-:W-:Y:S01]  /*0c20*/  STL [R1+0x728], R13 ;  /* 0x0007280d01007387 */ /* 0x000fe20000100800 */
[C---:B------:R-:W-:Y:S01]  /*0c30*/  IMAD R70, R7.reuse, R4, R70 ;  /* 0x0000000407467224 */ /* 0x040fe200078e0246 */
[----:B------:R-:W-:Y:S01]  /*0c40*/  ISETP.GT.U32.AND P1, PT, R7, R66, PT ;  /* 0x000000420700720c */ /* 0x000fe20003f24070 */
[----:B------:R-:W-:Y:S01]  /*0c50*/  IMAD.HI.U32 R4, R71, R10, RZ ;  /* 0x0000000a47047227 */ /* 0x000fe200078e00ff */
[----:B------:R3:W-:Y:S01]  /*0c60*/  STL [R1+0x740], R11 ;  /* 0x0007400b01007387 */ /* 0x0007e20000100800 */
[C---:B------:R-:W-:Y:S02]  /*0c70*/  ISETP.GT.U32.AND P2, PT, R7.reuse, R67, PT ;  /* 0x000000430700720c */ /* 0x040fe40003f44070 */
[----:B------:R-:W-:Y:S01]  /*0c80*/  IMAD.MOV R6, RZ, RZ, -R6 ;  /* 0x000000ffff067224 */ /* 0x000fe200078e0a06 */
[----:B------:R-:W-:Y:S01]  /*0c90*/  ISETP.GT.U32.AND P0, PT, R7, R70, PT ;  /* 0x000000460700720c */ /* 0x000fe20003f04070 */
[----:B------:R-:W-:Y:S02]  /*0ca0*/  VIADD R3, R15, 0x9 ;  /* 0x000000090f037836 */ /* 0x000fe40000000000 */
[----:B------:R-:W-:-:S03]  /*0cb0*/  IMAD.HI.U32 R8, R71, R60, RZ ;  /* 0x0000003c47087227 */ /* 0x000fc600078e00ff */
[----:B-1----:R-:W-:Y:S01]  /*0cc0*/  IABS R14, R3 ;  /* 0x00000003000e7213 */ /* 0x002fe20000000000 */
[----:B---3--:R-:W-:Y:S01]  /*0cd0*/  VIADD R11, R15, 0xd ;  /* 0x0000000d0f0b7836 */ /* 0x008fe20000000000 */
[----:B------:R-:W-:Y:S01]  /*0ce0*/  STL [R1+0x73c], R3 ;  /* 0x00073c0301007387 */ /* 0x000fe20000100800 */
[----:B------:R-:W-:-:S04]  /*0cf0*/  IMAD.HI.U32 R9, R71, R64, RZ ;  /* 0x0000004047097227 */ /* 0x000fc800078e00ff */
[----:B------:R-:W-:Y:S02]  /*0d00*/  IMAD.MOV R4, RZ, RZ, -R4 ;  /* 0x000000ffff047224 */ /* 0x000fe400078e0a04 */
[----:B------:R-:W-:Y:S01]  /*0d10*/  IMAD R61, R7, R6, R12 ;  /* 0x00000006073d7224 */ /* 0x000fe200078e020c */
[----:B------:R-:W-:Y:S01]  /*0d20*/  IABS R12, R11 ;  /* 0x0000000b000c7213 */ /* 0x000fe20000000000 */
[----:B------:R-:W-:Y:S02]  /*0d30*/  VIADD R16, R15, 0xb ;  /* 0x0000000b0f107836 */ /* 0x000fe40000000000 */
[----:B------:R-:W-:-:S04]  /*0d40*/  IMAD.HI.U32 R5, R71, R62, RZ ;  /* 0x0000003e47057227 */ /* 0x000fc800078e00ff */
[----:B------:R-:W-:Y:S02]  /*0d50*/  IMAD.MOV R8, RZ, RZ, -R8 ;  /* 0x000000ffff087224 */ /* 0x000fe400078e0a08 */
[C---:B------:R-:W-:Y:S02]  /*0d60*/  VIADD R13, R15.reuse, 0xc ;  /* 0x0000000c0f0d7836 */ /* 0x040fe40000000000 */
[----:B------:R-:W-:Y:S02]  /*0d70*/  IMAD.MOV R9, RZ, RZ, -R9 ;  /* 0x000000ffff097224 */ /* 0x000fe400078e0a09 */
[----:B------:R-:W-:Y:S01]  /*0d80*/  VIADD R17, R15, 0xa ;  /* 0x0000000a0f117836 */ /* 0x000fe20000000000 */
[----:B------:R-:W-:Y:S01]  /*0d90*/  IABS R56, R13 ;  /* 0x0000000d00387213 */ /* 0x000fe20000000000 */
[C---:B------:R-:W-:Y:S01]  /*0da0*/  IMAD R63, R7.reuse, R4, R10 ;  /* 0x00000004073f7224 */ /* 0x040fe200078e020a */
[----:B------:R-:W-:Y:S01]  /*0db0*/  IABS R10, R16 ;  /* 0x00000010000a7213 */ /* 0x000fe20000000000 */
[----:B------:R-:W-:Y:S01]  /*0dc0*/  IMAD.MOV R5, RZ, RZ, -R5 ;  /* 0x000000ffff057224 */ /* 0x000fe200078e0a05 */
[----:B------:R-:W-:Y:S01]  /*0dd0*/  STL [R1+0x738], R17 ;  /* 0x0007381101007387 */ /* 0x000fe20000100800 */
[C---:B------:R-:W-:Y:S01]  /*0de0*/  IMAD R60, R7.reuse, R8, R60 ;  /* 0x00000008073c7224 */ /* 0x040fe200078e023c */
[----:B------:R-:W-:Y:S01]  /*0df0*/  IABS R58, R17 ;  /* 0x00000011003a7213 */ /* 0x000fe20000000000 */
[----:B------:R-:W-:Y:S01]  /*0e00*/  IMAD R64, R7, R9, R64 ;  /* 0x0000000907407224 */ /* 0x000fe200078e0240 */
[----:B------:R-:W-:Y:S01]  /*0e10*/  STL [R1+0x734], R16 ;  /* 0x0007341001007387 */ /* 0x000fe20000100800 */
[----:B------:R-:W-:Y:S01]  /*0e20*/  IMAD.HI.U32 R8, R71, R12, RZ ;  /* 0x0000000c47087227 */ /* 0x000fe200078e00ff */
[----:B------:R-:W-:-:S02]  /*0e30*/  ISETP.GT.U32.AND P4, PT, R7, R63, PT ;  /* 0x0000003f0700720c */ /* 0x000fc40003f84070 */
[----:B------:R1:W-:Y:S01]  /*0e40*/  STL [R1+0x730], R13 ;  /* 0x0007300d01007387 */ /* 0x0003e20000100800 */
[----:B------:R-:W-:Y:S01]  /*0e50*/  IMAD.HI.U32 R9, R71, R14, RZ ;  /* 0x0000000e47097227 */ /* 0x000fe200078e00ff */
[C---:B------:R-:W-:Y:S02]  /*0e60*/  ISETP.GT.U32.AND P5, PT, R7.reuse, R64, PT ;  /* 0x000000400700720c */ /* 0x040fe40003fa4070 */
[----:B------:R3:W-:Y:S01]  /*0e70*/  STL [R1+0x750], R11 ;  /* 0x0007500b01007387 */ /* 0x0007e20000100800 */
[----:B------:R-:W-:Y:S02]  /*0e80*/  IMAD R62, R7, R5, R62 ;  /* 0x00000005073e7224 */ /* 0x000fe400078e023e */
[----:B------:R-:W-:-:S04]  /*0e90*/  IMAD.HI.U32 R5, R71, R10, RZ ;  /* 0x0000000a47057227 */ /* 0x000fc800078e00ff */
[----:B------:R-:W-:Y:S02]  /*0ea0*/  IMAD.MOV R8, RZ, RZ, -R8 ;  /* 0x000000ffff087224 */ /* 0x000fe400078e0a08 */
[----:B-1----:R-:W-:Y:S02]  /*0eb0*/  VIADD R13, R15, 0x11 ;  /* 0x000000110f0d7836 */ /* 0x002fe40000000000 */
[----:B------:R-:W-:Y:S02]  /*0ec0*/  IMAD.MOV R9, RZ, RZ, -R9 ;  /* 0x000000ffff097224 */ /* 0x000fe400078e0a09 */
[----:B------:R-:W-:-:S04]  /*0ed0*/  IMAD.HI.U32 R6, R71, R56, RZ ;  /* 0x0000003847067227 */ /* 0x000fc800078e00ff */
[----:B------:R-:W-:Y:S02]  /*0ee0*/  VIADD R3, R15, 0xe ;  /* 0x0000000e0f037836 */ /* 0x000fe40000000000 */
[----:B------:R-:W-:Y:S02]  /*0ef0*/  IMAD.MOV R5, RZ, RZ, -R5 ;  /* 0x000000ffff057224 */ /* 0x000fe400078e0a05 */
[----:B------:R-:W-:Y:S01]  /*0f00*/  IMAD R55, R7, R8, R12 ;  /* 0x0000000807377224 */ /* 0x000fe200078e020c */
[----:B------:R-:W-:Y:S01]  /*0f10*/  IABS R12, R13 ;  /* 0x0000000d000c7213 */ /* 0x000fe20000000000 */
[----:B------:R-:W-:Y:S01]  /*0f20*/  VIADD R16, R15, 0xf ;  /* 0x0000000f0f107836 */ /* 0x000fe20000000000 */
[----:B------:R1:W-:Y:S01]  /*0f30*/  STL [R1+0x74c], R3 ;  /* 0x00074c0301007387 */ /* 0x0003e20000100800 */
[----:B------:R-:W-:Y:S01]  /*0f40*/  IMAD R59, R7, R9, R14 ;  /* 0x00000009073b7224 */ /* 0x000fe200078e020e */
[----:B------:R-:W-:Y:S01]  /*0f50*/  IABS R54, R3 ;  /* 0x0000000300367213 */ /* 0x000fe20000000000 */
[----:B------:R-:W-:Y:S01]  /*0f60*/  IMAD.HI.U32 R4, R71, R58, RZ ;  /* 0x0000003a47047227 */ /* 0x000fe200078e00ff */
[----:B------:R-:W-:Y:S03]  /*0f70*/  STL [R1+0x754], R16 ;  /* 0x0007541001007387 */ /* 0x000fe60000100800 */
[----:B------:R-:W-:-:S02]  /*0f80*/  IMAD.MOV R6, RZ, RZ, -R6 ;  /* 0x000000ffff067224 */ /* 0x000fc400078e0a06 */
[C---:B---3--:R-:W-:Y:S02]  /*0f90*/  VIADD R11, R15.reuse, 0x12 ;  /* 0x000000120f0b7836 */ /* 0x048fe40000000000 */
        /* <DEDUP_REMOVED lines=10> */
[----:B------:R-:W-:Y:S02]  /*1040*/  IMAD R58, R7, R4, R58 ;  /* 0x00000004073a7224 */ /* 0x000fe400078e023a */
[----:B-1----:R-:W-:Y:S01]  /*1050*/  VIADD R3, R15, 0x13 ;  /* 0x000000130f037836 */ /* 0x002fe20000000000 */
[----:B------:R1:W-:Y:S01]  /*1060*/  STL [R1+0x764], R11 ;  /* 0x0007640b01007387 */ /* 0x0003e20000100800 */
[----:B------:R-:W-:-:S03]  /*1070*/  IMAD.HI.U32 R4, R71, R10, RZ ;  /* 0x0000000a47047227 */ /* 0x000fc600078e00ff */
[----:B---3--:R-:W-:Y:S01]  /*1080*/  IABS R14, R3 ;  /* 0x00000003000e7213 */ /* 0x008fe20000000000 */
[----:B------:R-:W-:Y:S01]  /*1090*/  IMAD.MOV R6, RZ, RZ, -R6 ;  /* 0x000000ffff067224 */ /* 0x000fe200078e0a06 */
[----:B------:R3:W-:Y:S01]  /*10a0*/  STL [R1+0x774], R3 ;  /* 0x0007740301007387 */ /* 0x0007e20000100800 */
[----:B------:R-:W-:-:S04]  /*10b0*/  IMAD.HI.U32 R9, R71, R54, RZ ;  /* 0x0000003647097227 */ /* 0x000fc800078e00ff */
[----:B-1----:R-:W-:Y:S02]  /*10c0*/  VIADD R11, R15, 0x17 ;  /* 0x000000170f0b7836 */ /* 0x002fe40000000000 */
[----:B------:R-:W-:-:S04]  /*10d0*/  IMAD.HI.U32 R8, R71, R50, RZ ;  /* 0x0000003247087227 */ /* 0x000fc800078e00ff */
[----:B------:R-:W-:Y:S02]  /*10e0*/  IMAD.MOV R4, RZ, RZ, -R4 ;  /* 0x000000ffff047224 */ /* 0x000fe400078e0a04 */
[----:B------:R-:W-:Y:S01]  /*10f0*/  IMAD R51, R7, R6, R12 ;  /* 0x0000000607337224 */ /* 0x000fe200078e020c */
[----:B------:R-:W-:Y:S01]  /*1100*/  IABS R12, R11 ;  /* 0x0000000b000c7213 */ /* 0x000fe20000000000 */
[----:B------:R-:W-:Y:S02]  /*1110*/  VIADD R16, R15, 0x15 ;  /* 0x000000150f107836 */ /* 0x000fe40000000000 */
[----:B------:R-:W-:Y:S02]  /*1120*/  IMAD.MOV R9, RZ, RZ, -R9 ;  /* 0x000000ffff097224 */ /* 0x000fe400078e0a09 */
[----:B------:R-:W-:-:S04]  /*1130*/  IMAD.HI.U32 R5, R71, R52, RZ ;  /* 0x0000003447057227 */ /* 0x000fc800078e00ff */
[----:B------:R-:W-:Y:S02]  /*1140*/  IMAD.MOV R8, RZ, RZ, -R8 ;  /* 0x000000ffff087224 */ /* 0x000fe400078e0a08 */
[C---:B------:R-:W-:Y:S02]  /*1150*/  VIADD R13, R15.reuse, 0x16 ;  /* 0x000000160f0d7836 */ /* 0x040fe40000000000 */
[----:B------:R-:W-:Y:S02]  /*1160*/  VIADD R17, R15, 0x14 ;  /* 0x000000140f117836 */ /* 0x000fe40000000000 */
[C---:B------:R-:W-:Y:S01]  /*1170*/  IMAD R53, R7.reuse, R4, R10 ;  /* 0x0000000407357224 */ /* 0x040fe200078e020a */
[----:B------:R-:W-:Y:S01]  /*1180*/  IABS R10, R16 ;  /* 0x00000010000a7213 */ /* 0x000fe20000000000 */
[C---:B------:R-:W-:Y:S01]  /*1190*/  IMAD R54, R7.reuse, R9, R54 ;  /* 0x0000000907367224 */ /* 0x040fe200078e0236 */
[----:B------:R-:W-:Y:S01]  /*11a0*/  IABS R46, R13 ;  /* 0x0000000d002e7213 */ /* 0x000fe20000000000 */
[----:B------:R-:W-:Y:S01]  /*11b0*/  IMAD.MOV R5, RZ, RZ, -R5 ;  /* 0x000000ffff057224 */ /* 0x000fe200078e0a05 */
[----:B------:R-:W-:Y:S01]  /*11c0*/  STL [R1+0x770], R17 ;  /* 0x0007701101007387 */ /* 0x000fe20000100800 */
[----:B------:R-:W-:Y:S01]  /*11d0*/  IMAD R50, R7, R8, R50 ;  /* 0x0000000807327224 */ /* 0x000fe200078e0232 */
[----:B------:R-:W-:Y:S01]  /*11e0*/  IABS R48, R17 ;  /* 0x0000001100307213 */ /* 0x000fe20000000000 */
[C---:B------:R-:W-:Y:S01]  /*11f0*/  IMAD.HI.U32 R9, R71.reuse, R14, RZ ;  /* 0x0000000e47097227 */ /* 0x040fe200078e00ff */
[----:B------:R-:W-:Y:S03]  /*1200*/  STL [R1+0x778], R16 ;  /* 0x0007781001007387 */ /* 0x000fe60000100800 */
[----:B------:R-:W-:Y:S01]  /*1210*/  IMAD.HI.U32 R8, R71, R12, RZ ;  /* 0x0000000c47087227 */ /* 0x000fe200078e00ff */
[----:B------:R1:W-:Y:S03]  /*1220*/  STL [R1+0x77c], R13 ;  /* 0x00077c0d01007387 */ /* 0x0003e60000100800 */
[----:B---3--:R-:W-:Y:S01]  /*1230*/  VIADD R3, R15, 0x18 ;  /* 0x000000180f037836 */ /* 0x008fe20000000000 */
[----:B------:R3:W-:Y:S01]  /*1240*/  STL [R1+0x784], R11 ;  /* 0x0007840b01007387 */ /* 0x0007e20000100800 */
[----:B------:R-:W-:-:S02]  /*1250*/  IMAD R52, R7, R5, R52 ;  /* 0x0000000507347224 */ /* 0x000fc400078e0234 */
[----:B------:R-:W-:Y:S01]  /*1260*/  IMAD.MOV R9, RZ, RZ, -R9 ;  /* 0x000000ffff097224 */ /* 0x000fe200078e0a09 */
[----:B------:R-:W-:Y:S01]  /*1270*/  IABS R44, R3 ;  /* 0x00000003002c7213 */ /* 0x000fe20000000000 */
[----:B------:R-:W-:Y:S01]  /*1280*/  IMAD.HI.U32 R5, R71, R10, RZ ;  /* 0x0000000a47057227 */ /* 0x000fe200078e00ff */
[----:B------:R4:W-:Y:S03]  /*1290*/  STL [R1+0x788], R3 ;  /* 0x0007880301007387 */ /* 0x0009e60000100800 */
[----:B------:R-:W-:Y:S02]  /*12a0*/  IMAD.MOV R8, RZ, RZ, -R8 ;  /* 0x000000ffff087224 */ /* 0x000fe400078e0a08 */
[----:B-1----:R-:W-:Y:S02]  /*12b0*/  VIADD R13, R15, 0x1b ;  /* 0x0000001b0f0d7836 */ /* 0x002fe40000000000 */
[----:B------:R-:W-:-:S04]  /*12c0*/  IMAD.HI.U32 R6, R71, R46, RZ ;  /* 0x0000002e47067227 */ /* 0x000fc800078e00ff */
[C---:B------:R-:W-:Y:S02]  /*12d0*/  IMAD R49, R7.reuse, R9, R14 ;  /* 0x0000000907317224 */ /* 0x040fe400078e020e */
[----:B------:R-:W-:Y:S02]  /*12e0*/  IMAD.MOV R5, RZ, RZ, -R5 ;  /* 0x000000ffff057224 */ /* 0x000fe400078e0a05 */
[----:B------:R-:W-:Y:S01]  /*12f0*/  IMAD R45, R7, R8, R12 ;  /* 0x00000008072d7224 */ /* 0x000fe200078e020c */
[----:B------:R-:W-:Y:S01]  /*1300*/  IABS R12, R13 ;  /* 0x0000000d000c7213 */ /* 0x000fe20000000000 */
[----:B------:R-:W-:Y:S02]  /*1310*/  VIADD R16, R15, 0x19 ;  /* 0x000000190f107836 */ /* 0x000fe40000000000 */
[----:B------:R-:W-:-:S03]  /*1320*/  IMAD.HI.U32 R4, R71, R48, RZ ;  /* 0x0000003047047227 */ /* 0x000fc600078e00ff */
[----:B------:R-:W-:Y:S01]  /*1330*/  STL [R1+0x798], R16 ;  /* 0x0007981001007387 */ /* 0x000fe20000100800 */
[----:B------:R-:W-:Y:S02]  /*1340*/  IMAD.MOV R6, RZ, RZ, -R6 ;  /* 0x000000ffff067224 */ /* 0x000fe400078e0a06 */
[C---:B------:R-:W-:Y:S02]  /*1350*/  VIADD R14, R15.reuse, 0x1a ;  /* 0x0000001a0f0e7836 */ /* 0x040fe40000000000 */
[C---:B---3--:R-:W-:Y:S02]  /*1360*/  VIADD R11, R15.reuse, 0x1c ;  /* 0x0000001c0f0b7836 */ /* 0x048fe40000000000 */
[----:B----4-:R-:W-:Y:S01]  /*1370*/  VIADD R3, R15, 0x1d ;  /* 0x0000001d0f037836 */ /* 0x010fe20000000000 */
[----:B------:R1:W-:Y:S01]  /*1380*/  STL [R1+0x794], R14 ;  /* 0x0007940e01007387 */ /* 0x0003e20000100800 */
[----:B------:R-:W-:Y:S01]  /*1390*/  IMAD.HI.U32 R9, R71, R44, RZ ;  /* 0x0000002c47097227 */ /* 0x000fe200078e00ff */
[----:B------:R-:W-:-:S02]  /*13a0*/  IABS R42, R14 ;  /* 0x0000000e002a7213 */ /* 0x000fc40000000000 */
[----:B------:R-:W-:Y:S01]  /*13b0*/  IABS R40, R11 ;  /* 0x0000000b00287213 */ /* 0x000fe20000000000 */
[C---:B------:R-:W-:Y:S01]  /*13c0*/  IMAD R47, R7.reuse, R5, R10 ;  /* 0x00000005072f7224 */ /* 0x040fe200078e020a */
[----:B------:R-:W-:Y:S01]  /*13d0*/  IABS R10, R16 ;  /* 0x00000010000a7213 */ /* 0x000fe20000000000 */
[----:B------:R-:W-:Y:S01]  /*13e0*/  IMAD.MOV R4, RZ, RZ, -R4 ;  /* 0x000000ffff047224 */ /* 0x000fe200078e0a04 */
[----:B------:R3:W-:Y:S01]  /*13f0*/  STL [R1+0x79c], R13 ;  /* 0x00079c0d01007387 */ /* 0x0007e20000100800 */
[----:B------:R-:W-:Y:S01]  /*1400*/  IMAD R46, R7, R6, R46 ;  /* 0x00000006072e7224 */ /* 0x000fe200078e022e */
[----:B-1----:R-:W-:Y:S01]  /*1410*/  IABS R14, R3 ;  /* 0x00000003000e7213 */ /* 0x002fe20000000000 */
[----:B------:R-:W-:Y:S01]  /*1420*/  IMAD.HI.U32 R6, R71, R12, RZ ;  /* 0x0000000c47067227 */ /* 0x000fe200078e00ff */
[----:B------:R1:W-:Y:S03]  /*1430*/  STL [R1+0x7a0], R11 ;  /* 0x0007a00b01007387 */ /* 0x0003e60000100800 */
[----:B------:R-:W-:Y:S01]  /*1440*/  IMAD.MOV R9, RZ, RZ, -R9 ;  /* 0x000000ffff097224 */ /* 0x000fe200078e0a09 */
[----:B------:R4:W-:Y:S01]  /*1450*/  STL [R1+0x7a8], R3 ;  /* 0x0007a80301007387 */ /* 0x0009e20000100800 */
[----:B------:R-:W-:-:S02]  /*1460*/  IMAD R48, R7, R4, R48 ;  /* 0x0000000407307224 */ /* 0x000fc400078e0230 */
[----:B---3--:R-:W-:Y:S02]  /*1470*/  VIADD R13, R15, 0x20 ;  /* 0x000000200f0d7836 */ /* 0x008fe40000000000 */
[----:B------:R-:W-:-:S03]  /*1480*/  IMAD.HI.U32 R4, R71, R10, RZ ;  /* 0x0000000a47047227 */ /* 0x000fc600078e00ff */
[----:B------:R-:W-:Y:S01]  /*1490*/  IABS R36, R13 ;  /* 0x0000000d00247213 */ /* 0x000fe20000000000 */
[----:B------:R-:W-:Y:S02]  /*14a0*/  IMAD.MOV R6, RZ, RZ, -R6 ;  /* 0x000000ffff067224 */ /* 0x000fe400078e0a06 */
[----:B-1----:R-:W-:Y:S02]  /*14b0*/  VIADD R11, R15, 0x21 ;  /* 0x000000210f0b7836 */ /* 0x002fe40000000000 */
[----:B------:R-:W-:Y:S02]  /*14c0*/  IMAD R44, R7, R9, R44 ;  /* 0x00000009072c7224 */ /* 0x000fe400078e022c */
[----:B------:R-:W-:-:S04]  /*14d0*/  IMAD.HI.U32 R8, R71, R40, RZ ;  /* 0x0000002847087227 */ /* 0x000fc800078e00ff */
[----:B------:R-:W-:-:S04]  /*14e0*/  IMAD.HI.U32 R9, R71, R14, RZ ;  /* 0x0000000e47097227 */ /* 0x000fc800078e00ff */
[C---:B------:R-:W-:Y:S02]  /*14f0*/  VIADD R17, R15.reuse, 0x1e ;  /* 0x0000001e0f117836 */ /* 0x040fe40000000000 */
[----:B----4-:R-:W-:Y:S02]  /*1500*/  VIADD R3, R15, 0x22 ;  /* 0x000000220f037836 */ /* 0x010fe40000000000 */
[----:B------:R-:W-:Y:S01]  /*1510*/  IMAD.MOV R4, RZ, RZ, -R4 ;  /* 0x000000ffff047224 */ /* 0x000fe200078e0a04 */
[----:B------:R-:W-:Y:S01]  /*1520*/  IABS R38, R17 ;  /* 0x0000001100267213 */ /* 0x000fe20000000000 */
[----:B------:R-:W-:Y:S01]  /*1530*/  IMAD R41, R7, R6, R12 ;  /* 0x0000000607297224 */ /* 0x000fe200078e020c */
[----:B------:R-:W-:Y:S01]  /*1540*/  IABS R12, R11 ;  /* 0x0000000b000c7213 */ /* 0x000fe20000000000 */
[----:B------:R-:W-:Y:S01]  /*1550*/  VIADD R16, R15, 0x1f ;  /* 0x0000001f0f107836 */ /* 0x000fe20000000000 */
[----:B------:R-:W-:Y:S01]  /*1560*/  IABS R34, R3 ;  /* 0x0000000300227213 */ /* 0x000fe20000000000 */
[----:B------:R-:W-:Y:S01]  /*1570*/  IMAD.MOV R8, RZ, RZ, -R8 ;  /* 0x000000ffff087224 */ /* 0x000fe200078e0a08 */
[----:B------:R-:W-:Y:S01]  /*1580*/  STL [R1+0x7ac], R17 ;  /* 0x0007ac1101007387 */ /* 0x000fe20000100800 */
[----:B------:R-:W-:-:S02]  /*1590*/  IMAD.MOV R9, RZ, RZ, -R9 ;  /* 0x000000ffff097224 */ /* 0x000fc400078e0a09 */
[----:B------:R-:W-:Y:S01]  /*15a0*/  IMAD R43, R7, R4, R10 ;  /* 0x00000004072b7224 */ /* 0x000fe200078e020a */
[----:B------:R1:W-:Y:S01]  /*15b0*/  STL [R1+0x7bc], R16 ;  /* 0x0007bc1001007387 */ /* 0x0003e20000100800 */
[----:B------:R-:W-:Y:S01]  /*15c0*/  IMAD.HI.U32 R6, R71, R36, RZ ;  /* 0x0000002447067227 */ /* 0x000fe200078e00ff */
[----:B------:R-:W-:Y:S02]  /*15d0*/  IABS R10, R16 ;  /* 0x00000010000a7213 */ /* 0x000fe40000000000 */
[----:B------:R3:W-:Y:S01]  /*15e0*/  STL [R1+0x7b8], R13 ;  /* 0x0007b80d01007387 */ /* 0x0007e20000100800 */
[C---:B------:R-:W-:Y:S02]  /*15f0*/  IMAD R40, R7.reuse, R8, R40 ;  /* 0x0000000807287224 */ /* 0x040fe400078e0228 */
[----:B------:R-:W-:Y:S01]  /*1600*/  IMAD R39, R7, R9, R14 ;  /* 0x0000000907277224 */ /* 0x000fe200078e020e */
[----:B------:R4:W-:Y:S01]  /*1610*/  STL [R1+0x7c0], R11 ;  /* 0x0007c00b01007387 */ /* 0x0009e20000100800 */
[----:B------:R-:W-:-:S03]  /*1620*/  IMAD.HI.U32 R8, R71, R12, RZ ;  /* 0x0000000c47087227 */ /* 0x000fc600078e00ff */
[----:B------:R5:W-:Y:S01]  /*1630*/  STL [R1+0x7c4], R3 ;  /* 0x0007c40301007387 */ /* 0x000be20000100800 */
[C---:B-1----:R-:W-:Y:S02]  /*1640*/  VIADD R16, R15.reuse, 0x23 ;  /* 0x000000230f107836 */ /* 0x042fe40000000000 */
[----:B------:R-:W-:Y:S02]  /*1650*/  VIADD R14, R15, 0x24 ;  /* 0x000000240f0e7836 */ /* 0x000fe40000000000 */
[C---:B------:R-:W-:Y:S01]  /*1660*/  IMAD.HI.U32 R4, R71.reuse, R38, RZ ;  /* 0x0000002647047227 */ /* 0x040fe200078e00ff */
[----:B------:R-:W-:Y:S02]  /*1670*/  STL [R1+0x7cc], R16 ;  /* 0x0007cc1001007387 */ /* 0x000fe40000100800 */
[----:B------:R-:W-:Y:S01]  /*1680*/  IABS R32, R14 ;  /* 0x0000000e00207213 */ /* 0x000fe20000000000 */
[----:B------:R-:W-:Y:S01]  /*1690*/  IMAD.HI.U32 R9, R71, R34, RZ ;  /* 0x0000002247097227 */ /* 0x000fe200078e00ff */
[----:B------:R-:W-:Y:S03]  /*16a0*/  STL [R1+0x7d0], R14 ;  /* 0x0007d00e01007387 */ /* 0x000fe60000100800 */
[----:B------:R-:W-:-:S02]  /*16b0*/  IMAD.MOV R6, RZ, RZ, -R6 ;  /* 0x000000ffff067224 */ /* 0x000fc400078e0a06 */
[C---:B---3--:R-:W-:Y:S02]  /*16c0*/  VIADD R13, R15.reuse, 0x25 ;  /* 0x000000250f0d7836 */ /* 0x048fe40000000000 */
[----:B------:R-:W-:Y:S02]  /*16d0*/  IMAD.MOV R8, RZ, RZ, -R8 ;  /* 0x000000ffff087224 */ /* 0x000fe400078e0a08 */
[----:B----4-:R-:W-:Y:S01]  /*16e0*/  VIADD R11, R15, 0x26 ;  /* 0x000000260f0b7836 */ /* 0x010fe20000000000 */
[----:B------:R1:W-:Y:S01]  /*16f0*/  STL [R1+0x7c8], R13 ;  /* 0x0007c80d01007387 */ /* 0x0003e20000100800 */
[----:B------:R-:W-:Y:S02]  /*1700*/  IMAD.MOV R4, RZ, RZ, -R4 ;  /* 0x000000ffff047224 */ /* 0x000fe400078e0a04 */
[----:B------:R-:W-:Y:S01]  /*1710*/  IMAD.MOV R9, RZ, RZ, -R9 ;  /* 0x000000ffff097224 */ /* 0x000fe200078e0a09 */
[----:B------:R3:W-:Y:S01]  /*1720*/  STL [R1+0x7b4], R11 ;  /* 0x0007b40b01007387 */ /* 0x0007e20000100800 */
[----:B------:R-:W-:Y:S01]  /*1730*/  IMAD R36, R7, R6, R36 ;  /* 0x0000000607247224 */ /* 0x000fe200078e0224 */
[----:B------:R-:W-:Y:S01]  /*1740*/  IABS R6, R13 ;  /* 0x0000000d00067213 */ /* 0x000fe20000000000 */
[----:B-----5:R-:W-:Y:S01]  /*1750*/  VIADD R3, R15, 0x27 ;  /* 0x000000270f037836 */ /* 0x020fe20000000000 */
[----:B------:R-:W-:Y:S01]  /*1760*/  IABS R30, R11 ;  /* 0x0000000b001e7213 */ /* 0x000fe20000000000 */
[----:B------:R-:W-:-:S02]  /*1770*/  IMAD R35, R7, R8, R12 ;  /* 0x0000000807237224 */ /* 0x000fc400078e020c */
[----:B-1----:R-:W-:Y:S01]  /*1780*/  VIADD R13, R15, 0x28 ;  /* 0x000000280f0d7836 */ /* 0x002fe20000000000 */
[----:B------:R1:W-:Y:S01]  /*1790*/  STL [R1+0x7b0], R3 ;  /* 0x0007b00301007387 */ /* 0x0003e20000100800 */
[----:B------:R-:W-:-:S03]  /*17a0*/  IMAD.HI.U32 R5, R71, R42, RZ ;  /* 0x0000002a47057227 */ /* 0x000fc600078e00ff */
[----:B------:R-:W-:Y:S01]  /*17b0*/  STL [R1+0x7a4], R13 ;  /* 0x0007a40d01007387 */ /* 0x000fe20000100800 */
[----:B------:R-:W-:Y:S01]  /*17c0*/  VIADD R12, R15, 0x29 ;  /* 0x000000290f0c7836 */ /* 0x000fe20000000000 */
[----:B------:R-:W-:Y:S01]  /*17d0*/  IABS R28, R13 ;  /* 0x0000000d001c7213 */ /* 0x000fe20000000000 */
[C---:B------:R-:W-:Y:S01]  /*17e0*/  IMAD R38, R7.reuse, R4, R38 ;  /* 0x0000000407267224 */ /* 0x040fe200078e0226 */
[----:B------:R-:W-:Y:S01]  /*17f0*/  IABS R4, R3 ;  /* 0x0000000300047213 */ /* 0x000fe20000000000 */
[----:B------:R-:W-:Y:S01]  /*1800*/  IMAD R34, R7, R9, R34 ;  /* 0x0000000907227224 */ /* 0x000fe200078e0222 */
[----:B------:R-:W-:Y:S01]  /*1810*/  STL [R1+0x790], R12 ;  /* 0x0007900c01007387 */ /* 0x000fe20000100800 */
[C---:B---3--:R-:W-:Y:S01]  /*1820*/  VIADD R11, R15.reuse, 0x2a ;  /* 0x0000002a0f0b7836 */ /* 0x048fe20000000000 */
[----:B------:R-:W-:Y:S01]  /*1830*/  IABS R27, R12 ;  /* 0x0000000c001b7213 */ /* 0x000fe20000000000 */
[C---:B------:R-:W-:Y:S02]  /*1840*/  VIADD R9, R15.reuse, 0x2b ;  /* 0x0000002b0f097836 */ /* 0x040fe40000000000 */
[----:B-1----:R-:W-:Y:S01]  /*1850*/  VIADD R3, R15, 0x2c ;  /* 0x0000002c0f037836 */ /* 0x002fe20000000000 */
[----:B------:R-:W-:Y:S01]  /*1860*/  STL [R1+0x78c], R11 ;  /* 0x00078c0b01007387 */ /* 0x000fe20000100800 */
[----:B------:R-:W-:Y:S01]  /*1870*/  IMAD.MOV R5, RZ, RZ, -R5 ;  /* 0x000000ffff057224 */ /* 0x000fe200078e0a05 */
[----:B------:R-:W-:Y:S01]  /*1880*/  IABS R26, R11 ;  /* 0x0000000b001a7213 */ /* 0x000fe20000000000 */
[----:B------:R-:W-:Y:S01]  /*1890*/  IMAD.HI.U32 R8, R71, R32, RZ ;  /* 0x0000002047087227 */ /* 0x000fe200078e00ff */
[----:B------:R-:W-:Y:S01]  /*18a0*/  STL [R1+0x780], R9 ;  /* 0x0007800901007387 */ /* 0x000fe20000100800 */
[----:B------:R-:W-:-:S02]  /*18b0*/  IABS R24, R3 ;  /* 0x0000000300187213 */ /* 0x000fc40000000000 */
[----:B------:R-:W-:Y:S01]  /*18c0*/  IMAD R42, R7, R5, R42 ;  /* 0x00000005072a7224 */ /* 0x000fe200078e022a */
[----:B------:R1:W-:Y:S01]  /*18d0*/  STL [R1+0x76c], R3 ;  /* 0x00076c0301007387 */ /* 0x0003e20000100800 */
[----:B------:R-:W-:Y:S01]  /*18e0*/  IMAD.MOV R8, RZ, RZ, -R8 ;  /* 0x000000ffff087224 */ /* 0x000fe200078e0a08 */
[----:B------:R-:W-:Y:S01]  /*18f0*/  IABS R25, R9 ;  /* 0x0000000900197213 */ /* 0x000fe20000000000 */
[----:B------:R-:W-:-:S04]  /*1900*/  IMAD.HI.U32 R5, R71, R10, RZ ;  /* 0x0000000a47057227 */ /* 0x000fc800078e00ff */
[----:B------:R-:W-:Y:S02]  /*1910*/  VIADD R93, R15, 0x2e ;  /* 0x0000002e0f5d7836 */ /* 0x000fe40000000000 */
[----:B------:R-:W-:Y:S02]  /*1920*/  IMAD R32, R7, R8, R32 ;  /* 0x0000000807207224 */ /* 0x000fe400078e0220 */
[C---:B-1----:R-:W-:Y:S01]  /*1930*/  VIADD R3, R15.reuse, 0x2d ;  /* 0x0000002d0f037836 */ /* 0x042fe20000000000 */
[----:B------:R-:W-:Y:S01]  /*1940*/  IABS R22, R93 ;  /* 0x0000005d00167213 */ /* 0x000fe20000000000 */
[----:B------:R-:W-:Y:S02]  /*1950*/  VIADD R92, R15, 0x2f ;  /* 0x0000002f0f5c7836 */ /* 0x000fe40000000000 */
[----:B------:R-:W-:Y:S01]  /*1960*/  IMAD.MOV R5, RZ, RZ, -R5 ;  /* 0x000000ffff057224 */ /* 0x000fe200078e0a05 */
[----:B------:R-:W-:Y:S01]  /*1970*/  STL [R1+0x768], R3 ;  /* 0x0007680301007387 */ /* 0x000fe20000100800 */
[----:B------:R-:W-:Y:S01]  /*1980*/  IMAD.HI.U32 R31, R71, R6, RZ ;  /* 0x00000006471f7227 */ /* 0x000fe200078e00ff */
[----:B------:R-:W-:-:S02]  /*1990*/  IABS R21, R92 ;  /* 0x0000005c00157213 */ /* 0x000fc40000000000 */
[----:B------:R-:W-:Y:S01]  /*19a0*/  STL [R1+0x75c], R93 ;  /* 0x00075c5d01007387 */ /* 0x000fe20000100800 */
[----:B------:R-:W-:Y:S01]  /*19b0*/  IMAD.HI.U32 R8, R71, R27, RZ ;  /* 0x0000001b47087227 */ /* 0x000fe200078e00ff */
[----:B------:R-:W-:Y:S02]  /*19c0*/  IABS R23, R3 ;  /* 0x0000000300177213 */ /* 0x000fe40000000000 */
[----:B------:R1:W-:Y:S01]  /*19d0*/  STL [R1+0x7d8], R3 ;  /* 0x0007d80301007387 */ /* 0x0003e20000100800 */
[C---:B------:R-:W-:Y:S02]  /*19e0*/  VIADD R91, R15.reuse, 0x30 ;  /* 0x000000300f5b7836 */ /* 0x040fe40000000000 */
[----:B------:R-:W-:Y:S01]  /*19f0*/  VIADD R90, R15, 0x31 ;  /* 0x000000310f5a7836 */ /* 0x000fe20000000000 */
[----:B------:R-:W-:Y:S01]  /*1a00*/  STL [R1+0x748], R92 ;  /* 0x0007485c01007387 */ /* 0x000fe20000100800 */
[----:B------:R-:W-:Y:S01]  /*1a10*/  IMAD R37, R7, R5, R10 ;  /* 0x0000000507257224 */ /* 0x000fe200078e020a */
[----:B------:R-:W-:Y:S01]  /*1a20*/  IABS R20, R91 ;  /* 0x0000005b00147213 */ /* 0x000fe20000000000 */
[----:B------:R-:W-:Y:S01]  /*1a30*/  IMAD.MOV R31, RZ, RZ, -R31 ;  /* 0x000000ffff1f7224 */ /* 0x000fe200078e0a1f */
[----:B------:R-:W-:Y:S01]  /*1a40*/  STL [R1+0x7dc], R93 ;  /* 0x0007dc5d01007387 */ /* 0x000fe20000100800 */
[----:B------:R-:W-:Y:S01]  /*1a50*/  IMAD.MOV R8, RZ, RZ, -R8 ;  /* 0x000000ffff087224 */ /* 0x000fe200078e0a08 */
[----:B------:R-:W-:Y:S01]  /*1a60*/  IABS R10, R16 ;  /* 0x00000010000a7213 */ /* 0x000fe20000000000 */
[----:B------:R-:W-:Y:S01]  /*1a70*/  IMAD.HI.U32 R5, R71, R30, RZ ;  /* 0x0000001e47057227 */ /* 0x000fe200078e00ff */
[----:B------:R-:W-:Y:S01]  /*1a80*/  STL [R1+0x744], R91 ;  /* 0x0007445b01007387 */ /* 0x000fe20000100800 */
[----:B------:R-:W-:-:S02]  /*1a90*/  IABS R19, R90 ;  /* 0x0000005a00137213 */ /* 0x000fc40000000000 */
[----:B------:R-:W-:Y:S01]  /*1aa0*/  VIADD R89, R15, 0x32 ;  /* 0x000000320f597836 */ /* 0x000fe20000000000 */
[----:B------:R-:W-:Y:S01]  /*1ab0*/  STL [R1+0x7e0], R92 ;  /* 0x0007e05c01007387 */ /* 0x000fe20000100800 */
[C---:B------:R-:W-:Y:S02]  /*1ac0*/  IMAD R31, R7.reuse, R31, R6 ;  /* 0x0000001f071f7224 */ /* 0x040fe400078e0206 */
[----:B------:R-:W-:Y:S01]  /*1ad0*/  IMAD R27, R7, R8, R27 ;  /* 0x00000008071b7224 */ /* 0x000fe200078e021b */
[----:B------:R-:W-:Y:S01]  /*1ae0*/  STL [R1+0x72c], R90 ;  /* 0x00072c5a01007387 */ /* 0x000fe20000100800 */
[----:B------:R-:W-:Y:S01]  /*1af0*/  VIADD R88, R15, 0x33 ;  /* 0x000000330f587836 */ /* 0x000fe20000000000 */
[----:B------:R-:W-:Y:S01]  /*1b00*/  IABS R18, R89 ;  /* 0x0000005900127213 */ /* 0x000fe20000000000 */
[----:B------:R-:W-:Y:S01]  /*1b10*/  IMAD.MOV R5, RZ, RZ, -R5 ;  /* 0x000000ffff057224 */ /* 0x000fe200078e0a05 */
[----:B------:R-:W-:Y:S01]  /*1b20*/  STL [R1+0x7e4], R91 ;  /* 0x0007e45b01007387 */ /* 0x000fe20000100800 */
[----:B------:R-:W-:Y:S01]  /*1b30*/  IMAD.HI.U32 R6, R71, R26, RZ ;  /* 0x0000001a47067227 */ /* 0x000fe200078e00ff */
[----:B------:R-:W-:-:S02]  /*1b40*/  IABS R17, R88 ;  /* 0x0000005800117213 */ /* 0x000fc40000000000 */
[----:B------:R-:W-:Y:S01]  /*1b50*/  STL [R1+0x7e8], R90 ;  /* 0x0007e85a01007387 */ /* 0x000fe20000100800 */
[----:B------:R-:W-:-:S03]  /*1b60*/  IMAD.HI.U32 R8, R71, R22, RZ ;  /* 0x0000001647087227 */ /* 0x000fc600078e00ff */
[----:B------:R-:W-:Y:S01]  /*1b70*/  STL [R1+0x724], R89 ;  /* 0x0007245901007387 */ /* 0x000fe20000100800 */
[----:B------:R-:W-:-:S03]  /*1b80*/  IMAD.HI.U32 R29, R71, R4, RZ ;  /* 0x00000004471d7227 */ /* 0x000fc600078e00ff */
[----:B------:R3:W-:Y:S01]  /*1b90*/  STL [R1+0x7ec], R89 ;  /* 0x0007ec5901007387 */ /* 0x0007e20000100800 */
[----:B------:R-:W-:Y:S02]  /*1ba0*/  IMAD R30, R7, R5, R30 ;  /* 0x00000005071e7224 */ /* 0x000fe400078e021e */
[----:B------:R-:W-:Y:S01]  /*1bb0*/  IMAD.MOV R6, RZ, RZ, -R6 ;  /* 0x000000ffff067224 */ /* 0x000fe200078e0a06 */
[----:B-1----:R-:W1:Y:S01]  /*1bc0*/  S2R R3, SR_TID.X ;  /* 0x0000000000037919 */ /* 0x002e620000002100 */
[----:B------:R-:W-:Y:S02]  /*1bd0*/  IMAD.MOV R8, RZ, RZ, -R8 ;  /* 0x000000ffff087224 */ /* 0x000fe400078e0a08 */
[----:B------:R-:W-:Y:S01]  /*1be0*/  IMAD.HI.U32 R5, R71, R25, RZ ;  /* 0x0000001947057227 */ /* 0x000fe200078e00ff */
[----:B------:R-:W-:Y:S03]  /*1bf0*/  STL [R1+0x720], R88 ;  /* 0x0007205801007387 */ /* 0x000fe60000100800 */
[----:B---3--:R-:W-:Y:S01]  /*1c00*/  IMAD.MOV.U32 R89, RZ, RZ, R15 ;  /* 0x000000ffff597224 */ /* 0x008fe200078e000f */
[----:B------:R3:W-:Y:S01]  /*1c10*/  STL [R1+0x7f0], R88 ;  /* 0x0007f05801007387 */ /* 0x0007e20000100800 */
[----:B------:R-:W-:-:S02]  /*1c20*/  IMAD.MOV R29, RZ, RZ, -R29 ;  /* 0x000000ffff1d7224 */ /* 0x000fc400078e0a1d */
[C---:B------:R-:W-:Y:S02]  /*1c30*/  IMAD R26, R7.reuse, R6, R26 ;  /* 0x00000006071a7224 */ /* 0x040fe400078e021a */
[----:B------:R-:W-:Y:S02]  /*1c40*/  IMAD R22, R7, R8, R22 ;  /* 0x0000000807167224 */ /* 0x000fe400078e0216 */
[----:B------:R-:W-:Y:S02]  /*1c50*/  VIADD R87, R15, 0x34 ;  /* 0x000000340f577836 */ /* 0x000fe40000000000 */
[----:B------:R-:W-:Y:S02]  /*1c60*/  VIADD R84, R89, 0x37 ;  /* 0x0000003759547836 */ /* 0x000fe40000000000 */
[----:B------:R-:W-:Y:S01]  /*1c70*/  IMAD.HI.U32 R9, R71, R28, RZ ;  /* 0x0000001c47097227 */ /* 0x000fe200078e00ff */
[----:B------:R-:W-:Y:S01]  /*1c80*/  IABS R16, R87 ;  /* 0x0000005700107213 */ /* 0x000fe20000000000 */
[----:B------:R-:W-:Y:S01]  /*1c90*/  STL [R1+0x718], R87 ;  /* 0x0007185701007387 */ /* 0x000fe20000100800 */
[----:B------:R-:W-:Y:S01]  /*1ca0*/  IABS R13, R84 ;  /* 0x00000054000d7213 */ /* 0x000fe20000000000 */
[----:B------:R-:W-:-:S02]  /*1cb0*/  IMAD.MOV R5, RZ, RZ, -R5 ;  /* 0x000000ffff057224 */ /* 0x000fc400078e0a05 */
[----:B------:R-:W-:-:S04]  /*1cc0*/  IMAD.HI.U32 R6, R71, R21, RZ ;  /* 0x0000001547067227 */ /* 0x000fc800078e00ff */
[----:B------:R-:W-:Y:S01]  /*1cd0*/  IMAD.HI.U32 R8, R71, R17, RZ ;  /* 0x0000001147087227 */ /* 0x000fe200078e00ff */
[----:B-1----:R-:W-:-:S03]  /*1ce0*/  LOP3.LUT R74, R3, 0x7f, RZ, 0xc0, !PT ;  /* 0x0000007f034a7812 */ /* 0x002fc600078ec0ff */
[----:B------:R-:W-:Y:S01]  /*1cf0*/  IMAD R29, R7, R29, R4 ;  /* 0x0000001d071d7224 */ /* 0x000fe200078e0204 */
[----:B------:R-:W-:Y:S01]  /*1d00*/  SHF.R.U32.HI R3, RZ, 0x5, R3 ;  /* 0x00000005ff037819 */ /* 0x000fe20000011603 */
[----:B------:R-:W-:-:S04]  /*1d10*/  IMAD.HI.U32 R4, R71, R24, RZ ;  /* 0x0000001847047227 */ /* 0x000fc800078e00ff */
[----:B------:R-:W-:Y:S02]  /*1d20*/  IMAD.MOV R9, RZ, RZ, -R9 ;  /* 0x000000ffff097224 */ /* 0x000fe400078e0a09 */
[----:B------:R-:W-:Y:S02]  /*1d30*/  IMAD R25, R7, R5, R25 ;  /* 0x0000000507197224 */ /* 0x000fe400078e0219 */
[----:B------:R-:W-:Y:S02]  /*1d40*/  IMAD.MOV R6, RZ, RZ, -R6 ;  /* 0x000000ffff067224 */ /* 0x000fe400078e0a06 */
[----:B------:R-:W-:Y:S02]  /*1d50*/  VIADD R86, R15, 0x35 ;  /* 0x000000350f567836 */ /* 0x000fe40000000000 */
[----:B------:R-:W-:Y:S02]  /*1d60*/  IMAD.MOV R8, RZ, RZ, -R8 ;  /* 0x000000ffff087224 */ /* 0x000fe400078e0a08 */
[----:B------:R-:W-:Y:S01]  /*1d70*/  IMAD.HI.U32 R5, R71, R20, RZ ;  /* 0x0000001447057227 */ /* 0x000fe200078e00ff */
[----:B------:R-:W-:Y:S01]  /*1d80*/  IABS R15, R86 ;  /* 0x00000056000f7213 */ /* 0x000fe20000000000 */
[----:B------:R-:W-:Y:S02]  /*1d90*/  STL [R1+0x714], R86 ;  /* 0x0007145601007387 */ /* 0x000fe40000100800 */
[----:B------:R-:W-:-:S02]  /*1da0*/  IMAD.MOV R4, RZ, RZ, -R4 ;  /* 0x000000ffff047224 */ /* 0x000fc400078e0a04 */
[C---:B------:R-:W-:Y:S02]  /*1db0*/  IMAD R28, R7.reuse, R9, R28 ;  /* 0x00000009071c7224 */ /* 0x040fe400078e021c */
[C---:B------:R-:W-:Y:S02]  /*1dc0*/  IMAD R21, R7.reuse, R6, R21 ;  /* 0x0000000607157224 */ /* 0x040fe400078e0215 */
[----:B------:R-:W-:Y:S02]  /*1dd0*/  IMAD R17, R7, R8, R17 ;  /* 0x0000000807117224 */ /* 0x000fe400078e0211 */
[----:B------:R-:W-:Y:S02]  /*1de0*/  VIADD R82, R89, 0x39 ;  /* 0x0000003959527836 */ /* 0x000fe40000000000 */
[----:B------:R-:W-:-:S03]  /*1df0*/  IMAD.HI.U32 R9, R71, R23, RZ ;  /* 0x0000001747097227 */ /* 0x000fc600078e00ff */
[----:B------:R-:W-:Y:S01]  /*1e00*/  IABS R11, R82 ;  /* 0x00000052000b7213 */ /* 0x000fe20000000000 */
[----:B------:R-:W-:Y:S02]  /*1e10*/  IMAD.MOV R5, RZ, RZ, -R5 ;  /* 0x000000ffff057224 */ /* 0x000fe400078e0a05 */
[----:B------:R-:W-:-:S04]  /*1e20*/  IMAD.HI.U32 R6, R71, R16, RZ ;  /* 0x0000001047067227 */ /* 0x000fc800078e00ff */
[----:B------:R-:W-:-:S04]  /*1e30*/  IMAD.HI.U32 R8, R71, R13, RZ ;  /* 0x0000000d47087227 */ /* 0x000fc800078e00ff */
[----:B------:R-:W-:Y:S02]  /*1e40*/  IMAD R24, R7, R4, R24 ;  /* 0x0000000407187224 */ /* 0x000fe400078e0218 */
[----:B------:R-:W-:Y:S02]  /*1e50*/  VIADD R85, R89, 0x36 ;  /* 0x0000003659557836 */ /* 0x000fe40000000000 */
[----:B------:R-:W-:-:S03]  /*1e60*/  IMAD.HI.U32 R4, R71, R19, RZ ;  /* 0x0000001347047227 */ /* 0x000fc600078e00ff */
[----:B------:R-:W-:Y:S01]  /*1e70*/  IABS R14, R85 ;  /* 0x00000055000e7213 */ /* 0x000fe20000000000 */
[----:B------:R-:W-:Y:S01]  /*1e80*/  IMAD.MOV R9, RZ, RZ, -R9 ;  /* 0x000000ffff097224 */ /* 0x000fe200078e0a09 */
[----:B------:R-:W-:Y:S01]  /*1e90*/  STL [R1+0x710], R85 ;  /* 0x0007105501007387 */ /* 0x000fe20000100800 */
[----:B------:R-:W-:Y:S02]  /*1ea0*/  IMAD R20, R7, R5, R20 ;  /* 0x0000000507147224 */ /* 0x000fe400078e0214 */
[----:B------:R-:W-:Y:S01]  /*1eb0*/  IMAD.MOV R6, RZ, RZ, -R6 ;  /* 0x000000ffff067224 */ /* 0x000fe200078e0a06 */
[----:B------:R-:W-:Y:S01]  /*1ec0*/  STL [R1+0x704], R84 ;  /* 0x0007045401007387 */ /* 0x000fe20000100800 */
[C---:B------:R-:W-:Y:S02]  /*1ed0*/  VIADD R83, R89.reuse, 0x38 ;  /* 0x0000003859537836 */ /* 0x040fe40000000000 */
[----:B------:R-:W-:Y:S02]  /*1ee0*/  IMAD.MOV R8, RZ, RZ, -R8 ;  /* 0x000000ffff087224 */ /* 0x000fe400078e0a08 */
[----:B------:R-:W-:Y:S01]  /*1ef0*/  VIADD R79, R89, 0x3c ;  /* 0x0000003c594f7836 */ /* 0x000fe20000000000 */
[----:B------:R-:W-:Y:S01]  /*1f00*/  IABS R12, R83 ;  /* 0x00000053000c7213 */ /* 0x000fe20000000000 */
[C---:B------:R-:W-:Y:S01]  /*1f10*/  IMAD.HI.U32 R5, R71.reuse, R15, RZ ;  /* 0x0000000f47057227 */ /* 0x040fe200078e00ff */
[----:B------:R-:W-:Y:S03]  /*1f20*/  STL [R1+0x700], R83 ;  /* 0x0007005301007387 */ /* 0x000fe60000100800 */
[----:B------:R-:W-:Y:S01]  /*1f30*/  IMAD.HI.U32 R33, R71, R10, RZ ;  /* 0x0000000a47217227 */ /* 0x000fe200078e00ff */
[----:B------:R-:W-:Y:S03]  /*1f40*/  STL [R1+0x6fc], R82 ;  /* 0x0006fc5201007387 */ /* 0x000fe60000100800 */
[----:B------:R-:W-:-:S02]  /*1f50*/  IMAD.MOV R4, RZ, RZ, -R4 ;  /* 0x000000ffff047224 */ /* 0x000fc400078e0a04 */
[C---:B------:R-:W-:Y:S02]  /*1f60*/  IMAD R23, R7.reuse, R9, R23 ;  /* 0x0000000907177224 */ /* 0x040fe400078e0217 */
[C---:B------:R-:W-:Y:S02]  /*1f70*/  IMAD R16, R7.reuse, R6, R16 ;  /* 0x0000000607107224 */ /* 0x040fe400078e0210 */
[----:B------:R-:W-:Y:S01]  /*1f80*/  IMAD R13, R7, R8, R13 ;  /* 0x00000008070d7224 */ /* 0x000fe200078e020d */
[----:B------:R-:W-:Y:S01]  /*1f90*/  IABS R8, R79 ;  /* 0x0000004f00087213 */ /* 0x000fe20000000000 */
[----:B------:R-:W-:-:S04]  /*1fa0*/  IMAD.HI.U32 R9, R71, R18, RZ ;  /* 0x0000001247097227 */ /* 0x000fc800078e00ff */
[----:B------:R-:W-:Y:S02]  /*1fb0*/  IMAD.MOV R5, RZ, RZ, -R5 ;  /* 0x000000ffff057224 */ /* 0x000fe400078e0a05 */
[----:B------:R-:W-:-:S04]  /*1fc0*/  IMAD.HI.U32 R6, R71, R11, RZ ;  /* 0x0000000b47067227 */ /* 0x000fc800078e00ff */
[----:B------:R-:W-:Y:S02]  /*1fd0*/  IMAD.MOV R33, RZ, RZ, -R33 ;  /* 0x000000ffff217224 */ /* 0x000fe400078e0a21 */
[----:B------:R-:W-:Y:S02]  /*1fe0*/  IMAD R19, R7, R4, R19 ;  /* 0x0000000407137224 */ /* 0x000fe400078e0213 */
[----:B------:R-:W-:Y:S02]  /*1ff0*/  VIADD R81, R89, 0x3a ;  /* 0x0000003a59517836 */ /* 0x000fe40000000000 */
[----:B------:R-:W-:Y:S02]  /*2000*/  IMAD.MOV R9, RZ, RZ, -R9 ;  /* 0x000000ffff097224 */ /* 0x000fe400078e0a09 */
[----:B------:R-:W-:Y:S01]  /*2010*/  IMAD.HI.U32 R4, R71, R14, RZ ;  /* 0x0000000e47047227 */ /* 0x000fe200078e00ff */
[----:B------:R-:W-:Y:S03]  /*2020*/  STL [R1+0x6f8], R81 ;  /* 0x0006f85101007387 */ /* 0x000fe60000100800 */
[----:B------:R-:W-:-:S02]  /*2030*/  IMAD R15, R7, R5, R15 ;  /* 0x00000005070f7224 */ /* 0x000fc400078e020f */
[C---:B------:R-:W-:Y:S02]  /*2040*/  VIADD R80, R89.reuse, 0x3b ;  /* 0x0000003b59507836 */ /* 0x040fe40000000000 */
[----:B------:R-:W-:Y:S02]  /*2050*/  IMAD.MOV R6, RZ, RZ, -R6 ;  /* 0x000000ffff067224 */ /* 0x000fe400078e0a06 */
[----:B------:R-:W-:Y:S01]  /*2060*/  VIADD R78, R89, 0x3d ;  /* 0x0000003d594e7836 */ /* 0x000fe20000000000 */
[----:B------:R-:W-:Y:S01]  /*2070*/  STL [R1+0x6f4], R80 ;  /* 0x0006f45001007387 */ /* 0x000fe20000100800 */
[----:B------:R-:W-:-:S03]  /*2080*/  IMAD.HI.U32 R5, R71, R12, RZ ;  /* 0x0000000c47057227 */ /* 0x000fc600078e00ff */
[----:B------:R-:W-:Y:S01]  /*2090*/  STL [R1+0x6f0], R79 ;  /* 0x0006f04f01007387 */ /* 0x000fe20000100800 */
[----:B------:R-:W-:-:S04]  /*20a0*/  IMAD.HI.U32 R72, R71, R8, RZ ;  /* 0x0000000847487227 */ /* 0x000fc800078e00ff */
[C---:B------:R-:W-:Y:S01]  /*20b0*/  IMAD R33, R7.reuse, R33, R10 ;  /* 0x0000002107217224 */ /* 0x040fe200078e020a */
[----:B------:R-:W-:Y:S01]  /*20c0*/  IABS R10, R81 ;  /* 0x00000051000a7213 */ /* 0x000fe20000000000 */
[C---:B------:R-:W-:Y:S01]  /*20d0*/  IMAD R18, R7.reuse, R9, R18 ;  /* 0x0000000907127224 */ /* 0x040fe200078e0212 */
[----:B------:R-:W-:Y:S01]  /*20e0*/  IABS R9, R80 ;  /* 0x0000005000097213 */ /* 0x000fe20000000000 */
[----:B------:R-:W-:Y:S02]  /*20f0*/  IMAD.MOV R4, RZ, RZ, -R4 ;  /* 0x000000ffff047224 */ /* 0x000fe400078e0a04 */
[----:B------:R-:W-:Y:S01]  /*2100*/  IMAD R11, R7, R6, R11 ;  /* 0x00000006070b7224 */ /* 0x000fe200078e020b */
[----:B------:R-:W-:Y:S01]  /*2110*/  IABS R6, R78 ;  /* 0x0000004e00067213 */ /* 0x000fe20000000000 */
[----:B------:R-:W-:Y:S02]  /*2120*/  IMAD.MOV R5, RZ, RZ, -R5 ;  /* 0x000000ffff057224 */ /* 0x000fe400078e0a05 */
[----:B------:R-:W-:-:S02]  /*2130*/  IMAD.MOV R72, RZ, RZ, -R72 ;  /* 0x000000ffff487224 */ /* 0x000fc400078e0a48 */
[----:B------:R-:W-:Y:S02]  /*2140*/  IMAD R14, R7, R4, R14 ;  /* 0x00000004070e7224 */ /* 0x000fe400078e020e */
[----:B------:R-:W-:-:S04]  /*2150*/  IMAD.HI.U32 R4, R71, R10, RZ ;  /* 0x0000000a47047227 */ /* 0x000fc800078e00ff */
[C---:B------:R-:W-:Y:S02]  /*2160*/  IMAD R12, R7.reuse, R5, R12 ;  /* 0x00000005070c7224 */ /* 0x040fe400078e020c */
[----:B------:R-:W-:Y:S02]  /*2170*/  IMAD R8, R7, R72, R8 ;  /* 0x0000004807087224 */ /* 0x000fe400078e0208 */
[----:B------:R-:W-:-:S04]  /*2180*/  IMAD.HI.U32 R5, R71, R9, RZ ;  /* 0x0000000947057227 */ /* 0x000fc800078e00ff */
[----:B------:R-:W-:-:S04]  /*2190*/  IMAD.HI.U32 R72, R71, R6, RZ ;  /* 0x0000000647487227 */ /* 0x000fc800078e00ff */
[C---:B------:R-:W-:Y:S02]  /*21a0*/  VIADD R77, R89.reuse, 0x3f ;  /* 0x0000003f594d7836 */ /* 0x040fe40000000000 */
[----:B------:R-:W-:Y:S02]  /*21b0*/  IMAD.MOV R4, RZ, RZ, -R4 ;  /* 0x000000ffff047224 */ /* 0x000fe400078e0a04 */
[----:B------:R-:W-:Y:S01]  /*21c0*/  VIADD R76, R89, 0x3e ;  /* 0x0000003e594c7836 */ /* 0x000fe20000000000 */
[----:B------:R-:W-:Y:S01]  /*21d0*/  STL [R1+0x6e4], R77 ;  /* 0x0006e44d01007387 */ /* 0x000fe20000100800 */
[----:B------:R-:W-:Y:S02]  /*21e0*/  IMAD.MOV R5, RZ, RZ, -R5 ;  /* 0x000000ffff057224 */ /* 0x000fe400078e0a05 */
[----:B------:R-:W-:Y:S01]  /*21f0*/  IMAD.IADD R75, R74, 0x1, R69 ;  /* 0x000000014a4b7824 */ /* 0x000fe200078e0245 */
[----:B------:R-:W-:Y:S01]  /*2200*/  STL [R1+0x6ec], R78 ;  /* 0x0006ec4e01007387 */ /* 0x000fe20000100800 */
[----:B------:R-:W-:-:S02]  /*2210*/  IMAD.MOV R72, RZ, RZ, -R72 ;  /* 0x000000ffff487224 */ /* 0x000fc400078e0a48 */
[C---:B------:R-:W-:Y:S01]  /*2220*/  IMAD R10, R7.reuse, R4, R10 ;  /* 0x00000004070a7224 */ /* 0x040fe200078e020a */
[----:B------:R-:W-:Y:S01]  /*2230*/  IABS R4, R77 ;  /* 0x0000004d00047213 */ /* 0x000fe20000000000 */
[C---:B------:R-:W-:Y:S01]  /*2240*/  IMAD R9, R7.reuse, R5, R9 ;  /* 0x0000000507097224 */ /* 0x040fe200078e0209 */
[----:B------:R-:W-:Y:S01]  /*2250*/  STL [R1+0x6e8], R76 ;  /* 0x0006e84c01007387 */ /* 0x000fe20000100800 */
[----:B------:R-:W-:Y:S01]  /*2260*/  IABS R5, R76 ;  /* 0x0000004c00057213 */ /* 0x000fe20000000000 */
[----:B------:R-:W-:Y:S01]  /*2270*/  IMAD R6, R7, R72, R6 ;  /* 0x0000004807067224 */ /* 0x000fe200078e0206 */
[----:B------:R-:W-:Y:S01]  /*2280*/  IABS R69, R75 ;  /* 0x0000004b00457213 */ /* 0x000fe20000000000 */
[----:B------:R-:W-:Y:S01]  /*2290*/  STL [R1+0x6d4], R75 ;  /* 0x0006d44b01007387 */ /* 0x000fe20000100800 */
[----:B------:R-:W-:-:S03]  /*22a0*/  IMAD.HI.U32 R73, R71, R4, RZ ;  /* 0x0000000447497227 */ /* 0x000fc600078e00ff */
[----:B------:R-:W4:Y:S01]  /*22b0*/  LDL R90, [R1+0x6e0] ;  /* 0x0006e000015a7983 */ /* 0x000f220000100800 */
[----:B------:R-:W-:-:S03]  /*22c0*/  IMAD.HI.U32 R71, R71, R5, RZ ;  /* 0x0000000547477227 */ /* 0x000fc600078e00ff */
[----:B------:R-:W5:Y:S01]  /*22d0*/  LDL R72, [R1+0x6dc] ;  /* 0x0006dc0001487983 */ /* 0x000f620000100800 */
[----:B------:R-:W-:Y:S02]  /*22e0*/  IMAD.MOV R71, RZ, RZ, -R71 ;  /* 0x000000ffff477224 */ /* 0x000fe400078e0a47 */
[----:B------:R-:W-:Y:S01]  /*22f0*/  @!P0 IMAD.IADD R70, R70, 0x1, -R7 ;  /* 0x0000000146468824 */ /* 0x000fe200078e0a07 */
[----:B------:R-:W2:Y:S01]  /*2300*/  LDL R91, [R1+0x70c] ;  /* 0x00070c00015b7983 */ /* 0x000ea20000100800 */
[C---:B------:R-:W-:Y:S01]  /*2310*/  IMAD R5, R7.reuse, R71, R5 ;  /* 0x0000004707057224 */ /* 0x040fe200078e0205 */
[----:B------:R-:W-:Y:S01]  /*2320*/  ISETP.GT.U32.AND P0, PT, R7, R65, PT ;  /* 0x000000410700720c */ /* 0x000fe20003f04070 */
[----:B------:R-:W-:Y:S01]  /*2330*/  IMAD.SHL.U32 R71, R3, 0x200000, RZ ;  /* 0x0020000003477824 */ /* 0x000fe200078e00ff */
[----:B------:R-:W2:Y:S01]  /*2340*/  LDL R92, [R1+0x708] ;  /* 0x00070800015c7983 */ /* 0x000ea20000100800 */
[----:B------:R-:W-:Y:S01]  /*2350*/  ISETP.GT.U32.AND P3, PT, R7, R70, PT ;  /* 0x000000460700720c */ /* 0x000fe20003f64070 */
[----:B------:R-:W-:-:S02]  /*2360*/  IMAD.MOV R73, RZ, RZ, -R73 ;  /* 0x000000ffff497224 */ /* 0x000fc400078e0a49 */
[----:B------:R-:W2:Y:S01]  /*2370*/  LDL R93, [R1+0x71c] ;  /* 0x00071c00015d7983 */ /* 0x000ea20000100800 */
[--C-:B------:R-:W-:Y:S01]  /*2380*/  @!P1 IMAD.IADD R66, R66, 0x1, -R7.reuse ;  /* 0x0000000142429824 */ /* 0x100fe200078e0a07 */
[C---:B------:R-:W-:Y:S01]  /*2390*/  ISETP.GT.U32.AND P1, PT, R7.reuse, R59, PT ;  /* 0x0000003b0700720c */ /* 0x040fe20003f24070 */
[----:B------:R-:W-:Y:S01]  /*23a0*/  IMAD R4, R7, R73, R4 ;  /* 0x0000004907047224 */ /* 0x000fe200078e0204 */
[----:B------:R-:W2:Y:S01]  /*23b0*/  LDL R3, [R1+0x728] ;  /* 0x0007280001037983 */ /* 0x000ea20000100800 */
[--C-:B------:R-:W-:Y:S01]  /*23c0*/  @!P2 IMAD.IADD R67, R67, 0x1, -R7.reuse ;  /* 0x000000014343a824 */ /* 0x100fe200078e0a07 */
[----:B------:R-:W-:Y:S01]  /*23d0*/  ISETP.GT.U32.AND P2, PT, R7, R60, PT ;  /* 0x0000003c0700720c */ /* 0x000fe20003f44070 */
[--C-:B------:R-:W-:Y:S01]  /*23e0*/  @!P0 IMAD.IADD R65, R65, 0x1, -R7.reuse ;  /* 0x0000000141418824 */ /* 0x100fe200078e0a07 */
[C---:B------:R-:W-:Y:S01]  /*23f0*/  ISETP.GT.U32.AND P6, PT, R7.reuse, R4, PT ;  /* 0x000000040700720c */ /* 0x040fe20003fc4070 */
[--C-:B------:R-:W-:Y:S01]  /*2400*/  @!P5 IMAD.IADD R64, R64, 0x1, -R7.reuse ;  /* 0x000000014040d824 */ /* 0x100fe200078e0a07 */
[C---:B------:R-:W-:Y:S01]  /*2410*/  ISETP.GT.U32.AND P0, PT, R7.reuse, R58, PT ;  /* 0x0000003a0700720c */ /* 0x040fe20003f04070 */
[--C-:B------:R-:W-:Y:S01]  /*2420*/  @!P3 IMAD.IADD R70, R70, 0x1, -R7.reuse ;  /* 0x000000014646b824 */ /* 0x100fe200078e0a07 */
[----:B------:R-:W-:Y:S01]  /*2430*/  ISETP.GT.U32.AND P3, PT, R7, R61, PT ;  /* 0x0000003d0700720c */ /* 0x000fe20003f64070 */
[--C-:B------:R-:W-:Y:S01]  /*2440*/  @!P4 IMAD.IADD R63, R63, 0x1, -R7.reuse ;  /* 0x000000013f3fc824 */ /* 0x100fe200078e0a07 */
[----:B------:R-:W-:Y:S01]  /*2450*/  ISETP.GT.U32.AND P5, PT, R7, R57, PT ;  /* 0x000000390700720c */ /* 0x000fe20003fa4070 */
[--C-:B------:R-:W-:Y:S01]  /*2460*/  @!P1 IMAD.IADD R59, R59, 0x1, -R7.reuse ;  /* 0x000000013b3b9824 */ /* 0x100fe200078e0a07 */
[C---:B------:R-:W-:Y:S01]  /*2470*/  ISETP.GT.U32.AND P4, PT, R7.reuse, R56, PT ;  /* 0x000000380700720c */ /* 0x040fe20003f84070 */
[----:B------:R-:W-:Y:S01]  /*2480*/  IMAD.HI.U32 R0, R0, R69, RZ ;  /* 0x0000004500007227 */ /* 0x000fe200078e00ff */
[C---:B------:R-:W-:Y:S01]  /*2490*/  ISETP.GT.U32.AND P1, PT, R7.reuse, R65, PT ;  /* 0x000000410700720c */ /* 0x040fe20003f24070 */
[----:B------:R-:W2:Y:S02]  /*24a0*/  LDL R73, [R1+0x6d8] ;  /* 0x0006d80001497983 */ /* 0x000ea40000100800 */
[--C-:B------:R-:W-:Y:S01]  /*24b0*/  @!P6 IMAD.IADD R4, R4, 0x1, -R7.reuse ;  /* 0x000000010404e824 */ /* 0x100fe200078e0a07 */
[C---:B------:R-:W-:Y:S01]  /*24c0*/  ISETP.GT.U32.AND P6, PT, R7.reuse, R62, PT ;  /* 0x0000003e0700720c */ /* 0x040fe20003fc4070 */
[--C-:B------:R-:W-:Y:S01]  /*24d0*/  @!P0 IMAD.IADD R58, R58, 0x1, -R7.reuse ;  /* 0x000000013a3a8824 */ /* 0x100fe200078e0a07 */
[----:B------:R-:W-:Y:S01]  /*24e0*/  ISETP.GT.U32.AND P0, PT, R7, R64, PT ;  /* 0x000000400700720c */ /* 0x000fe20003f04070 */
[--C-:B------:R-:W-:Y:S01]  /*24f0*/  @!P3 IMAD.IADD R61, R61, 0x1, -R7.reuse ;  /* 0x000000013d3db824 */ /* 0x100fe200078e0a07 */
[C---:B------:R-:W-:Y:S01]  /*2500*/  ISETP.GT.U32.AND P3, PT, R7.reuse, R67, PT ;  /* 0x000000430700720c */ /* 0x040fe20003f64070 */
[--C-:B------:R-:W-:Y:S01]  /*2510*/  @!P2 IMAD.IADD R60, R60, 0x1, -R7.reuse ;  /* 0x000000013c3ca824 */ /* 0x100fe200078e0a07 */
[----:B------:R-:W-:Y:S01]  /*2520*/  ISETP.GT.U32.AND P2, PT, R7, R66, PT ;  /* 0x000000420700720c */ /* 0x000fe20003f44070 */
[--C-:B------:R-:W-:Y:S01]  /*2530*/  @!P5 IMAD.IADD R57, R57, 0x1, -R7.reuse ;  /* 0x000000013939d824 */ /* 0x100fe200078e0a07 */
[----:B------:R-:W-:Y:S01]  /*2540*/  ISETP.GT.U32.AND P5, PT, R7, R63, PT ;  /* 0x0000003f0700720c */ /* 0x000fe20003fa4070 */
[--C-:B------:R-:W-:Y:S01]  /*2550*/  @!P4 IMAD.IADD R56, R56, 0x1, -R7.reuse ;  /* 0x000000013838c824 */ /* 0x100fe200078e0a07 */
[----:B---3--:R-:W3:Y:S01]  /*2560*/  LDL R88, [R1+0x740] ;  /* 0x0007400001587983 */ /* 0x008ee20000100800 */
[--C-:B------:R-:W-:Y:S01]  /*2570*/  @!P1 IMAD.IADD R65, R65, 0x1, -R7.reuse ;  /* 0x0000000141419824 */ /* 0x100fe200078e0a07 */
[C---:B------:R-:W-:Y:S01]  /*2580*/  ISETP.GT.U32.AND P1, PT, R7.reuse, R59, PT ;  /* 0x0000003b0700720c */ /* 0x040fe20003f24070 */
        /* <DEDUP_REMOVED lines=9> */
[C---:B------:R-:W-:Y:S01]  /*2620*/  ISETP.GT.U32.AND P2, PT, R7.reuse, R60, PT ;  /* 0x0000003c0700720c */ /* 0x040fe20003f44070 */
[----:B------:R-:W-:Y:S01]  /*2630*/  IMAD.MOV R0, RZ, RZ, -R0 ;  /* 0x000000ffff007224 */ /* 0x000fe200078e0a00 */
        /* <DEDUP_REMOVED lines=139> */
[----:B------:R-:W-:Y:S01]  /*2ef0*/  @!P5 IMAD.IADD R20, R20, 0x1, -R7 ;  /* 0x000000011414d824 */ /* 0x000fe200078e0a07 */
[----:B------:R-:W-:Y:S01]  /*2f00*/  ISETP.GT.U32.AND P5, PT, R7, R26, PT ;  /* 0x0000001a0700720c */ /* 0x000fe20003fa4070 */
[----:B------:R-:W-:-:S02]  /*2f10*/  IMAD R0, R68, R0, R69 ;  /* 0x0000000044007224 */ /* 0x000fc400078e0245 */
[----:B------:R-:W-:-:S04]  /*2f20*/  @!P1 IMAD.IADD R17, R17, 0x1, -R7 ;  /* 0x0000000111119824 */ /* 0x000fc800078e0a07 */
        /* <DEDUP_REMOVED lines=12> */
[----:B------:R-:W1:Y:S01]  /*2ff0*/  LDS R69, [UR9] ;  /* 0x00000009ff457984 */ /* 0x000e620008000800 */
        /* <DEDUP_REMOVED lines=33> */
[----:B------:R-:W-:-:S02]  /*3210*/  @!P1 IMAD.IADD R9, R9, 0x1, -R7 ;  /* 0x0000000109099824 */ /* 0x000fc400078e0a07 */
[--C-:B------:R-:W-:Y:S02]  /*3220*/  @!P2 IMAD.IADD R11, R11, 0x1, -R7.reuse ;  /* 0x000000010b0ba824 */ /* 0x100fe400078e0a07 */
[--C-:B------:R-:W-:Y:S01]  /*3230*/  @!P4 IMAD.IADD R6, R6, 0x1, -R7.reuse ;  /* 0x000000010606c824 */ /* 0x100fe200078e0a07 */
[----:B------:R-:W-:Y:S01]  /*3240*/  ISETP.GT.U32.AND P2, PT, R7, R15, PT ;  /* 0x0000000f0700720c */ /* 0x000fe20003f44070 */
[--C-:B------:R-:W-:Y:S01]  /*3250*/  @!P5 IMAD.IADD R5, R5, 0x1, -R7.reuse ;  /* 0x000000010505d824 */ /* 0x100fe200078e0a07 */
[C---:B------:R-:W-:Y:S01]  /*3260*/  ISETP.GT.U32.AND P4, PT, R7.reuse, R12, PT ;  /* 0x0000000c0700720c */ /* 0x040fe20003f84070 */
[--C-:B------:R-:W-:Y:S01]  /*3270*/  @!P6 IMAD.IADD R14, R14, 0x1, -R7.reuse ;  /* 0x000000010e0ee824 */ /* 0x100fe200078e0a07 */
[C---:B------:R-:W-:Y:S01]  /*3280*/  ISETP.GT.U32.AND P5, PT, R7.reuse, R9, PT ;  /* 0x000000090700720c */ /* 0x040fe20003fa4070 */
[----:B------:R-:W-:Y:S01]  /*3290*/  @!P3 IMAD.IADD R16, R16, 0x1, -R7 ;  /* 0x000000011010b824 */ /* 0x000fe200078e0a07 */
[C---:B------:R-:W-:Y:S02]  /*32a0*/  ISETP.GT.U32.AND P3, PT, R7.reuse, R11, PT ;  /* 0x0000000b0700720c */ /* 0x040fe40003f64070 */
[----:B------:R-:W-:Y:S01]  /*32b0*/  ISETP.GT.U32.AND P6, PT, R7, R6, PT ;  /* 0x000000060700720c */ /* 0x000fe20003fc4070 */
[----:B------:R-:W-:-:S04]  /*32c0*/  @!P0 IMAD.IADD R0, R0, 0x1, -R68 ;  /* 0x0000000100008824 */ /* 0x000fc800078e0a44 */
[--C-:B------:R-:W-:Y:S01]  /*32d0*/  @!P2 IMAD.IADD R15, R15, 0x1, -R7.reuse ;  /* 0x000000010f0fa824 */ /* 0x100fe200078e0a07 */
[----:B------:R-:W-:Y:S01]  /*32e0*/  ISETP.GT.U32.AND P2, PT, R7, R10, PT ;  /* 0x0000000a0700720c */ /* 0x000fe20003f44070 */
[--C-:B------:R-:W-:Y:S01]  /*32f0*/  @!P4 IMAD.IADD R12, R12, 0x1, -R7.reuse ;  /* 0x000000010c0cc824 */ /* 0x100fe200078e0a07 */
[----:B------:R-:W-:Y:S01]  /*3300*/  ISETP.GT.U32.AND P4, PT, R68, R0, PT ;  /* 0x000000004400720c */ /* 0x000fe20003f84070 */
[--C-:B------:R-:W-:Y:S01]  /*3310*/  @!P5 IMAD.IADD R9, R9, 0x1, -R7.reuse ;  /* 0x000000010909d824 */ /* 0x100fe200078e0a07 */
[----:B------:R-:W-:Y:S01]  /*3320*/  ISETP.GE.AND P5, PT, R89, RZ, PT ;  /* 0x000000ff5900720c */ /* 0x000fe20003fa6270 */
[--C-:B------:R-:W-:Y:S01]  /*3330*/  @!P3 IMAD.IADD R11, R11, 0x1, -R7.reuse ;  /* 0x000000010b0bb824 */ /* 0x100fe200078e0a07 */
[----:B------:R-:W3:Y:S01]  /*3340*/  LDL R89, [R1+0x73c] ;  /* 0x00073c0001597983 */ /* 0x000ee20000100800 */
[----:B------:R-:W-:-:S06]  /*3350*/  @!P6 IMAD.IADD R6, R6, 0x1, -R7 ;  /* 0x000000010606e824 */ /* 0x000fcc00078e0a07 */
[----:B------:R-:W-:Y:S02]  /*3360*/  @!P2 IMAD.IADD R10, R10, 0x1, -R7 ;  /* 0x000000010a0aa824 */ /* 0x000fe400078e0a07 */
[----:B------:R-:W-:Y:S01]  /*3370*/  @!P4 IMAD.IADD R0, R0, 0x1, -R68 ;  /* 0x000000010000c824 */ /* 0x000fe200078e0a44 */
[----:B----4-:R-:W-:Y:S02]  /*3380*/  ISETP.GE.AND P6, PT, R90, RZ, PT ;  /* 0x000000ff5a00720c */ /* 0x010fe40003fc6270 */
[----:B------:R-:W4:Y:S01]  /*3390*/  LDL R90, [R1+0x738] ;  /* 0x00073800015a7983 */ /* 0x000f220000100800 */
[----:B-----5:R-:W-:Y:S01]  /*33a0*/  ISETP.GE.AND P3, PT, R72, RZ, PT ;  /* 0x000000ff4800720c */ /* 0x020fe20003f66270 */
[----:B------:R-:W-:Y:S01]  /*33b0*/  @!P5 IMAD.MOV R70, RZ, RZ, -R70 ;  /* 0x000000ffff46d224 */ /* 0x000fe200078e0a46 */
[----:B------:R-:W-:Y:S01]  /*33c0*/  ISETP.GT.U32.AND P1, PT, R7, R13, PT ;  /* 0x0000000d0700720c */ /* 0x000fe20003f24070 */
[----:B------:R-:W5:Y:S01]  /*33d0*/  LDL R72, [R1+0x774] ;  /* 0x0007740001487983 */ /* 0x000f620000100800 */
[----:B--2---:R-:W-:-:S03]  /*33e0*/  ISETP.GE.AND P2, PT, R91, RZ, PT ;  /* 0x000000ff5b00720c */ /* 0x004fc60003f46270 */
[----:B------:R-:W2:Y:S01]  /*33f0*/  LDL R91, [R1+0x730] ;  /* 0x00073000015b7983 */ /* 0x000ea20000100800 */
[----:B------:R-:W-:-:S03]  /*3400*/  ISETP.GE.AND P4, PT, R92, RZ, PT ;  /* 0x000000ff5c00720c */ /* 0x000fc60003f86270 */
[----:B------:R-:W5:Y:S01]  /*3410*/  LDL R92, [R1+0x750] ;  /* 0x00075000015c7983 */ /* 0x000f620000100800 */
[----:B------:R-:W-:Y:S01]  /*3420*/  ISETP.GE.AND P5, PT, R93, RZ, PT ;  /* 0x000000ff5d00720c */ /* 0x000fe20003fa6270 */
[----:B------:R-:W-:Y:S02]  /*3430*/  @!P3 IMAD.MOV R66, RZ, RZ, -R66 ;  /* 0x000000ffff42b224 */ /* 0x000fe400078e0a42 */
[----:B------:R-:W5:Y:S01]  /*3440*/  LDL R93, [R1+0x74c] ;  /* 0x00074c00015d7983 */ /* 0x000f620000100800 */
[----:B------:R-:W-:-:S03]  /*3450*/  ISETP.GE.AND P3, PT, R3, RZ, PT ;  /* 0x000000ff0300720c */ /* 0x000fc60003f66270 */
[----:B------:R-:W5:Y:S01]  /*3460*/  LDL R3, [R1+0x754] ;  /* 0x0007540001037983 */ /* 0x000f620000100800 */
[----:B------:R-:W-:Y:S01]  /*3470*/  @!P1 IMAD.IADD R13, R13, 0x1, -R7 ;  /* 0x000000010d0d9824 */ /* 0x000fe200078e0a07 */
[----:B------:R-:W-:-:S13]  /*3480*/  ISETP.GT.U32.AND P1, PT, R7, R8, PT ;  /* 0x000000080700720c */ /* 0x000fda0003f24070 */
[----:B------:R-:W-:Y:S01]  /*3490*/  @!P1 IMAD.IADD R8, R8, 0x1, -R7 ;  /* 0x0000000108089824 */ /* 0x000fe200078e0a07 */
[----:B------:R-:W-:Y:S02]  /*34a0*/  ISETP.GE.AND P1, PT, R73, RZ, PT ;  /* 0x000000ff4900720c */ /* 0x000fe40003f26270 */
[----:B------:R-:W5:Y:S01]  /*34b0*/  LDL R73, [R1+0x734] ;  /* 0x0007340001497983 */ /* 0x000f620000100800 */
[----:B------:R-:W-:Y:S02]  /*34c0*/  @!P2 IMAD.MOV R64, RZ, RZ, -R64 ;  /* 0x000000ffff40a224 */ /* 0x000fe400078e0a40 */
[----:B------:R-:W-:-:S08]  /*34d0*/  @!P4 IMAD.MOV R63, RZ, RZ, -R63 ;  /* 0x000000ffff3fc224 */ /* 0x000fd000078e0a3f */
[----:B------:R-:W-:Y:S01]  /*34e0*/  @!P1 IMAD.MOV R65, RZ, RZ, -R65 ;  /* 0x000000ffff419224 */ /* 0x000fe200078e0a41 */
[----:B---3--:R-:W-:Y:S02]  /*34f0*/  ISETP.GE.AND P1, PT, R88, RZ, PT ;  /* 0x000000ff5800720c */ /* 0x008fe40003f26270 */
[----:B------:R-:W3:Y:S01]  /*3500*/  LDL R88, [R1+0x758] ;  /* 0x0007580001587983 */ /* 0x000ee20000100800 */
[----:B------:R-:W-:-:S10]  /*3510*/  @!P3 IMAD.MOV R61, RZ, RZ, -R61 ;  /* 0x000000ffff3db224 */ /* 0x000fd400078e0a3d */
[----:B------:R-:W-:Y:S01]  /*3520*/  @!P1 IMAD.MOV R60, RZ, RZ, -R60 ;  /* 0x000000ffff3c9224 */ /* 0x000fe200078e0a3c */
[----:B------:R-:W-:Y:S01]  /*3530*/  LOP3.LUT R71, R71, 0x600000, RZ, 0xc0, !PT ;  /* 0x0060000047477812 */ /* 0x000fe200078ec0ff */
[----:B------:R-:W0:Y:S01]  /*3540*/  LDCU.64 UR20, c[0x0][0x358] ;  /* 0x00006b00ff1477ac */ /* 0x000e220008000a00 */
[----:B------:R-:W-:Y:S01]  /*3550*/  UMOV UR7, 0x1 ;  /* 0x0000000100077882 */ /* 0x000fe20000000000 */
[----:B------:R-:W-:Y:S01]  /*3560*/  BAR.SYNC.DEFER_BLOCKING 0x0 ;  /* 0x0000000000007b1d */ /* 0x000fe20000010000 */
[----:B------:R-:W-:-:S05]  /*3570*/  ISETP.GE.AND P2, PT, R89, RZ, PT ;  /* 0x000000ff5900720c */ /* 0x000fca0003f46270 */
[----:B------:R-:W3:Y:S01]  /*3580*/  LDL R89, [R1+0x760] ;  /* 0x0007600001597983 */ /* 0x000ee20000100800 */
[----:B----4-:R-:W-:-:S03]  /*3590*/  ISETP.GE.AND P4, PT, R90, RZ, PT ;  /* 0x000000ff5a00720c */ /* 0x010fc60003f86270 */
[----:B------:R-:W4:Y:S04]  /*35a0*/  LDL R90, [R1+0x764] ;  /* 0x00076400015a7983 */ /* 0x000f280000100800 */
[----:B------:R-:W-:Y:S01]  /*35b0*/  @!P2 IMAD.MOV R59, RZ, RZ, -R59 ;  /* 0x000000ffff3ba224 */ /* 0x000fe200078e0a3b */
[----:B--2---:R-:W-:Y:S02]  /*35c0*/  ISETP.GE.AND P3, PT, R91, RZ, PT ;  /* 0x000000ff5b00720c */ /* 0x004fe40003f66270 */
[----:B------:R-:W2:Y:S01]  /*35d0*/  LDL R91, [R1+0x770] ;  /* 0x00077000015b7983 */ /* 0x000ea20000100800 */
[----:B-----5:R-:W-:Y:S02]  /*35e0*/  ISETP.GE.AND P1, PT, R92, RZ, PT ;  /* 0x000000ff5c00720c */ /* 0x020fe40003f26270 */
[----:B------:R-:W-:Y:S01]  /*35f0*/  @!P4 IMAD.MOV R58, RZ, RZ, -R58 ;  /* 0x000000ffff3ac224 */ /* 0x000fe200078e0a3a */
[----:B------:R-:W5:Y:S01]  /*3600*/  LDL R92, [R1+0x778] ;  /* 0x00077800015c7983 */ /* 0x000f620000100800 */
[----:B------:R-:W-:-:S03]  /*3610*/  ISETP.GE.AND P2, PT, R93, RZ, PT ;  /* 0x000000ff5d00720c */ /* 0x000fc60003f46270 */
[----:B------:R-:W5:Y:S01]  /*3620*/  LDL R93, [R1+0x77c] ;  /* 0x00077c00015d7983 */ /* 0x000f620000100800 */
[----:B------:R-:W-:-:S03]  /*3630*/  ISETP.GE.AND P4, PT, R3, RZ, PT ;  /* 0x000000ff0300720c */ /* 0x000fc60003f86270 */
[----:B------:R-:W5:Y:S01]  /*3640*/  LDL R3, [R1+0x784] ;  /* 0x0007840001037983 */ /* 0x000f620000100800 */
[----:B------:R-:W-:Y:S01]  /*3650*/  @!P5 IMAD.MOV R62, RZ, RZ, -R62 ;  /* 0x000000ffff3ed224 */ /* 0x000fe200078e0a3e */
[----:B------:R-:W-:Y:S01]  /*3660*/  ISETP.GE.AND P5, PT, R73, RZ, PT ;  /* 0x000000ff4900720c */ /* 0x000fe20003fa6270 */
[----:B------:R-:W-:Y:S01]  /*3670*/  @!P3 IMAD.MOV R56, RZ, RZ, -R56 ;  /* 0x000000ffff38b224 */ /* 0x000fe200078e0a38 */
[----:B------:R-:W5:Y:S01]  /*3680*/  LDL R73, [R1+0x788] ;  /* 0x0007880001497983 */ /* 0x000f620000100800 */
[----:B------:R-:W-:-:S10]  /*3690*/  @!P1 IMAD.MOV R55, RZ, RZ, -R55 ;  /* 0x000000ffff379224 */ /* 0x000fd400078e0a37 */
[----:B------:R-:W-:Y:S01]  /*36a0*/  @!P5 IMAD.MOV R57, RZ, RZ, -R57 ;  /* 0x000000ffff39d224 */ /* 0x000fe200078e0a39 */
[----:B---3--:R-:W-:Y:S02]  /*36b0*/  ISETP.GE.AND P5, PT, R88, RZ, PT ;  /* 0x000000ff5800720c */ /* 0x008fe40003fa6270 */
[----:B------:R-:W3:Y:S01]  /*36c0*/  LDL R88, [R1+0x798] ;  /* 0x0007980001587983 */ /* 0x000ee20000100800 */
[----:B------:R-:W-:-:S10]  /*36d0*/  @!P4 IMAD.MOV R53, RZ, RZ, -R53 ;  /* 0x000000ffff35c224 */ /* 0x000fd400078e0a35 */
[----:B------:R-:W-:Y:S01]  /*36e0*/  @!P5 IMAD.MOV R52, RZ, RZ, -R52 ;  /* 0x000000ffff34d224 */ /* 0x000fe200078e0a34 */
[----:B------:R-:W-:Y:S02]  /*36f0*/  ISETP.GE.AND P3, PT, R89, RZ, PT ;  /* 0x000000ff5900720c */ /* 0x000fe40003f66270 */
[----:B------:R-:W3:Y:S01]  /*3700*/  LDL R89, [R1+0x794] ;  /* 0x0007940001597983 */ /* 0x000ee20000100800 */
[----:B----4-:R-:W-:-:S10]  /*3710*/  ISETP.GE.AND P1, PT, R90, RZ, PT ;  /* 0x000000ff5a00720c */ /* 0x010fd40003f26270 */
[----:B------:R-:W-:Y:S01]  /*3720*/  @!P3 IMAD.MOV R51, RZ, RZ, -R51 ;  /* 0x000000ffff33b224 */ /* 0x000fe200078e0a33 */
[----:B------:R-:W4:Y:S01]  /*3730*/  LDL R90, [R1+0x79c] ;  /* 0x00079c00015a7983 */ /* 0x000f220000100800 */
[----:B--2---:R-:W-:-:S03]  /*3740*/  ISETP.GE.AND P4, PT, R91, RZ, PT ;  /* 0x000000ff5b00720c */ /* 0x004fc60003f86270 */
[----:B------:R-:W2:Y:S01]  /*3750*/  LDL R91, [R1+0x7a0] ;  /* 0x0007a000015b7983 */ /* 0x000ea20000100800 */
[----:B-----5:R-:W-:Y:S01]  /*3760*/  ISETP.GE.AND P5, PT, R92, RZ, PT ;  /* 0x000000ff5c00720c */ /* 0x020fe20003fa6270 */
[----:B------:R-:W-:Y:S02]  /*3770*/  @!P1 IMAD.MOV R50, RZ, RZ, -R50 ;  /* 0x000000ffff329224 */ /* 0x000fe400078e0a32 */
        /* <DEDUP_REMOVED lines=11> */
[----:B------:R-:W-:Y:S02]  /*3830*/  ISETP.GE.AND P2, PT, R73, RZ, PT ;  /* 0x000000ff4900720c */ /* 0x000fe40003f46270 */
[----:B------:R-:W5:Y:S01]  /*3840*/  LDL R73, [R1+0x7c0] ;  /* 0x0007c00001497983 */ /* 0x000f620000100800 */
[----:B------:R-:W-:Y:S01]  /*3850*/  @!P3 IMAD.MOV R46, RZ, RZ, -R46 ;  /* 0x000000ffff2eb224 */ /* 0x000fe200078e0a2e */
[----:B---3--:R-:W-:Y:S02]  /*3860*/  ISETP.GE.AND P4, PT, R88, RZ, PT ;  /* 0x000000ff5800720c */ /* 0x008fe40003f86270 */
[----:B------:R-:W3:Y:S01]  /*3870*/  LDL R88, [R1+0x7c4] ;  /* 0x0007c40001587983 */ /* 0x000ee20000100800 */
[----:B------:R-:W-:-:S06]  /*3880*/  @!P1 IMAD.MOV R45, RZ, RZ, -R45 ;  /* 0x000000ffff2d9224 */ /* 0x000fcc00078e0a2d */
[----:B------:R-:W-:-:S04]  /*3890*/  @!P2 IMAD.MOV R44, RZ, RZ, -R44 ;  /* 0x000000ffff2ca224 */ /* 0x000fc800078e0a2c */
[----:B------:R-:W-:Y:S01]  /*38a0*/  @!P4 IMAD.MOV R43, RZ, RZ, -R43 ;  /* 0x000000ffff2bc224 */ /* 0x000fe200078e0a2b */
[----:B------:R-:W-:Y:S02]  /*38b0*/  ISETP.GE.AND P5, PT, R89, RZ, PT ;  /* 0x000000ff5900720c */ /* 0x000fe40003fa6270 */
[----:B------:R-:W3:Y:S11]  /*38c0*/  LDL R89, [R1+0x7cc] ;  /* 0x0007cc0001597983 */ /* 0x000ef60000100800 */
[----:B------:R-:W-:Y:S01]  /*38d0*/  @!P5 IMAD.MOV R42, RZ, RZ, -R42 ;  /* 0x000000ffff2ad224 */ /* 0x000fe200078e0a2a */
[----:B----4-:R-:W-:-:S02]  /*38e0*/  ISETP.GE.AND P3, PT, R90, RZ, PT ;  /* 0x000000ff5a00720c */ /* 0x010fc40003f66270 */
[----:B------:R-:W4:Y:S01]  /*38f0*/  LDL R90, [R1+0x7d0] ;  /* 0x0007d000015a7983 */ /* 0x000f220000100800 */
[----:B--2---:R-:W-:-:S03]  /*3900*/  ISETP.GE.AND P1, PT, R91, RZ, PT ;  /* 0x000000ff5b00720c */ /* 0x004fc60003f26270 */
[----:B------:R-:W2:Y:S01]  /*3910*/  LDL R91, [R1+0x7c8] ;  /* 0x0007c800015b7983 */ /* 0x000ea20000100800 */
[----:B-----5:R-:W-:-:S03]  /*3920*/  ISETP.GE.AND P2, PT, R92, RZ, PT ;  /* 0x000000ff5c00720c */ /* 0x020fc60003f46270 */
[----:B------:R-:W5:Y:S01]  /*3930*/  LDL R92, [R1+0x7b4] ;  /* 0x0007b400015c7983 */ /* 0x000f620000100800 */
[----:B------:R-:W-:-:S03]  /*3940*/  ISETP.GE.AND P4, PT, R93, RZ, PT ;  /* 0x000000ff5d00720c */ /* 0x000fc60003f86270 */
[----:B------:R-:W5:Y:S01]  /*3950*/  LDL R93, [R1+0x7b0] ;  /* 0x0007b000015d7983 */ /* 0x000f620000100800 */
[----:B------:R-:W-:-:S03]  /*3960*/  ISETP.GE.AND P5, PT, R3, RZ, PT ;  /* 0x000000ff0300720c */ /* 0x000fc60003fa6270 */
[----:B------:R-:W5:Y:S01]  /*3970*/  LDL R3, [R1+0x7a4] ;  /* 0x0007a40001037983 */ /* 0x000f620000100800 */
[----:B------:R-:W-:Y:S01]  /*3980*/  ISETP.GT.U32.AND P0, PT, R7, R5, PT ;  /* 0x000000050700720c */ /* 0x000fe20003f04070 */
[----:B------:R-:W-:Y:S01]  /*3990*/  @!P3 IMAD.MOV R41, RZ, RZ, -R41 ;  /* 0x000000ffff29b224 */ /* 0x000fe200078e0a29 */
[----:B------:R-:W-:Y:S01]  /*39a0*/  ISETP.GE.AND P3, PT, R72, RZ, PT ;  /* 0x000000ff4800720c */ /* 0x000fe20003f66270 */
[----:B------:R-:W-:Y:S01]  /*39b0*/  @!P1 IMAD.MOV R40, RZ, RZ, -R40 ;  /* 0x000000ffff289224 */ /* 0x000fe200078e0a28 */
[----:B------:R-:W-:Y:S01]  /*39c0*/  R2UR UR10, R71 ;  /* 0x00000000470a72ca */ /* 0x000fe200000e0000 */
[----:B------:R-:W-:Y:S01]  /*39d0*/  @!P2 IMAD.MOV R39, RZ, RZ, -R39 ;  /* 0x000000ffff27a224 */ /* 0x000fe200078e0a27 */
[----:B------:R-:W5:Y:S01]  /*39e0*/  LDL R71, [R1+0x78c] ;  /* 0x00078c0001477983 */ /* 0x000f620000100800 */
[----:B------:R-:W-:-:S03]  /*39f0*/  @!P4 IMAD.MOV R38, RZ, RZ, -R38 ;  /* 0x000000ffff26c224 */ /* 0x000fc600078e0a26 */
[----:B------:R-:W5:Y:S01]  /*3a00*/  LDL R72, [R1+0x780] ;  /* 0x0007800001487983 */ /* 0x000f620000100800 */
[----:B------:R-:W-:Y:S02]  /*3a10*/  ISETP.GE.AND P1, PT, R73, RZ, PT ;  /* 0x000000ff4900720c */ /* 0x000fe40003f26270 */
[----:B------:R-:W-:Y:S01]  /*3a20*/  @!P0 IMAD.IADD R5, R5, 0x1, -R7 ;  /* 0x0000000105058824 */ /* 0x000fe200078e0a07 */
[----:B------:R-:W5:Y:S01]  /*3a30*/  LDL R73, [R1+0x76c] ;  /* 0x00076c0001497983 */ /* 0x000f620000100800 */
[----:B------:R-:W-:-:S03]  /*3a40*/  @!P5 IMAD.MOV R37, RZ, RZ, -R37 ;  /* 0x000000ffff25d224 */ /* 0x000fc600078e0a25 */
[----:B------:R-:W5:Y:S01]  /*3a50*/  LDL R7, [R1+0x790] ;  /* 0x0007900001077983 */ /* 0x000f620000100800 */
[----:B---3--:R-:W-:Y:S01]  /*3a60*/  ISETP.GE.AND P2, PT, R88, RZ, PT ;  /* 0x000000ff5800720c */ /* 0x008fe20003f46270 */
[----:B------:R-:W-:Y:S02]  /*3a70*/  @!P3 IMAD.MOV R36, RZ, RZ, -R36 ;  /* 0x000000ffff24b224 */ /* 0x000fe400078e0a24 */
[----:B------:R-:W3:Y:S02]  /*3a80*/  LDL.LU R88, [R1+0x7f0] ;  /* 0x0007f00001587983 */ /* 0x000ee40000300800 */
[----:B------:R-:W-:-:S08]  /*3a90*/  @!P1 IMAD.MOV R35, RZ, RZ, -R35 ;  /* 0x000000ffff239224 */ /* 0x000fd000078e0a23 */
[----:B------:R-:W-:Y:S01]  /*3aa0*/  @!P2 IMAD.MOV R34, RZ, RZ, -R34 ;  /* 0x000000ffff22a224 */ /* 0x000fe200078e0a22 */
[----:B------:R-:W-:Y:S02]  /*3ab0*/  ISETP.GE.AND P4, PT, R89, RZ, PT ;  /* 0x000000ff5900720c */ /* 0x000fe40003f86270 */
[----:B------:R-:W3:Y:S11]  /*3ac0*/  LDL.LU R89, [R1+0x7ec] ;  /* 0x0007ec0001597983 */ /* 0x000ef60000300800 */
[----:B------:R-:W-:Y:S01]  /*3ad0*/  @!P4 IMAD.MOV R33, RZ, RZ, -R33 ;  /* 0x000000ffff21c224 */ /* 0x000fe200078e0a21 */
[----:B----4-:R-:W-:-:S02]  /*3ae0*/  ISETP.GE.AND P5, PT, R90, RZ, PT ;  /* 0x000000ff5a00720c */ /* 0x010fc40003fa6270 */
[----:B------:R-:W4:Y:S01]  /*3af0*/  LDL.LU R90, [R1+0x7e8] ;  /* 0x0007e800015a7983 */ /* 0x000f220000300800 */
[----:B--2---:R-:W-:-:S03]  /*3b00*/  ISETP.GE.AND P3, PT, R91, RZ, PT ;  /* 0x000000ff5b00720c */ /* 0x004fc60003f66270 */
[----:B------:R-:W2:Y:S01]  /*3b10*/  LDL.LU R91, [R1+0x7e4] ;  /* 0x0007e400015b7983 */ /* 0x000ea20000300800 */
[----:B-----5:R-:W-:-:S03]  /*3b20*/  ISETP.GE.AND P1, PT, R92, RZ, PT ;  /* 0x000000ff5c00720c */ /* 0x020fc60003f26270 */
[----:B------:R-:W5:Y:S01]  /*3b30*/  LDL.LU R92, [R1+0x7e0] ;  /* 0x0007e000015c7983 */ /* 0x000f620000300800 */
[----:B------:R-:W-:-:S03]  /*3b40*/  ISETP.GE.AND P2, PT, R93, RZ, PT ;  /* 0x000000ff5d00720c */ /* 0x000fc60003f46270 */
[----:B------:R-:W2:Y:S01]  /*3b50*/  LDL.LU R93, [R1+0x7dc] ;  /* 0x0007dc00015d7983 */ /* 0x000ea20000300800 */
[----:B------:R-:W-:-:S03]  /*3b60*/  ISETP.GE.AND P4, PT, R3, RZ, PT ;  /* 0x000000ff0300720c */ /* 0x000fc60003f86270 */
[----:B------:R-:W2:Y:S10]  /*3b70*/  LDL.LU R3, [R1+0x7d8] ;  /* 0x0007d80001037983 */ /* 0x000eb40000300800 */
[----:B------:R-:W-:-:S02]  /*3b80*/  @!P4 IMAD.MOV R28, RZ, RZ, -R28 ;  /* 0x000000ffff1cc224 */ /* 0x000fc400078e0a1c */
[----:B------:R-:W-:Y:S01]  /*3b90*/  @!P2 IMAD.MOV R29, RZ, RZ, -R29 ;  /* 0x000000ffff1da224 */ /* 0x000fe200078e0a1d */
[----:B------:R-:W-:-:S13]  /*3ba0*/  ISETP.GE.AND P2, PT, R73, RZ, PT ;  /* 0x000000ff4900720c */ /* 0x000fda0003f46270 */
[----:B------:R-:W-:Y:S01]  /*3bb0*/  @!P2 IMAD.MOV R24, RZ, RZ, -R24 ;  /* 0x000000ffff18a224 */ /* 0x000fe200078e0a18 */
[----:B--2---:R-:W-:Y:S02]  /*3bc0*/  ISETP.GE.AND P4, PT, R3, RZ, PT ;  /* 0x000000ff0300720c */ /* 0x004fe40003f86270 */
[----:B------:R-:W2:Y:S01]  /*3bd0*/  LDL.LU R3, [R1+0x7d4] ;  /* 0x0007d40001037983 */ /* 0x000ea20000300800 */
[----:B----4-:R-:W-:-:S13]  /*3be0*/  ISETP.GE.AND P2, PT, R90, RZ, PT ;  /* 0x000000ff5a00720c */ /* 0x010fda0003f46270 */
[----:B------:R-:W-:Y:S01]  /*3bf0*/  @!P2 IMAD.MOV R19, RZ, RZ, -R19 ;  /* 0x000000ffff13a224 */ /* 0x000fe200078e0a13 */
[----:B------:R-:W-:Y:S01]  /*3c00*/  ISETP.GE.AND P2, PT, R85, RZ, PT ;  /* 0x000000ff5500720c */ /* 0x000fe20003f46270 */
[----:B------:R-:W-:Y:S01]  /*3c10*/  @!P5 IMAD.MOV R32, RZ, RZ, -R32 ;  /* 0x000000ffff20d224 */ /* 0x000fe200078e0a20 */
[----:B------:R-:W-:Y:S01]  /*3c20*/  ISETP.GE.AND P5, PT, R7, RZ, PT ;  /* 0x000000ff0700720c */ /* 0x000fe20003fa6270 */
[----:B------:R-:W-:Y:S01]  /*3c30*/  @!P1 IMAD.MOV R30, RZ, RZ, -R30 ;  /* 0x000000ffff1e9224 */ /* 0x000fe200078e0a1e */
[----:B------:R-:W-:Y:S01]  /*3c40*/  ISETP.GE.AND P1, PT, R72, RZ, PT ;  /* 0x000000ff4800720c */ /* 0x000fe20003f26270 */
[----:B------:R-:W-:-:S08]  /*3c50*/  @!P3 IMAD.MOV R31, RZ, RZ, -R31 ;  /* 0x000000ffff1fb224 */ /* 0x000fd000078e0a1f */
[----:B------:R-:W-:Y:S01]  /*3c60*/  @!P2 IMAD.MOV R14, RZ, RZ, -R14 ;  /* 0x000000ffff0ea224 */ /* 0x000fe200078e0a0e */
[----:B------:R-:W-:Y:S01]  /*3c70*/  ISETP.GE.AND P2, PT, R80, RZ, PT ;  /* 0x000000ff5000720c */ /* 0x000fe20003f46270 */
[----:B------:R-:W-:Y:S01]  /*3c80*/  @!P6 IMAD.MOV R67, RZ, RZ, -R67 ;  /* 0x000000ffff43e224 */ /* 0x000fe200078e0a43 */
[----:B------:R-:W-:Y:S01]  /*3c90*/  ISETP.GE.AND P3, PT, R71, RZ, PT ;  /* 0x000000ff4700720c */ /* 0x000fe20003f66270 */
[----:B------:R-:W-:Y:S01]  /*3ca0*/  @!P5 IMAD.MOV R27, RZ, RZ, -R27 ;  /* 0x000000ffff1bd224 */ /* 0x000fe200078e0a1b */
[----:B------:R-:W-:Y:S01]  /*3cb0*/  ISETP.GE.AND P5, PT, R93, RZ, PT ;  /* 0x000000ff5d00720c */ /* 0x000fe20003fa6270 */
[----:B------:R-:W-:Y:S01]  /*3cc0*/  @!P1 IMAD.MOV R25, RZ, RZ, -R25 ;  /* 0x000000ffff199224 */ /* 0x000fe200078e0a19 */
[----:B------:R-:W4:Y:S07]  /*3cd0*/  LDC R7, c[0x0][0x3a0] ;  /* 0x0000e800ff077b82 */ /* 0x000f2e0000000800 */
[----:B------:R-:W-:Y:S01]  /*3ce0*/  @!P2 IMAD.MOV R9, RZ, RZ, -R9 ;  /* 0x000000ffff09a224 */ /* 0x000fe200078e0a09 */
[----:B------:R-:W-:Y:S01]  /*3cf0*/  ISETP.GE.AND P1, PT, R91, RZ, PT ;  /* 0x000000ff5b00720c */ /* 0x000fe20003f26270 */
[----:B------:R-:W-:Y:S01]  /*3d00*/  @!P3 IMAD.MOV R26, RZ, RZ, -R26 ;  /* 0x000000ffff1ab224 */ /* 0x000fe200078e0a1a */
[----:B-----5:R-:W-:Y:S01]  /*3d10*/  ISETP.GE.AND P3, PT, R92, RZ, PT ;  /* 0x000000ff5c00720c */ /* 0x020fe20003f66270 */
[----:B------:R-:W-:Y:S01]  /*3d20*/  @!P4 IMAD.MOV R23, RZ, RZ, -R23 ;  /* 0x000000ffff17c224 */ /* 0x000fe200078e0a17 */
[----:B---3--:R-:W-:Y:S01]  /*3d30*/  ISETP.GE.AND P4, PT, R89, RZ, PT ;  /* 0x000000ff5900720c */ /* 0x008fe20003f86270 */
[----:B------:R-:W-:Y:S01]  /*3d40*/  @!P5 IMAD.MOV R22, RZ, RZ, -R22 ;  /* 0x000000ffff16d224 */ /* 0x000fe200078e0a16 */
[----:B------:R-:W-:-:S07]  /*3d50*/  ISETP.GE.AND P5, PT, R88, RZ, PT ;  /* 0x000000ff5800720c */ /* 0x000fce0003fa6270 */
[----:B------:R-:W-:Y:S01]  /*3d60*/  @!P1 IMAD.MOV R20, RZ, RZ, -R20 ;  /* 0x000000ffff149224 */ /* 0x000fe200078e0a14 */
[----:B------:R-:W-:Y:S01]  /*3d70*/  ISETP.GE.AND P1, PT, R86, RZ, PT ;  /* 0x000000ff5600720c */ /* 0x000fe20003f26270 */
[----:B------:R-:W-:Y:S01]  /*3d80*/  @!P3 IMAD.MOV R21, RZ, RZ, -R21 ;  /* 0x000000ffff15b224 */ /* 0x000fe200078e0a15 */
[----:B------:R-:W-:Y:S01]  /*3d90*/  ISETP.GE.AND P3, PT, R87, RZ, PT ;  /* 0x000000ff5700720c */ /* 0x000fe20003f66270 */
[----:B------:R-:W-:Y:S01]  /*3da0*/  @!P4 IMAD.MOV R18, RZ, RZ, -R18 ;  /* 0x000000ffff12c224 */ /* 0x000fe200078e0a12 */
[----:B------:R-:W-:Y:S01]  /*3db0*/  ISETP.GE.AND P4, PT, R84, RZ, PT ;  /* 0x000000ff5400720c */ /* 0x000fe20003f86270 */
        /* <DEDUP_REMOVED lines=13> */
[----:B------:R-:W-:Y:S02]  /*3e90*/  ISETP.GE.AND P3, PT, R77, RZ, PT ;  /* 0x000000ff4d00720c */ /* 0x000fe40003f66270 */
[----:B-1----:R-:W-:Y:S02]  /*3ea0*/  R2UR UR8, R69 ;  /* 0x00000000450872ca */ /* 0x002fe400000e0000 */
[----:B------:R-:W1:Y:S01]  /*3eb0*/  LDC.64 R68, c[0x0][0x3a8] ;  /* 0x0000ea00ff447b82 */ /* 0x000e620000000a00 */
[----:B------:R-:W-:Y:S01]  /*3ec0*/  @!P4 IMAD.MOV R8, RZ, RZ, -R8 ;  /* 0x000000ffff08c224 */ /* 0x000fe200078e0a08 */
[----:B------:R-:W-:Y:S01]  /*3ed0*/  ISETP.GE.AND P6, PT, R75, RZ, PT ;  /* 0x000000ff4b00720c */ /* 0x000fe20003fc6270 */
[----:B------:R-:W-:Y:S01]  /*3ee0*/  @!P5 IMAD.MOV R6, RZ, RZ, -R6 ;  /* 0x000000ffff06d224 */ /* 0x000fe200078e0a06 */
[----:B------:R-:W-:-:S03]  /*3ef0*/  ISETP.NE.AND P0, PT, R2, RZ, PT ;  /* 0x000000ff0200720c */ /* 0x000fc60003f05270 */
[----:B------:R-:W-:Y:S02]  /*3f00*/  @!P1 IMAD.MOV R5, RZ, RZ, -R5 ;  /* 0x000000ffff059224 */ /* 0x000fe400078e0a05 */
[----:B------:R-:W-:-:S06]  /*3f10*/  @!P3 IMAD.MOV R4, RZ, RZ, -R4 ;  /* 0x000000ffff04b224 */ /* 0x000fcc00078e0a04 */
[----:B------:R-:W-:Y:S02]  /*3f20*/  @!P6 IMAD.MOV R0, RZ, RZ, -R0 ;  /* 0x000000ffff00e224 */ /* 0x000fe400078e0a00 */
[----:B------:R-:W-:Y:S01]  /*3f30*/  @!P0 LOP3.LUT R0, RZ, R2, RZ, 0x33, !PT ;  /* 0x00000002ff008212 */ /* 0x000fe200078e33ff */
[----:B----4-:R-:W-:-:S05]  /*3f40*/  VIADD R2, R7, 0xffffff82 ;  /* 0xffffff8207027836 */ /* 0x010fca0000000000 */
[----:B------:R-:W-:Y:S01]  /*3f50*/  ISETP.GE.U32.AND P4, PT, R2, 0x7fffff03, PT ;  /* 0x7fffff030200780c */ /* 0x000fe20003f86070 */
[----:B------:R-:W-:Y:S02]  /*3f60*/  VIADD R2, R7, 0xffffff83 ;  /* 0xffffff8307027836 */ /* 0x000fe40000000000 */
[----:B0-----:R-:W-:-:S03]  /*3f70*/  IMAD R0, R0, UR4, RZ ;  /* 0x0000000400007c24 */ /* 0x001fc6000f8e02ff */
[----:B------:R-:W-:Y:S02]  /*3f80*/  ISETP.GE.U32.AND P1, PT, R2, 0x7fffff04, PT ;  /* 0x7fffff040200780c */ /* 0x000fe40003f26070 */
[----:B--2---:R-:W-:Y:S02]  /*3f90*/  ISETP.NE.AND P2, PT, R3, RZ, PT ;  /* 0x000000ff0300720c */ /* 0x004fe40003f45270 */
[----:B------:R-:W-:-:S04]  /*3fa0*/  LOP3.LUT R3, RZ, R3, RZ, 0x33, !PT ;  /* 0x00000003ff037212 */ /* 0x000fc800078e33ff */
[C---:B------:R-:W-:Y:S02]  /*3fb0*/  SEL R71, R3.reuse, R70, !P2 ;  /* 0x0000004603477207 */ /* 0x040fe40005000000 */
[C---:B------:R-:W-:Y:S02]  /*3fc0*/  SEL R70, R3.reuse, R67, !P2 ;  /* 0x0000004303467207 */ /* 0x040fe40005000000 */
[C---:B------:R-:W-:Y:S02]  /*3fd0*/  SEL R67, R3.reuse, R66, !P2 ;  /* 0x0000004203437207 */ /* 0x040fe40005000000 */
[C---:B------:R-:W-:Y:S01]  /*3fe0*/  SEL R66, R3.reuse, R65, !P2 ;  /* 0x0000004103427207 */ /* 0x040fe20005000000 */
[----:B------:R-:W-:Y:S01]  /*3ff0*/  STL [R1+0xac], R71 ;  /* 0x0000ac4701007387 */ /* 0x000fe20000100800 */
[C---:B------:R-:W-:Y:S02]  /*4000*/  SEL R65, R3.reuse, R64, !P2 ;  /* 0x0000004003417207 */ /* 0x040fe40005000000 */
[C---:B------:R-:W-:Y:S01]  /*4010*/  SEL R64, R3.reuse, R63, !P2 ;  /* 0x0000003f03407207 */ /* 0x040fe20005000000 */
[----:B------:R0:W-:Y:S01]  /*4020*/  STL [R1+0xb0], R70 ;  /* 0x0000b04601007387 */ /* 0x0001e20000100800 */
[----:B------:R-:W-:-:S02]  /*4030*/  SEL R63, R3, R62, !P2 ;  /* 0x0000003e033f7207 */ /* 0x000fc40005000000 */
[C---:B------:R-:W-:Y:S01]  /*4040*/  SEL R62, R3.reuse, R61, !P2 ;  /* 0x0000003d033e7207 */ /* 0x040fe20005000000 */
[----:B------:R2:W-:Y:S01]  /*4050*/  STL [R1+0xb4], R67 ;  /* 0x0000b44301007387 */ /* 0x0005e20000100800 */
[C---:B------:R-:W-:Y:S02]  /*4060*/  SEL R61, R3.reuse, R60, !P2 ;  /* 0x0000003c033d7207 */ /* 0x040fe40005000000 */
[C---:B------:R-:W-:Y:S01]  /*4070*/  SEL R60, R3.reuse, R59, !P2 ;  /* 0x0000003b033c7207 */ /* 0x040fe20005000000 */
[----:B------:R2:W-:Y:S01]  /*4080*/  STL [R1+0xbc], R66 ;  /* 0x0000bc4201007387 */ /* 0x0005e20000100800 */
[----:B------:R-:W-:-:S03]  /*4090*/  SEL R59, R3, R58, !P2 ;  /* 0x0000003a033b7207 */ /* 0x000fc60005000000 */
        /* <DEDUP_REMOVED lines=106> */
[----:B------:R2:W-:Y:S04]  /*4740*/  STL [R1+0x194], R12 ;  /* 0x0001940c01007387 */ /* 0x0005e80000100800 */
[----:B------:R2:W-:Y:S04]  /*4750*/  STL [R1+0x198], R11 ;  /* 0x0001980b01007387 */ /* 0x0005e80000100800 */
[----:B------:R2:W-:Y:S01]  /*4760*/  STL [R1+0x19c], R10 ;  /* 0x00019c0a01007387 */ /* 0x0005e20000100800 */
[----:B------:R-:W-:-:S03]  /*4770*/  VIADD R3, R7, 0xffffff80 ;  /* 0xffffff8007037836 */ /* 0x000fc60000000000 */
[----:B------:R2:W-:Y:S04]  /*4780*/  STL [R1+0x1a0], R9 ;  /* 0x0001a00901007387 */ /* 0x0005e80000100800 */
[----:B------:R2:W-:Y:S04]  /*4790*/  STL [R1+0x1a4], R8 ;  /* 0x0001a40801007387 */ /* 0x0005e80000100800 */
[----:B------:R2:W-:Y:S04]  /*47a0*/  STL [R1+0x1a8], R6 ;  /* 0x0001a80601007387 */ /* 0x0005e80000100800 */
[----:B------:R2:W-:Y:S01]  /*47b0*/  STL [R1+0x1ac], R5 ;  /* 0x0001ac0501007387 */ /* 0x0005e20000100800 */
[----:B------:R-:W-:Y:S01]  /*47c0*/  ISETP.GE.U32.AND P3, PT, R3, 0x7fffff01, PT ;  /* 0x7fffff010300780c */ /* 0x000fe20003f66070 */
[----:B-1----:R-:W-:-:S02]  /*47d0*/  IMAD R3, R74, R69, RZ ;  /* 0x000000454a037224 */ /* 0x002fc400078e02ff */
[----:B------:R-:W-:-:S03]  /*47e0*/  VIADD R4, R7, 0xffffff81 ;  /* 0xffffff8107047836 */ /* 0x000fc60000000000 */
[----:B0-----:R-:W-:Y:S02]  /*47f0*/  LEA R70, P6, R3, UR14, 0x1 ;  /* 0x0000000e03467c11 */ /* 0x001fe4000f8c08ff */
[----:B------:R-:W-:Y:S01]  /*4800*/  ISETP.GE.U32.AND P0, PT, R4, 0x7fffff02, PT ;  /* 0x7fffff020400780c */ /* 0x000fe20003f06070 */
[----:B------:R-:W-:Y:S01]  /*4810*/  VIADD R4, R7, 0xffffff84 ;  /* 0xffffff8407047836 */ /* 0x000fe20000000000 */
[----:B------:R-:W-:Y:S02]  /*4820*/  LEA.HI.X.SX32 R3, R3, UR15, 0x1, P6 ;  /* 0x0000000f03037c11 */ /* 0x000fe4000b0f0eff */
[----:B------:R-:W-:Y:S02]  /*4830*/  LEA R2, P6, R0, UR12, 0x1 ;  /* 0x0000000c00027c11 */ /* 0x000fe4000f8c08ff */
[----:B------:R-:W-:Y:S02]  /*4840*/  ISETP.GE.U32.AND P5, PT, R4, 0x7fffff05, PT ;  /* 0x7fffff050400780c */ /* 0x000fe40003fa6070 */
[----:B------:R-:W-:-:S02]  /*4850*/  ISETP.NE.U32.AND P2, PT, R74, RZ, PT ;  /* 0x000000ff4a00720c */ /* 0x000fc40003f45070 */
[----:B------:R-:W-:Y:S01]  /*4860*/  LEA.HI.X.SX32 R0, R0, UR13, 0x1, P6 ;  /* 0x0000000d00007c11 */ /* 0x000fe2000b0f0eff */
[----:B--2---:R-:W-:Y:S10]  /*4870*/  BRA.U UP0, `(.L_x_5) ;  /* 0x0000000100187547 */ /* 0x004ff4000b800000 */
[----:B------:R-:W-:Y:S01]  /*4880*/  ELECT P6, URZ, PT ;  /* 0x0000000000ff782f */ /* 0x000fe200038c0000 */
[----:B------:R-:W-:Y:S01]  /*4890*/  IMAD.MOV.U32 R4, RZ, RZ, 0x1 ;  /* 0x00000001ff047424 */ /* 0x000fe200078e00ff */
[----:B------:R-:W-:Y:S01]  /*48a0*/  UMOV UR4, 0x40 ;  /* 0x0000004000047882 */ /* 0x000fe20000000000 */
[----:B------:R-:W-:Y:S01]  /*48b0*/  UVIRTCOUNT.DEALLOC.SMPOOL 0x80 ;  /* 0x000000800000784c */ /* 0x000fe20000000000 */
[----:B------:R-:W-:-:S09]  /*48c0*/  ULEA UR4, UR5, UR4, 0x18 ;  /* 0x0000000405047291 */ /* 0x000fd2000f8ec0ff */
[----:B------:R0:W-:Y:S03]  /*48d0*/  @P6 STS.U8 [UR4], R4 ;  /* 0x00000004ff006988 */ /* 0x0001e60008000004 */
.L_x_5:
[----:B------:R-:W-:Y:S01]  /*48e0*/  UIADD3 UR10, UPT, UPT, UR8, UR10, URZ ;  /* 0x0000000a080a7290 */ /* 0x000fe2000fffe0ff */
[C---:B------:R-:W-:Y:S01]  /*48f0*/  IMAD R6, R68.reuse, 0xfe, RZ ;  /* 0x000000fe44067824 */ /* 0x040fe200078e02ff */
[----:B------:R-:W-:Y:S01]  /*4900*/  VOTEU.ALL UP1, P2 ;  /* 0x0000000000ff7886 */ /* 0x000fe20001020000 */
[----:B------:R-:W-:Y:S01]  /*4910*/  UIADD3 UR6, UPT, UPT, UR9, 0x8000, URZ ;  /* 0x0000800009067890 */ /* 0x000fe2000fffe0ff */
[C---:B------:R-:W-:Y:S01]  /*4920*/  IMAD R5, R68.reuse, 0x7f, RZ ;  /* 0x0000007f44057824 */ /* 0x040fe200078e02ff */
[----:B------:R-:W-:Y:S01]  /*4930*/  VOTEU.ALL UP2, P2 ;  /* 0x0000000000ff7886 */ /* 0x000fe20001040000 */
[----:B0-----:R-:W-:Y:S01]  /*4940*/  IMAD R4, R68, 0xfc, RZ ;  /* 0x000000fc44047824 */ /* 0x001fe200078e02ff */
[----:B------:R-:W-:-:S04]  /*4950*/  @!UP1 UIADD3 UR4, UPT, UPT, -UR7, 0x100000, URZ ;  /* 0x0010000007049890 */ /* 0x000fc8000fffe1ff */
[----:B------:R-:W-:Y:S02]  /*4960*/  @!UP1 USHF.L.U32 UR5, UR4, 0xb, URZ ;  /* 0x0000000b04059899 */ /* 0x000fe400080006ff */
[----:B------:R-:W-:Y:S01]  /*4970*/  @!UP1 USHF.L.U32 UR4, UR4, 0x1, URZ ;  /* 0x0000000104049899 */ /* 0x000fe200080006ff */
[----:B------:R0:W-:Y:S01]  /*4980*/  STL [R1+0x800], R48 ;  /* 0x0008003001007387 */ /* 0x0001e20000100800 */
[----:B------:R-:W-:Y:S01]  /*4990*/  IADD3 R6, P6, PT, R6, R2, RZ ;  /* 0x0000000206067210 */ /* 0x000fe20007fde0ff */
[----:B------:R-:W-:Y:S01]  /*49a0*/  IMAD R8, R68, 0x7e, RZ ;  /* 0x0000007e44087824 */ /* 0x000fe200078e02ff */
[----:B------:R-:W-:Y:S01]  /*49b0*/  PRMT R10, RZ, 0x7610, R10 ;  /* 0x00007610ff0a7816 */ /* 0x000fe2000000000a */
[----:B------:R-:W-:Y:S01]  /*49c0*/  STTM.x64 tmem[UR10], RZ ;  /* 0x000000ff000079ed */ /* 0x000fe2000834000a */
[----:B------:R-:W1:Y:S02]  /*49d0*/  FENCE.VIEW.ASYNC.T ;  /* 0x00000000000073c6 */ /* 0x000e640000000200 */
[----:B-1----:R-:W-:Y:S01]  /*49e0*/  BAR.SYNC.DEFER_BLOCKING 0x0 ;  /* 0x0000000000007b1d */ /* 0x002fe20000010000 */
[----:B------:R-:W-:Y:S01]  /*49f0*/  LEA.HI.X.SX32 R5, R5, R0, 0x1, P6 ;  /* 0x0000000005057211 */ /* 0x000fe200030f0eff */
[----:B------:R-:W-:Y:S01]  /*4a00*/  VIADD R9, R7, 0xffffff85 ;  /* 0xffffff8507097836 */ /* 0x000fe20000000000 */
[----:B0-----:R-:W-:Y:S01]  /*4a10*/  IADD3 R48, P6, PT, R4, R2, RZ ;  /* 0x0000000204307210 */ /* 0x001fe20007fde0ff */
[----:B------:R-:W-:Y:S01]  /*4a20*/  @!P3 IMAD.MOV.U32 R4, RZ, RZ, R6 ;  /* 0x000000ffff04b224 */ /* 0x000fe200078e0006 */
[----:B------:R-:W-:Y:S01]  /*4a30*/  PRMT R11, RZ, 0x7610, R11 ;  /* 0x00007610ff0b7816 */ /* 0x000fe2000000000b */
[----:B------:R-:W0:Y:S01]  /*4a40*/  LDCU UR11, c[0x0][0x3b0] ;  /* 0x00007600ff0b77ac */ /* 0x000e220008000800 */
[----:B------:R1:W-:Y:S01]  /*4a50*/  STL [R1+0x7fc], R47 ;  /* 0x0007fc2f01007387 */ /* 0x0003e20000100800 */
[----:B------:R-:W-:-:S02]  /*4a60*/  PRMT R12, RZ, 0x7610, R12 ;  /* 0x00007610ff0c7816 */ /* 0x000fc4000000000c */
[----:B------:R-:W-:Y:S01]  /*4a70*/  PRMT R13, RZ, 0x7610, R13 ;  /* 0x00007610ff0d7816 */ /* 0x000fe2000000000d */
[----:B------:R-:W-:Y:S01]  /*4a80*/  STL [R1+0x7f8], R46 ;  /* 0x0007f82e01007387 */ /* 0x000fe20000100800 */
[----:B------:R-:W-:Y:S01]  /*4a90*/  PRMT R14, RZ, 0x7610, R14 ;  /* 0x00007610ff0e7816 */ /* 0x000fe2000000000e */
[----:B------:R-:W2:Y:S02]  /*4aa0*/  LDCU UR12, c[0x0][0x3b0] ;  /* 0x00007600ff0c77ac */ /* 0x000ea40008000800 */
[----:B------:R-:W-:Y:S01]  /*4ab0*/  STL [R1+0x7f4], R45 ;  /* 0x0007f42d01007387 */ /* 0x000fe20000100800 */
[----:B-1----:R-:W-:Y:S01]  /*4ac0*/  PRMT R47, RZ, 0x7610, R47 ;  /* 0x00007610ff2f7816 */ /* 0x002fe2000000002f */
[----:B------:R-:W1:Y:S02]  /*4ad0*/  LDCU UR13, c[0x0][0x3b0] ;  /* 0x00007600ff0d77ac */ /* 0x000e640008000800 */
[----:B------:R-:W-:Y:S01]  /*4ae0*/  STL [R1+0x7f0], R44 ;  /* 0x0007f02c01007387 */ /* 0x000fe20000100800 */
[----:B------:R-:W-:-:S02]  /*4af0*/  PRMT R15, RZ, 0x7610, R15 ;  /* 0x00007610ff0f7816 */ /* 0x000fc4000000000f */
[----:B------:R-:W-:Y:S01]  /*4b00*/  PRMT R17, RZ, 0x7610, R17 ;  /* 0x00007610ff117816 */ /* 0x000fe20000000011 */
[----:B------:R-:W3:Y:S02]  /*4b10*/  FENCE.VIEW.ASYNC.S ;  /* 0x00000000000073c6 */ /* 0x000ee40000000000 */
[----:B---3--:R3:W4:Y:S02]  /*4b20*/  @!UP2 SYNCS.EXCH.64 URZ, [UR6], UR4 ;  /* 0x0000000406ffa5b2 */ /* 0x0087240008000100 */
[----:B----4-:R-:W-:Y:S01]  /*4b30*/  BAR.SYNC.DEFER_BLOCKING 0x0 ;  /* 0x0000000000007b1d */ /* 0x010fe20000010000 */
[----:B------:R-:W-:Y:S02]  /*4b40*/  PRMT R20, RZ, 0x7610, R20 ;  /* 0x00007610ff147816 */ /* 0x000fe40000000014 */
[----:B------:R-:W-:Y:S02]  /*4b50*/  PRMT R31, RZ, 0x7610, R31 ;  /* 0x00007610ff1f7816 */ /* 0x000fe4000000001f */
[----:B------:R-:W-:Y:S01]  /*4b60*/  PRMT R39, RZ, 0x7610, R39 ;  /* 0x00007610ff277816 */ /* 0x000fe20000000027 */
[----:B------:R-:W4:Y:S01]  /*4b70*/  LDCU UR14, c[0x0][0x3b0] ;  /* 0x00007600ff0e77ac */ /* 0x000f220008000800 */
[----:B------:R-:W-:Y:S01]  /*4b80*/  STL [R1+0x7ec], R43 ;  /* 0x0007ec2b01007387 */ /* 0x000fe20000100800 */
[----:B------:R-:W-:Y:S01]  /*4b90*/  PRMT R35, RZ, 0x7610, R35 ;  /* 0x00007610ff237816 */ /* 0x000fe20000000023 */
[----:B------:R-:W0:Y:S02]  /*4ba0*/  LDCU UR15, c[0x0][0x3b0] ;  /* 0x00007600ff0f77ac */ /* 0x000e240008000800 */
        /* <DEDUP_REMOVED lines=9> */
[----:B------:R0:W2:Y:S01]  /*4c40*/  @!P3 LDG.E.U16 R47, desc[UR20][R4.64] ;  /* 0x00000014042fb981 */ /* 0x0000a2000c1e1500 */
[----:B------:R-:W-:Y:S01]  /*4c50*/  PRMT R66, RZ, 0x7610, R66 ;  /* 0x00007610ff427816 */ /* 0x000fe20000000042 */
[----:B------:R-:W0:Y:S02]  /*4c60*/  LDCU UR19, c[0x0][0x3b0] ;  /* 0x00007600ff1377ac */ /* 0x000e240008000800 */
[----:B------:R-:W-:Y:S01]  /*4c70*/  STL [R1+0x7dc], R70 ;  /* 0x0007dc4601007387 */ /* 0x000fe20000100800 */
[----:B------:R-:W-:Y:S01]  /*4c80*/  PRMT R36, RZ, 0x7610, R36 ;  /* 0x00007610ff247816 */ /* 0x000fe20000000024 */
[----:B------:R-:W1:Y:S02]  /*4c90*/  LDCU UR22, c[0x0][0x3b0] ;  /* 0x00007600ff1677ac */ /* 0x000e640008000800 */
        /* <DEDUP_REMOVED lines=9> */
[----:B------:R3:W-:Y:S01]  /*4d30*/  STL [R1+0x6ac], R5 ;  /* 0x0006ac0501007387 */ /* 0x0007e20000100800 */
[----:B0-----:R-:W-:Y:S01]  /*4d40*/  IMAD R4, R68, 0xfa, RZ ;  /* 0x000000fa44047824 */ /* 0x001fe200078e02ff */
[----:B------:R-:W-:Y:S01]  /*4d50*/  PRMT R30, RZ, 0x7610, R30 ;  /* 0x00007610ff1e7816 */ /* 0x000fe2000000001e */
[----:B------:R-:W0:Y:S01]  /*4d60*/  LDCU UR26, c[0x0][0x3b0] ;  /* 0x00007600ff1a77ac */ /* 0x000e220008000800 */
[----:B------:R4:W-:Y:S01]  /*4d70*/  STL [R1+0x6a8], R48 ;  /* 0x0006a83001007387 */ /* 0x0009e20000100800 */
[----:B------:R-:W-:-:S02]  /*4d80*/  PRMT R29, RZ, 0x7610, R29 ;  /* 0x00007610ff1d7816 */ /* 0x000fc4000000001d */
[----:B------:R-:W-:Y:S01]  /*4d90*/  PRMT R28, RZ, 0x7610, R28 ;  /* 0x00007610ff1c7816 */ /* 0x000fe2000000001c */
[----:B------:R-:W0:Y:S01]  /*4da0*/  LDCU UR27, c[0x0][0x3b0] ;  /* 0x00007600ff1b77ac */ /* 0x000e220008000800 */
[----:B---3--:R-:W-:Y:S01]  /*4db0*/  IMAD.MOV.U32 R5, RZ, RZ, R48 ;  /* 0x000000ffff057224 */ /* 0x008fe200078e0030 */
[----:B------:R-:W-:Y:S01]  /*4dc0*/  PRMT R27, RZ, 0x7610, R27 ;  /* 0x00007610ff1b7816 */ /* 0x000fe2000000001b */
[----:B------:R-:W3:Y:S01]  /*4dd0*/  LDCU UR28, c[0x0][0x3b0] ;  /* 0x00007600ff1c77ac */ /* 0x000ee20008000800 */
[----:B----4-:R-:W-:Y:S02]  /*4de0*/  LEA.HI.X.SX32 R48, R8, R0, 0x1, P6 ;  /* 0x0000000008307211 */ /* 0x010fe400030f0eff */
[----:B------:R-:W-:Y:S01]  /*4df0*/  PRMT R26, RZ, 0x7610, R26 ;  /* 0x00007610ff1a7816 */ /* 0x000fe2000000001a */
[----:B------:R-:W4:Y:S02]  /*4e00*/  LDCU UR29, c[0x0][0x3b0] ;  /* 0x00007600ff1d77ac */ /* 0x000f240008000800 */
[----:B------:R-:W-:Y:S01]  /*4e10*/  STL [R1+0x6a4], R48 ;  /* 0x0006a43001007387 */ /* 0x000fe20000100800 */
[----:B------:R-:W-:Y:S01]  /*4e20*/  PRMT R25, RZ, 0x7610, R25 ;  /* 0x00007610ff197816 */ /* 0x000fe20000000019 */
[----:B------:R-:W0:Y:S01]  /*4e30*/  LDCU UR30, c[0x0][0x3b0] ;  /* 0x00007600ff1e77ac */ /* 0x000e220008000800 */
[----:B------:R-:W-:-:S02]  /*4e40*/  PRMT R24, RZ, 0x7610, R24 ;  /* 0x00007610ff187816 */ /* 0x000fc40000000018 */
[----:B------:R-:W-:Y:S01]  /*4e50*/  PRMT R23, RZ, 0x7610, R23 ;  /* 0x00007610ff177816 */ /* 0x000fe20000000017 */
[----:B------:R-:W0:Y:S01]  /*4e60*/  LDCU UR31, c[0x0][0x3b0] ;  /* 0x00007600ff1f77ac */ /* 0x000e220008000800 */
[----:B------:R-:W-:Y:S02]  /*4e70*/  PRMT R22, RZ, 0x7610, R22 ;  /* 0x00007610ff167816 */ /* 0x000fe40000000016 */
[----:B------:R-:W-:Y:S01]  /*4e80*/  PRMT R21, RZ, 0x7610, R21 ;  /* 0x00007610ff157816 */ /* 0x000fe20000000015 */
[----:B------:R-:W0:Y:S01]  /*4e90*/  LDCU UR32, c[0x0][0x3b0] ;  /* 0x00007600ff2077ac */ /* 0x000e220008000800 */
[----:B------:R-:W-:Y:S02]  /*4ea0*/  PRMT R19, RZ, 0x7610, R19 ;  /* 0x00007610ff137816 */ /* 0x000fe40000000013 */
        /* <DEDUP_REMOVED lines=62> */
[----:B------:R-:W-:Y:S01]  /*5290*/  PRMT R49, RZ, 0x7610, R49 ;  /* 0x00007610ff317816 */ /* 0x000fe20000000031 */
[----:B------:R-:W0:Y:S01]  /*52a0*/  LDCU UR54, c[0x0][0x3b0] ;  /* 0x00007600ff3677ac */ /* 0x000e220008000800 */
        /* <DEDUP_REMOVED lines=8> */
[----:B--2---:R2:W-:Y:S02]  /*5330*/  STL [R1+0xa4], R47 ;  /* 0x0000a42f01007387 */ /* 0x0045e40000100800 */
[----:B--2---:R-:W-:Y:S01]  /*5340*/  IADD3 R47, P6, PT, R4, R2, RZ ;  /* 0x00000002042f7210 */ /* 0x004fe20007fde0ff */
[----:B------:R-:W-:-:S02]  /*5350*/  IMAD.MOV.U32 R4, RZ, RZ, R48 ;  /* 0x000000ffff047224 */ /* 0x000fc400078e0030 */
[----:B------:R-:W-:Y:S01]  /*5360*/  IMAD R6, R68, 0x7d, RZ ;  /* 0x0000007d44067824 */ /* 0x000fe200078e02ff */
[----:B------:R-:W2:Y:S02]  /*5370*/  LDL.LU R48, [R1+0x800] ;  /* 0x0008000001307983 */ /* 0x000ea40000300800 */
[----:B------:R-:W-:-:S04]  /*5380*/  @!P0 LOP3.LUT R5, R5, R4, RZ, 0x3c, !PT ;  /* 0x0000000405058212 */ /* 0x000fc800078e3cff */
[----:B------:R-:W-:-:S04]  /*5390*/  @!P0 LOP3.LUT R4, R5, R4, RZ, 0x3c, !PT ;  /* 0x0000000405048212 */ /* 0x000fc800078e3cff */
[----:B------:R-:W-:-:S05]  /*53a0*/  @!P0 LOP3.LUT R5, R5, R4, RZ, 0x3c, !PT ;  /* 0x0000000405058212 */ /* 0x000fca00078e3cff */
[----:B------:R0:W2:Y:S01]  /*53b0*/  @!P0 LDG.E.U16 R10, desc[UR20][R4.64] ;  /* 0x00000014040a8981 */ /* 0x0000a2000c1e1500 */
[----:B------:R-:W-:-:S03]  /*53c0*/  PRMT R46, RZ, 0x7610, R46 ;  /* 0x00007610ff2e7816 */ /* 0x000fc6000000002e */
[----:B------:R-:W-:Y:S01]  /*53d0*/  STL [R1+0x6a0], R47 ;  /* 0x0006a02f01007387 */ /* 0x000fe20000100800 */
[----:B0-----:R-:W-:Y:S01]  /*53e0*/  LEA.HI.X.SX32 R5, R6, R0, 0x1, P6 ;  /* 0x0000000006057211 */ /* 0x001fe200030f0eff */
[----:B------:R-:W-:-:S04]  /*53f0*/  IMAD R4, R68, 0xf8, RZ ;  /* 0x000000f844047824 */ /* 0x000fc800078e02ff */
[----:B------:R-:W-:Y:S04]  /*5400*/  STL [R1+0x69c], R5 ;  /* 0x00069c0501007387 */ /* 0x000fe80000100800 */
[----:B--2---:R0:W-:Y:S02]  /*5410*/  STL [R1+0xa8], R10 ;  /* 0x0000a80a01007387 */ /* 0x0041e40000100800 */
[----:B0-----:R-:W-:Y:S01]  /*5420*/  IADD3 R10, P6, PT, R4, R2, RZ ;  /* 0x00000002040a7210 */ /* 0x001fe20007fde0ff */
[----:B------:R-:W-:-:S05]  /*5430*/  @!P4 IMAD.MOV.U32 R4, RZ, RZ, R47 ;  /* 0x000000ffff04c224 */ /* 0x000fca00078e002f */
[----:B------:R0:W2:Y:S01]  /*5440*/  @!P4 LDG.E.U16 R46, desc[UR20][R4.64] ;  /* 0x00000014042ec981 */ /* 0x0000a2000c1e1500 */
[----:B------:R-:W-:Y:S01]  /*5450*/  ISETP.GE.U32.AND P3, PT, R9, 0x7fffff06, PT ;  /* 0x7fffff060900780c */ /* 0x000fe20003f66070 */
[----:B------:R-:W-:-:S05]  /*5460*/  VIADD R9, R7, 0xffffff86 ;  /* 0xffffff8607097836 */ /* 0x000fca0000000000 */
[----:B------:R-:W-:Y:S01]  /*5470*/  ISETP.GE.U32.AND P0, PT, R9, 0x7fffff07, PT ;  /* 0x7fffff070900780c */ /* 0x000fe20003f06070 */
[C---:B------:R-:W-:Y:S02]  /*5480*/  IMAD R9, R68.reuse, 0x7c, RZ ;  /* 0x0000007c44097824 */ /* 0x040fe400078e02ff */
[----:B0-----:R-:W-:-:S03]  /*5490*/  IMAD R4, R68, 0xf6, RZ ;  /* 0x000000f644047824 */ /* 0x001fc600078e02ff */
[----:B------:R-:W-:Y:S01]  /*54a0*/  LEA.HI.X.SX32 R47, R9, R0, 0x1, P6 ;  /* 0x00000000092f7211 */ /* 0x000fe200030f0eff */
[----:B------:R-:W-:Y:S01]  /*54b0*/  STL [R1+0x698], R10 ;  /* 0x0006980a01007387 */ /* 0x000fe20000100800 */
[----:B------:R-:W-:-:S03]  /*54c0*/  IMAD.MOV.U32 R5, RZ, RZ, R10 ;  /* 0x000000ffff057224 */ /* 0x000fc600078e000a */
[----:B------:R-:W-:Y:S04]  /*54d0*/  STL [R1+0x694], R47 ;  /* 0x0006942f01007387 */ /* 0x000fe80000100800 */
[----:B--2---:R0:W-:Y:S02]  /*54e0*/  STL [R1+0x9c], R46 ;  /* 0x00009c2e01007387 */ /* 0x0041e40000100800 */
[----:B0-----:R-:W-:Y:S01]  /*54f0*/  IADD3 R46, P6, PT, R4, R2, RZ ;  /* 0x00000002042e7210 */ /* 0x001fe20007fde0ff */
[----:B------:R-:W-:Y:S02]  /*5500*/  IMAD.MOV.U32 R4, RZ, RZ, R47 ;  /* 0x000000ffff047224 */ /* 0x000fe400078e002f */
[----:B------:R-:W-:Y:S01]  /*5510*/  VIADD R6, R7, 0xffffff87 ;  /* 0xffffff8707067836 */ /* 0x000fe20000000000 */
[----:B------:R-:W2:Y:S02]  /*5520*/  LDL.LU R47, [R1+0x7fc] ;  /* 0x0007fc00012f7983 */ /* 0x000ea40000300800 */
[----:B------:R-:W-:-:S04]  /*5530*/  @!P1 LOP3.LUT R5, R5, R4, RZ, 0x3c, !PT ;  /* 0x0000000405059212 */ /* 0x000fc800078e3cff */
[----:B------:R-:W-:-:S04]  /*5540*/  @!P1 LOP3.LUT R4, R5, R4, RZ, 0x3c, !PT ;  /* 0x0000000405049212 */ /* 0x000fc800078e3cff */
[----:B------:R-:W-:-:S05]  /*5550*/  @!P1 LOP3.LUT R5, R5, R4, RZ, 0x3c, !PT ;  /* 0x0000000405059212 */ /* 0x000fca00078e3cff */
[----:B------:R0:W2:Y:S01]  /*5560*/  @!P1 LDG.E.U16 R11, desc[UR20][R4.64] ;  /* 0x00000014040b9981 */ /* 0x0000a2000c1e1500 */
[----:B------:R-:W-:Y:S01]  /*5570*/  ISETP.GE.U32.AND P4, PT, R6, 0x7fffff08, PT ;  /* 0x7fffff080600780c */ /* 0x000fe20003f86070 */
[----:B------:R-:W-:Y:S02]  /*5580*/  IMAD R6, R68, 0x7b, RZ ;  /* 0x0000007b44067824 */ /* 0x000fe400078e02ff */
[----:B------:R-:W-:Y:S03]  /*5590*/  STL [R1+0x690], R46 ;  /* 0x0006902e01007387 */ /* 0x000fe60000100800 */
[----:B0-----:R-:W-:Y:S01]  /*55a0*/  LEA.HI.X.SX32 R5, R6, R0, 0x1, P6 ;  /* 0x0000000006057211 */ /* 0x001fe200030f0eff */
[----:B------:R-:W-:Y:S01]  /*55b0*/  IMAD R4, R68, 0xf4, RZ ;  /* 0x000000f444047824 */ /* 0x000fe200078e02ff */
[----:B------:R-:W-:-:S03]  /*55c0*/  PRMT R45, RZ, 0x7610, R45 ;  /* 0x00007610ff2d7816 */ /* 0x000fc6000000002d */
[----:B------:R-:W-:Y:S04]  /*55d0*/  STL [R1+0x68c], R5 ;  /* 0x00068c0501007387 */ /* 0x000fe80000100800 */
[----:B--2---:R0:W-:Y:S02]  /*55e0*/  STL [R1+0xa0], R11 ;  /* 0x0000a00b01007387 */ /* 0x0041e40000100800 */
[----:B0-----:R-:W-:Y:S01]  /*55f0*/  IADD3 R11, P6, PT, R4, R2, RZ ;  /* 0x00000002040b7210 */ /* 0x001fe20007fde0ff */
[----:B------:R-:W-:-:S05]  /*5600*/  @!P5 IMAD.MOV.U32 R4, RZ, RZ, R46 ;  /* 0x000000ffff04d224 */ /* 0x000fca00078e002e */
[----:B------:R0:W2:Y:S01]  /*5610*/  @!P5 LDG.E.U16 R45, desc[UR20][R4.64] ;  /* 0x00000014042dd981 */ /* 0x0000a2000c1e1500 */
[----:B------:R-:W-:-:S05]  /*5620*/  VIADD R10, R7, 0xffffff88 ;  /* 0xffffff88070a7836 */ /* 0x000fca0000000000 */
[----:B------:R-:W-:Y:S01]  /*5630*/  ISETP.GE.U32.AND P1, PT, R10, 0x7fffff09, PT ;  /* 0x7fffff090a00780c */ /* 0x000fe20003f26070 */
[C---:B------:R-:W-:Y:S01]  /*5640*/  IMAD R10, R68.reuse, 0x7a, RZ ;  /* 0x0000007a440a7824 */ /* 0x040fe200078e02ff */
[----:B------:R-:W-:Y:S01]  /*5650*/  STL [R1+0x688], R11 ;  /* 0x0006880b01007387 */ /* 0x000fe20000100800 */
[----:B0-----:R-:W-:-:S03]  /*5660*/  IMAD R4, R68, 0xf2, RZ ;  /* 0x000000f244047824 */ /* 0x001fc600078e02ff */
[----:B------:R-:W-:Y:S01]  /*5670*/  LEA.HI.X.SX32 R46, R10, R0, 0x1, P6 ;  /* 0x000000000a2e7211 */ /* 0x000fe200030f0eff */
[----:B------:R-:W-:-:S04]  /*5680*/  IMAD.MOV.U32 R5, RZ, RZ, R11 ;  /* 0x000000ffff057224 */ /* 0x000fc800078e000b */
        /* <DEDUP_REMOVED lines=98> */
[----:B------:R-:W-:-:S04]  /*5cb0*/  IMAD R4, R68, 0xe4, RZ ;  /* 0x000000e444047824 */ /* 0x000fc800078e02ff */
        /* <DEDUP_REMOVED lines=23> */
[----:B------:R-:W-:Y:S02]  /*5e30*/  VIADD R15, R7, 0xffffff92 ;  /* 0xffffff92070f7836 */ /* 0x000fe40000000000 */
[----:B------:R-:W-:-:S03]  /*5e40*/  IMAD R6, R68, 0x71, RZ ;  /* 0x0000007144067824 */ /* 0x000fc600078e02ff */
[----:B------:R-:W-:Y:S02]  /*5e50*/  ISETP.GE.U32.AND P1, PT, R15, 0x7fffff13, PT ;  /* 0x7fffff130f00780c */ /* 0x000fe40003f26070 */
[----:B------:R-:W-:Y:S01]  /*5e60*/  LEA.HI.X.SX32 R15, R6, R0, 0x1, P6 ;  /* 0x00000000060f7211 */ /* 0x000fe200030f0eff */
[----:B0-----:R-:W-:Y:S01]  /*5e70*/  IMAD R4, R68, 0xe0, RZ ;  /* 0x000000e044047824 */ /* 0x001fe200078e02ff */
[----:B------:R-:W-:Y:S01]  /*5e80*/  STL [R1+0x640], R17 ;  /* 0x0006401101007387 */ /* 0x000fe20000100800 */
[----:B------:R-:W-:-:S03]  /*5e90*/  IMAD.MOV.U32 R5, RZ, RZ, R17 ;  /* 0x000000ffff057224 */ /* 0x000fc600078e0011 */
[----:B------:R-:W-:Y:S01]  /*5ea0*/  STL [R1+0x63c], R15 ;  /* 0x00063c0f01007387 */ /* 0x000fe20000100800 */
[----:B------:R-:W-:-:S03]  /*5eb0*/  PRMT R41, RZ, 0x7610, R41 ;  /* 0x00007610ff297816 */ /* 0x000fc60000000029 */
[----:B--2---:R0:W-:Y:S02]  /*5ec0*/  STL [R1+0x78], R20 ;  /* 0x0000781401007387 */ /* 0x0041e40000100800 */
[----:B0-----:R-:W-:Y:S01]  /*5ed0*/  IADD3 R20, P6, PT, R4, R2, RZ ;  /* 0x0000000204147210 */ /* 0x001fe20007fde0ff */
[----:B------:R-:W-:Y:S02]  /*5ee0*/  @!P5 IMAD.MOV.U32 R4, RZ, RZ, R5 ;  /* 0x000000ffff04d224 */ /* 0x000fe400078e0005 */
[----:B------:R-:W-:-:S05]  /*5ef0*/  @!P5 IMAD.MOV.U32 R5, RZ, RZ, R15 ;  /* 0x000000ffff05d224 */ /* 0x000fca00078e000f */
[----:B------:R0:W2:Y:S01]  /*5f00*/  @!P5 LDG.E.U16 R41, desc[UR20][R4.64] ;  /* 0x000000140429d981 */ /* 0x0000a2000c1e1500 */
[----:B------:R-:W-:-:S03]  /*5f10*/  IMAD R17, R68, 0x70, RZ ;  /* 0x0000007044117824 */ /* 0x000fc600078e02ff */
[----:B------:R-:W-:Y:S01]  /*5f20*/  STL [R1+0x638], R20 ;  /* 0x0006381401007387 */ /* 0x000fe20000100800 */
[----:B0-----:R-:W-:Y:S02]  /*5f30*/  IMAD R4, R68, 0xde, RZ ;  /* 0x000000de44047824 */ /* 0x001fe400078e02ff */
[----:B------:R-:W-:Y:S01]  /*5f40*/  IMAD.MOV.U32 R5, RZ, RZ, R20 ;  /* 0x000000ffff057224 */ /* 0x000fe200078e0014 */
[----:B--2---:R0:W-:Y:S02]  /*5f50*/  STL [R1+0x6c], R41 ;  /* 0x00006c2901007387 */ /* 0x0041e40000100800 */
[----:B0-----:R-:W-:Y:S02]  /*5f60*/  LEA.HI.X.SX32 R41, R17, R0, 0x1, P6 ;  /* 0x0000000011297211 */ /* 0x001fe400030f0eff */
[----:B------:R-:W-:-:S03]  /*5f70*/  IADD3 R20, P6, PT, R4, R2, RZ ;  /* 0x0000000204147210 */ /* 0x000fc60007fde0ff */
[----:B------:R-:W-:-:S05]  /*5f80*/  IMAD.MOV.U32 R4, RZ, RZ, R41 ;  /* 0x000000ffff047224 */ /* 0x000fca00078e0029 */
[----:B------:R-:W-:-:S04]  /*5f90*/  @!P3 LOP3.LUT R5, R5, R4, RZ, 0x3c, !PT ;  /* 0x000000040505b212 */ /* 0x000fc800078e3cff */
[----:B------:R-:W-:-:S04]  /*5fa0*/  @!P3 LOP3.LUT R4, R5, R4, RZ, 0x3c, !PT ;  /* 0x000000040504b212 */ /* 0x000fc800078e3cff */
[----:B------:R-:W-:-:S05]  /*5fb0*/  @!P3 LOP3.LUT R5, R5, R4, RZ, 0x3c, !PT ;  /* 0x000000040505b212 */ /* 0x000fca00078e3cff */
[----:B------:R0:W2:Y:S01]  /*5fc0*/  @!P3 LDG.E.U16 R31, desc[UR20][R4.64] ;  /* 0x00000014041fb981 */ /* 0x0000a2000c1e1500 */
[C---:B------:R-:W-:Y:S02]  /*5fd0*/  VIADD R6, R7.reuse, 0xffffff93 ;  /* 0xffffff9307067836 */ /* 0x040fe40000000000 */
[----:B------:R-:W-:-:S03]  /*5fe0*/  VIADD R15, R7, 0xffffff94 ;  /* 0xffffff94070f7836 */ /* 0x000fc60000000000 */
[----:B------:R-:W-:Y:S01]  /*5ff0*/  ISETP.GE.U32.AND P5, PT, R6, 0x7fffff14, PT ;  /* 0x7fffff140600780c */ /* 0x000fe20003fa6070 */
[C---:B------:R-:W-:Y:S01]  /*6000*/  IMAD R6, R68.reuse, 0x6f, RZ ;  /* 0x0000006f44067824 */ /* 0x040fe200078e02ff */
[----:B------:R-:W-:Y:S01]  /*6010*/  ISETP.GE.U32.AND P3, PT, R15, 0x7fffff15, PT ;  /* 0x7fffff150f00780c */ /* 0x000fe20003f66070 */
[----:B------:R1:W-:Y:S01]  /*6020*/  STL [R1+0x634], R41 ;  /* 0x0006342901007387 */ /* 0x0003e20000100800 */
[----:B0-----:R-:W-:Y:S02]  /*6030*/  IMAD R4, R68, 0xdc, RZ ;  /* 0x000000dc44047824 */ /* 0x001fe400078e02ff */
[----:B------:R-:W-:Y:S01]  /*6040*/  LEA.HI.X.SX32 R15, R6, R0, 0x1, P6 ;  /* 0x00000000060f7211 */ /* 0x000fe200030f0eff */
[----:B------:R-:W-:Y:S01]  /*6050*/  IMAD.MOV.U32 R5, RZ, RZ, R20 ;  /* 0x000000ffff057224 */ /* 0x000fe200078e0014 */
[----:B------:R-:W-:Y:S01]  /*6060*/  PRMT R40, RZ, 0x7610, R40 ;  /* 0x00007610ff287816 */ /* 0x000fe20000000028 */
[----:B-1----:R-:W3:Y:S04]  /*6070*/  LDL.LU R41, [R1+0x7e4] ;  /* 0x0007e40001297983 */ /* 0x002ee80000300800 */
[----:B------:R-:W-:Y:S04]  /*6080*/  STL [R1+0x630], R20 ;  /* 0x0006301401007387 */ /* 0x000fe80000100800 */
[----:B------:R-:W-:Y:S04]  /*6090*/  STL [R1+0x62c], R15 ;  /* 0x00062c0f01007387 */ /* 0x000fe80000100800 */
[----:B--2---:R0:W-:Y:S02]  /*60a0*/  STL [R1+0x70], R31 ;  /* 0x0000701f01007387 */ /* 0x0041e40000100800 */
[----:B0-----:R-:W-:Y:S01]  /*60b0*/  IADD3 R31, P6, PT, R4, R2, RZ ;  /* 0x00000002041f7210 */ /* 0x001fe20007fde0ff */
[----:B------:R-:W-:-:S02]  /*60c0*/  @!P0 IMAD.MOV.U32 R4, RZ, RZ, R5 ;  /* 0x000000ffff048224 */ /* 0x000fc400078e0005 */
        /* <DEDUP_REMOVED lines=33> */
[----:B------:R-:W-:Y:S02]  /*62e0*/  STL [R1+0x618], R39 ;  /* 0x0006182701007387 */ /* 0x000fe40000100800 */
[----:B0-----:R-:W-:Y:S01]  /*62f0*/  LEA.HI.X.SX32 R5, R31, R0, 0x1, P6 ;  /* 0x000000001f057211 */ /* 0x001fe200030f0eff */
[----:B------:R-:W-:Y:S02]  /*6300*/  IMAD R4, R68, 0xd6, RZ ;  /* 0x000000d644047824 */ /* 0x000fe400078e02ff */
[----:B------:R-:W-:Y:S02]  /*6310*/  VIADD R6, R7, 0xffffff97 ;  /* 0xffffff9707067836 */ /* 0x000fe40000000000 */
[----:B------:R-:W-:Y:S03]  /*6320*/  STL [R1+0x614], R5 ;  /* 0x0006140501007387 */ /* 0x000fe60000100800 */
[----:B------:R-:W-:Y:S01]  /*6330*/  ISETP.GE.U32.AND P1, PT, R6, 0x7fffff18, PT ;  /* 0x7fffff180600780c */ /* 0x000fe20003f26070 */
[----:B------:R-:W-:Y:S01]  /*6340*/  IMAD R6, R68, 0x6b, RZ ;  /* 0x0000006b44067824 */ /* 0x000fe200078e02ff */
[----:B------:R-:W-:Y:S01]  /*6350*/  PRMT R69, RZ, 0x7610, R69 ;  /* 0x00007610ff457816 */ /* 0x000fe20000000045 */
[----:B--2---:R0:W-:Y:S02]  /*6360*/  STL [R1+0x60], R70 ;  /* 0x0000604601007387 */ /* 0x0041e40000100800 */
[----:B0-----:R-:W-:Y:S01]  /*6370*/  IADD3 R70, P6, PT, R4, R2, RZ ;  /* 0x0000000204467210 */ /* 0x001fe20007fde0ff */
[----:B------:R-:W-:-:S05]  /*6380*/  @!P5 IMAD.MOV.U32 R4, RZ, RZ, R39 ;  /* 0x000000ffff04d224 */ /* 0x000fca00078e0027 */
[----:B------:R0:W2:Y:S02]  /*6390*/  @!P5 LDG.E.U16 R35, desc[UR20][R4.64] ;  /* 0x000000140423d981 */ /* 0x0000a4000c1e1500 */
[----:B0-----:R-:W-:Y:S01]  /*63a0*/  IMAD R4, R68, 0xd4, RZ ;  /* 0x000000d444047824 */ /* 0x001fe200078e02ff */
[----:B------:R-:W-:-:S04]  /*63b0*/  LEA.HI.X.SX32 R5, R6, R0, 0x1, P6 ;  /* 0x0000000006057211 */ /* 0x000fc800030f0eff */
[----:B------:R-:W-:Y:S01]  /*63c0*/  IADD3 R39, P6, PT, R4, R2, RZ ;  /* 0x0000000204277210 */ /* 0x000fe20007fde0ff */
[----:B------:R-:W-:-:S05]  /*63d0*/  @!P3 IMAD.MOV.U32 R4, RZ, RZ, R70 ;  /* 0x000000ffff04b224 */ /* 0x000fca00078e0046 */
[----:B------:R0:W3:Y:S04]  /*63e0*/  @!P3 LDG.E.U16 R69, desc[UR20][R4.64] ;  /* 0x000000140445b981 */ /* 0x0000e8000c1e1500 */
[----:B------:R-:W-:Y:S01]  /*63f0*/  STL [R1+0x610], R70 ;  /* 0x0006104601007387 */ /* 0x000fe20000100800 */
[----:B------:R-:W-:Y:S02]  /*6400*/  VIADD R6, R7, 0xffffff99 ;  /* 0xffffff9907067836 */ /* 0x000fe40000000000 */
[----:B0-----:R-:W-:-:S03]  /*6410*/  IMAD R4, R68, 0xd2, RZ ;  /* 0x000000d244047824 */ /* 0x001fc600078e02ff */
[----:B------:R-:W-:Y:S01]  /*6420*/  ISETP.GE.U32.AND P3, PT, R6, 0x7fffff1a, PT ;  /* 0x7fffff1a0600780c */ /* 0x000fe20003f66070 */
[C---:B------:R-:W-:Y:S01]  /*6430*/  IMAD R6, R68.reuse, 0x69, RZ ;  /* 0x0000006944067824 */ /* 0x040fe200078e02ff */
[----:B--2---:R0:W-:Y:S02]  /*6440*/  STL [R1+0x5c], R35 ;  /* 0x00005c2301007387 */ /* 0x0041e40000100800 */
[----:B0-----:R-:W-:Y:S02]  /*6450*/  IMAD R35, R68, 0x6a, RZ ;  /* 0x0000006a44237824 */ /* 0x001fe400078e02ff */
[----:B------:R0:W-:Y:S03]  /*6460*/  STL [R1+0x60c], R5 ;  /* 0x00060c0501007387 */ /* 0x0001e60000100800 */
[----:B------:R-:W-:Y:S01]  /*6470*/  LEA.HI.X.SX32 R70, R35, R0, 0x1, P6 ;  /* 0x0000000023467211 */ /* 0x000fe200030f0eff */
[----:B------:R-:W-:Y:S04]  /*6480*/  STL [R1+0x608], R39 ;  /* 0x0006082701007387 */ /* 0x000fe80000100800 */
[----:B------:R-:W-:Y:S01]  /*6490*/  STL [R1+0x604], R70 ;  /* 0x0006044601007387 */ /* 0x000fe20000100800 */
[----:B0-----:R-:W-:-:S03]  /*64a0*/  @!P0 IMAD.MOV.U32 R5, RZ, RZ, R70 ;  /* 0x000000ffff058224 */ /* 0x001fc600078e0046 */
[----:B---3--:R0:W-:Y:S02]  /*64b0*/  STL [R1+0x58], R69 ;  /* 0x0000584501007387 */ /* 0x0081e40000100800 */
[----:B0-----:R-:W-:Y:S01]  /*64c0*/  IADD3 R69, P6, PT, R4, R2, RZ ;  /* 0x0000000204457210 */ /* 0x001fe20007fde0ff */
[----:B------:R-:W-:-:S03]  /*64d0*/  @!P0 IMAD.MOV.U32 R4, RZ, RZ, R39 ;  /* 0x000000ffff048224 */ /* 0x000fc600078e0027 */
[----:B------:R-:W-:Y:S02]  /*64e0*/  LEA.HI.X.SX32 R70, R6, R0, 0x1, P6 ;  /* 0x0000000006467211 */ /* 0x000fe400030f0eff */
[----:B------:R0:W2:Y:S02]  /*64f0*/  @!P0 LDG.E.U16 R38, desc[UR20][R4.64] ;  /* 0x0000001404268981 */ /* 0x0000a4000c1e1500 */
[----:B0-----:R-:W-:Y:S02]  /*6500*/  IMAD R4, R68, 0xd0, RZ ;  /* 0x000000d044047824 */ /* 0x001fe400078e02ff */
[----:B------:R-:W-:-:S03]  /*6510*/  @!P4 IMAD.MOV.U32 R5, RZ, RZ, R70 ;  /* 0x000000ffff05c224 */ /* 0x000fc600078e0046 */
[----:B------:R-:W-:Y:S01]  /*6520*/  IADD3 R39, P6, PT, R4, R2, RZ ;  /* 0x0000000204277210 */ /* 0x000fe20007fde0ff */
[----:B------:R-:W-:-:S05]  /*6530*/  @!P4 IMAD.MOV.U32 R4, RZ, RZ, R69 ;  /* 0x000000ffff04c224 */ /* 0x000fca00078e0045 */
[----:B------:R0:W3:Y:S04]  /*6540*/  @!P4 LDG.E.U16 R67, desc[UR20][R4.64] ;  /* 0x000000140443c981 */ /* 0x0000e8000c1e1500 */
[----:B------:R-:W-:Y:S01]  /*6550*/  STL [R1+0x600], R69 ;  /* 0x0006004501007387 */ /* 0x000fe20000100800 */
[----:B0-----:R-:W-:-:S03]  /*6560*/  IMAD R4, R68, 0xce, RZ ;  /* 0x000000ce44047824 */ /* 0x001fc600078e02ff */
[----:B--2---:R0:W-:Y:S02]  /*6570*/  STL [R1+0x54], R38 ;  /* 0x0000542601007387 */ /* 0x0041e40000100800 */
[----:B0-----:R-:W-:Y:S02]  /*6580*/  IMAD R38, R68, 0x68, RZ ;  /* 0x0000006844267824 */ /* 0x001fe400078e02ff */
[----:B------:R-:W-:Y:S03]  /*6590*/  STL [R1+0x5fc], R70 ;  /* 0x0005fc4601007387 */ /* 0x000fe60000100800 */
[----:B------:R-:W-:Y:S01]  /*65a0*/  LEA.HI.X.SX32 R69, R38, R0, 0x1, P6 ;  /* 0x0000000026457211 */ /* 0x000fe200030f0eff */
[----:B------:R-:W-:Y:S04]  /*65b0*/  STL [R1+0x5f8], R39 ;  /* 0x0005f82701007387 */ /* 0x000fe80000100800 */
[----:B------:R-:W-:Y:S01]  /*65c0*/  STL [R1+0x5f4], R69 ;  /* 0x0005f44501007387 */ /* 0x000fe20000100800 */
[----:B------:R-:W-:-:S03]  /*65d0*/  @!P1 IMAD.MOV.U32 R5, RZ, RZ, R69 ;  /* 0x000000ffff059224 */ /* 0x000fc600078e0045 */
[----:B---3--:R0:W-:Y:S02]  /*65e0*/  STL [R1+0x50], R67 ;  /* 0x0000504301007387 */ /* 0x0081e40000100800 */
[----:B0-----:R-:W-:Y:S01]  /*65f0*/  IADD3 R67, P6, PT, R4, R2, RZ ;  /* 0x0000000204437210 */ /* 0x001fe20007fde0ff */
[----:B------:R-:W-:-:S05]  /*6600*/  @!P1 IMAD.MOV.U32 R4, RZ, RZ, R39 ;  /* 0x000000ffff049224 */ /* 0x000fca00078e0027 */
[----:B------:R0:W2:Y:S01]  /*6610*/  @!P1 LDG.E.U16 R37, desc[UR20][R4.64] ;  /* 0x0000001404259981 */ /* 0x0000a2000c1e1500 */
[C---:B------:R-:W-:Y:S02]  /*6620*/  VIADD R6, R7.reuse, 0xffffff9b ;  /* 0xffffff9b07067836 */ /* 0x040fe40000000000 */
[----:B------:R-:W-:-:S03]  /*6630*/  VIADD R15, R7, 0xffffff98 ;  /* 0xffffff98070f7836 */ /* 0x000fc60000000000 */
[----:B------:R-:W-:Y:S01]  /*6640*/  ISETP.GE.U32.AND P4, PT, R6, 0x7fffff1c, PT ;  /* 0x7fffff1c0600780c */ /* 0x000fe20003f86070 */
[C---:B------:R-:W-:Y:S01]  /*6650*/  IMAD R6, R68.reuse, 0x67, RZ ;  /* 0x0000006744067824 */ /* 0x040fe200078e02ff */
[----:B------:R-:W-:Y:S01]  /*6660*/  ISETP.GE.U32.AND P5, PT, R15, 0x7fffff19, PT ;  /* 0x7fffff190f00780c */ /* 0x000fe20003fa6070 */
[----:B0-----:R-:W-:-:S03]  /*6670*/  IMAD R4, R68, 0xcc, RZ ;  /* 0x000000cc44047824 */ /* 0x001fc600078e02ff */
[----:B------:R-:W-:Y:S01]  /*6680*/  LEA.HI.X.SX32 R69, R6, R0, 0x1, P6 ;  /* 0x0000000006457211 */ /* 0x000fe200030f0eff */
[----:B------:R-:W-:Y:S04]  /*6690*/  STL [R1+0x5f0], R67 ;  /* 0x0005f04301007387 */ /* 0x000fe80000100800 */
[----:B------:R-:W-:Y:S04]  /*66a0*/  STL [R1+0x5ec], R69 ;  /* 0x0005ec4501007387 */ /* 0x000fe80000100800 */
[----:B------:R-:W-:Y:S01]  /*66b0*/  @!P5 IMAD.MOV.U32 R5, RZ, RZ, R69 ;  /* 0x000000ffff05d224 */ /* 0x000fe200078e0045 */
[----:B--2---:R0:W-:Y:S02]  /*66c0*/  STL [R1+0x4c], R37 ;  /* 0x00004c2501007387 */ /* 0x0041e40000100800 */
[----:B0-----:R-:W-:Y:S01]  /*66d0*/  IADD3 R37, P6, PT, R4, R2, RZ ;  /* 0x0000000204257210 */ /* 0x001fe20007fde0ff */
[----:B------:R-:W-:-:S05]  /*66e0*/  @!P5 IMAD.MOV.U32 R4, RZ, RZ, R67 ;  /* 0x000000ffff04d224 */ /* 0x000fca00078e0043 */
[----:B------:R0:W2:Y:S01]  /*66f0*/  @!P5 LDG.E.U16 R66, desc[UR20][R4.64] ;  /* 0x000000140442d981 */ /* 0x0000a2000c1e1500 */
[----:B------:R-:W-:-:S05]  /*6700*/  IMAD R39, R68, 0x66, RZ ;  /* 0x0000006644277824 */ /* 0x000fca00078e02ff */
[----:B------:R-:W-:Y:S01]  /*6710*/  LEA.HI.X.SX32 R67, R39, R0, 0x1, P6 ;  /* 0x0000000027437211 */ /* 0x000fe200030f0eff */
[----:B------:R-:W-:Y:S01]  /*6720*/  STL [R1+0x5e8], R37 ;  /* 0x0005e82501007387 */ /* 0x000fe20000100800 */
[----:B0-----:R-:W-:-:S03]  /*6730*/  IMAD R4, R68, 0xca, RZ ;  /* 0x000000ca44047824 */ /* 0x001fc600078e02ff */
[----:B------:R-:W-:Y:S01]  /*6740*/  STL [R1+0x5e4], R67 ;  /* 0x0005e44301007387 */ /* 0x000fe20000100800 */
[----:B------:R-:W-:-:S03]  /*6750*/  @!P3 IMAD.MOV.U32 R5, RZ, RZ, R67 ;  /* 0x000000ffff05b224 */ /* 0x000fc600078e0043 */
[----:B--2---:R0:W-:Y:S02]  /*6760*/  STL [R1+0x48], R66 ;  /* 0x0000484201007387 */ /* 0x0041e40000100800 */
        /* <DEDUP_REMOVED lines=190> */
[----:B------:R-:W-:Y:S01]  /*7350*/  PRMT R3, RZ, 0x7610, R3 ;  /* 0x00007610ff037816 */ /* 0x000fe20000000003 */
[----:B------:R-:W-:Y:S02]  /*7360*/  @!P0 IMAD.MOV.U32 R5, RZ, RZ, R21 ;  /* 0x000000ffff058224 */ /* 0x000fe400078e0015 */
        /* <DEDUP_REMOVED lines=18> */
[----:B------:R-:W-:Y:S02]  /*7490*/  IMAD R28, R68, 0x54, RZ ;  /* 0x00000054441c7824 */ /* 0x000fe400078e02ff */
[----:B------:R-:W-:-:S03]  /*74a0*/  VIADD R15, R7, 0xffffffac ;  /* 0xffffffac070f7836 */ /* 0x000fc60000000000 */
[----:B------:R-:W-:Y:S01]  /*74b0*/  LEA.HI.X.SX32 R18, R28, R0, 0x1, P6 ;  /* 0x000000001c127211 */ /* 0x000fe200030f0eff */
[----:B------:R-:W-:Y:S01]  /*74c0*/  VIADD R6, R7, 0xffffffaf ;  /* 0xffffffaf07067836 */ /* 0x000fe20000000000 */
[----:B------:R-:W-:Y:S01]  /*74d0*/  STL [R1+0x558], R3 ;  /* 0x0005580301007387 */ /* 0x000fe20000100800 */
[----:B0-----:R-:W-:-:S03]  /*74e0*/  IMAD R4, R68, 0xa6, RZ ;  /* 0x000000a644047824 */ /* 0x001fc600078e02ff */
[----:B------:R0:W-:Y:S01]  /*74f0*/  STL [R1+0x554], R18 ;  /* 0x0005541201007387 */ /* 0x0001e20000100800 */
[----:B------:R-:W-:Y:S01]  /*7500*/  ISETP.GE.U32.AND P5, PT, R15, 0x7fffff2d, PT ;  /* 0x7fffff2d0f00780c */ /* 0x000fe20003fa6070 */
[----:B------:R-:W-:Y:S01]  /*7510*/  @!P1 IMAD.MOV.U32 R5, RZ, RZ, R18 ;  /* 0x000000ffff059224 */ /* 0x000fe200078e0012 */
[----:B------:R-:W-:Y:S01]  /*7520*/  ISETP.GE.U32.AND P4, PT, R6, 0x7fffff30, PT ;  /* 0x7fffff300600780c */ /* 0x000fe20003f86070 */
[C---:B------:R-:W-:Y:S02]  /*7530*/  IMAD R6, R68.reuse, 0x53, RZ ;  /* 0x0000005344067824 */ /* 0x040fe400078e02ff */
[----:B------:R-:W-:Y:S02]  /*7540*/  VIADD R15, R7, 0xffffffae ;  /* 0xffffffae070f7836 */ /* 0x000fe40000000000 */
[----:B0-----:R-:W-:-:S03]  /*7550*/  IMAD R18, R68, 0x52, RZ ;  /* 0x0000005244127824 */ /* 0x001fc600078e02ff */
[----:B------:R-:W-:Y:S01]  /*7560*/  ISETP.GE.U32.AND P0, PT, R15, 0x7fffff2f, PT ;  /* 0x7fffff2f0f00780c */ /* 0x000fe20003f06070 */
[C---:B------:R-:W-:Y:S02]  /*7570*/  IMAD R27, R68.reuse, 0x50, RZ ;  /* 0x00000050441b7824 */ /* 0x040fe400078e02ff */
[----:B------:R-:W-:Y:S02]  /*7580*/  VIADD R15, R7, 0xffffffb0 ;  /* 0xffffffb0070f7836 */ /* 0x000fe40000000000 */
[C---:B------:R-:W-:Y:S02]  /*7590*/  IMAD R26, R68.reuse, 0x4e, RZ ;  /* 0x0000004e441a7824 */ /* 0x040fe400078e02ff */
[C---:B------:R-:W-:Y:S02]  /*75a0*/  IMAD R25, R68.reuse, 0x4c, RZ ;  /* 0x0000004c44197824 */ /* 0x040fe400078e02ff */
[C---:B------:R-:W-:Y:S02]  /*75b0*/  IMAD R24, R68.reuse, 0x4a, RZ ;  /* 0x0000004a44187824 */ /* 0x040fe400078e02ff */
[----:B------:R-:W-:-:S02]  /*75c0*/  IMAD R22, R68, 0x48, RZ ;  /* 0x0000004844167824 */ /* 0x000fc400078e02ff */
[----:B------:R-:W-:Y:S01]  /*75d0*/  IMAD R21, R68, 0x46, RZ ;  /* 0x0000004644157824 */ /* 0x000fe200078e02ff */
[----:B--2---:R0:W-:Y:S02]  /*75e0*/  STL [R1], R16 ;  /* 0x0000001001007387 */ /* 0x0041e40000100800 */
[----:B0-----:R-:W-:Y:S01]  /*75f0*/  IADD3 R16, P6, PT, R4, R2, RZ ;  /* 0x0000000204107210 */ /* 0x001fe20007fde0ff */
[----:B------:R-:W-:-:S03]  /*7600*/  @!P1 IMAD.MOV.U32 R4, RZ, RZ, R3 ;  /* 0x000000ffff049224 */ /* 0x000fc600078e0003 */
[----:B------:R-:W-:Y:S02]  /*7610*/  LEA.HI.X.SX32 R19, R6, R0, 0x1, P6 ;  /* 0x0000000006137211 */ /* 0x000fe400030f0eff */
[----:B------:R0:W5:Y:S02]  /*7620*/  @!P1 LDG.E.U16 R93, desc[UR20][R4.64] ;  /* 0x00000014045d9981 */ /* 0x000164000c1e1500 */
[----:B0-----:R-:W-:Y:S02]  /*7630*/  IMAD R4, R68, 0xa4, RZ ;  /* 0x000000a444047824 */ /* 0x001fe400078e02ff */
[----:B------:R-:W-:-:S03]  /*7640*/  @!P5 IMAD.MOV.U32 R5, RZ, RZ, R19 ;  /* 0x000000ffff05d224 */ /* 0x000fc600078e0013 */
[----:B------:R-:W-:Y:S01]  /*7650*/  IADD3 R3, P6, PT, R4, R2, RZ ;  /* 0x0000000204037210 */ /* 0x000fe20007fde0ff */
[----:B------:R-:W-:Y:S01]  /*7660*/  @!P5 IMAD.MOV.U32 R4, RZ, RZ, R16 ;  /* 0x000000ffff04d224 */ /* 0x000fe200078e0010 */
[----:B------:R-:W-:Y:S01]  /*7670*/  STL [R1+0x550], R16 ;  /* 0x0005501001007387 */ /* 0x000fe20000100800 */
[----:B------:R-:W-:-:S03]  /*7680*/  VIADD R6, R7, 0xffffffb1 ;  /* 0xffffffb107067836 */ /* 0x000fc60000000000 */
[----:B------:R0:W5:Y:S04]  /*7690*/  @!P5 LDG.E.U16 R92, desc[UR20][R4.64] ;  /* 0x00000014045cd981 */ /* 0x000168000c1e1500 */
[----:B------:R1:W-:Y:S01]  /*76a0*/  STL [R1+0x54c], R19 ;  /* 0x00054c1301007387 */ /* 0x0003e20000100800 */
[----:B0-----:R-:W-:Y:S01]  /*76b0*/  IMAD R4, R68, 0xa2, RZ ;  /* 0x000000a244047824 */ /* 0x001fe200078e02ff */
[----:B-1----:R-:W-:-:S04]  /*76c0*/  LEA.HI.X.SX32 R19, R18, R0, 0x1, P6 ;  /* 0x0000000012137211 */ /* 0x002fc800030f0eff */
[----:B------:R-:W-:Y:S01]  /*76d0*/  IADD3 R16, P6, PT, R4, R2, RZ ;  /* 0x0000000204107210 */ /* 0x000fe20007fde0ff */
[----:B------:R-:W-:Y:S01]  /*76e0*/  @!P3 IMAD.MOV.U32 R4, RZ, RZ, R3 ;  /* 0x000000ffff04b224 */ /* 0x000fe200078e0003 */
[----:B------:R-:W-:Y:S01]  /*76f0*/  ISETP.GE.U32.AND P5, PT, R6, 0x7fffff32, PT ;  /* 0x7fffff320600780c */ /* 0x000fe20003fa6070 */
[----:B------:R-:W-:Y:S02]  /*7700*/  @!P3 IMAD.MOV.U32 R5, RZ, RZ, R19 ;  /* 0x000000ffff05b224 */ /* 0x000fe400078e0013 */
[C---:B------:R-:W-:Y:S01]  /*7710*/  IMAD R6, R68.reuse, 0x51, RZ ;  /* 0x0000005144067824 */ /* 0x040fe200078e02ff */
[----:B------:R-:W-:Y:S04]  /*7720*/  STL [R1+0x548], R3 ;  /* 0x0005480301007387 */ /* 0x000fe80000100800 */
[----:B------:R0:W5:Y:S04]  /*7730*/  @!P3 LDG.E.U16 R91, desc[UR20][R4.64] ;  /* 0x00000014045bb981 */ /* 0x000168000c1e1500 */
[----:B------:R1:W-:Y:S01]  /*7740*/  STL [R1+0x544], R19 ;  /* 0x0005441301007387 */ /* 0x0003e20000100800 */
[----:B0-----:R-:W-:Y:S01]  /*7750*/  IMAD R4, R68, 0xa0, RZ ;  /* 0x000000a044047824 */ /* 0x001fe200078e02ff */
[----:B-1----:R-:W-:-:S04]  /*7760*/  LEA.HI.X.SX32 R19, R6, R0, 0x1, P6 ;  /* 0x0000000006137211 */ /* 0x002fc800030f0eff */
[----:B------:R-:W-:Y:S01]  /*7770*/  IADD3 R3, P6, PT, R4, R2, RZ ;  /* 0x0000000204037210 */ /* 0x000fe20007fde0ff */
[----:B------:R-:W-:Y:S02]  /*7780*/  @!P0 IMAD.MOV.U32 R4, RZ, RZ, R16 ;  /* 0x000000ffff048224 */ /* 0x000fe400078e0010 */
[----:B------:R-:W-:Y:S01]  /*7790*/  @!P0 IMAD.MOV.U32 R5, RZ, RZ, R19 ;  /* 0x000000ffff058224 */ /* 0x000fe200078e0013 */
[----:B------:R-:W-:Y:S01]  /*77a0*/  STL [R1+0x540], R16 ;  /* 0x0005401001007387 */ /* 0x000fe20000100800 */
[----:B------:R-:W-:-:S03]  /*77b0*/  VIADD R6, R7, 0xffffffb3 ;  /* 0xffffffb307067836 */ /* 0x000fc60000000000 */
[----:B------:R0:W5:Y:S04]  /*77c0*/  @!P0 LDG.E.U16 R90, desc[UR20][R4.64] ;  /* 0x00000014045a8981 */ /* 0x000168000c1e1500 */
[----:B------:R1:W-:Y:S01]  /*77d0*/  STL [R1+0x53c], R19 ;  /* 0x00053c1301007387 */ /* 0x0003e20000100800 */
[----:B------:R-:W-:Y:S01]  /*77e0*/  ISETP.GE.U32.AND P1, PT, R15, 0x7fffff31, PT ;  /* 0x7fffff310f00780c */ /* 0x000fe20003f26070 */
        /* <DEDUP_REMOVED lines=17> */
[----:B------:R0:W5:Y:S01]  /*7900*/  @!P1 LDG.E.U16 R88, desc[UR20][R4.64] ;  /* 0x0000001404589981 */ /* 0x000162000c1e1500 */
[----:B------:R-:W-:-:S03]  /*7910*/  VIADD R6, R7, 0xffffffb5 ;  /* 0xffffffb507067836 */ /* 0x000fc60000000000 */
        /* <DEDUP_REMOVED lines=92> */
[----:B------:R-:W-:Y:S02]  /*7ee0*/  VIADD R15, R7, 0xffffffbc ;  /* 0xffffffbc070f7836 */ /* 0x000fe40000000000 */
[----:B------:R-:W-:Y:S01]  /*7ef0*/  IMAD R6, R68, 0x45, RZ ;  /* 0x0000004544067824 */ /* 0x000fe200078e02ff */
[----:B------:R-:W-:Y:S02]  /*7f00*/  STL [R1+0x4e8], R3 ;  /* 0x0004e80301007387 */ /* 0x000fe40000100800 */
[----:B------:R-:W-:-:S02]  /*7f10*/  ISETP.GE.U32.AND P3, PT, R15, 0x7fffff3d, PT ;  /* 0x7fffff3d0f00780c */ /* 0x000fc40003f66070 */
[----:B------:R0:W5:Y:S01]  /*7f20*/  @!P4 LDG.E.U16 R79, desc[UR20][R4.64] ;  /* 0x00000014044fc981 */ /* 0x000162000c1e1500 */
[----:B------:R-:W-:-:S03]  /*7f30*/  VIADD R15, R7, 0xffffffbe ;  /* 0xffffffbe070f7836 */ /* 0x000fc60000000000 */
[----:B------:R1:W-:Y:S01]  /*7f40*/  STL [R1+0x4e4], R19 ;  /* 0x0004e41301007387 */ /* 0x0003e20000100800 */
[----:B0-----:R-:W-:Y:S01]  /*7f50*/  IMAD R4, R68, 0x88, RZ ;  /* 0x0000008844047824 */ /* 0x001fe200078e02ff */
[----:B-1----:R-:W-:-:S04]  /*7f60*/  LEA.HI.X.SX32 R19, R6, R0, 0x1, P6 ;  /* 0x0000000006137211 */ /* 0x002fc800030f0eff */
[----:B------:R-:W-:Y:S01]  /*7f70*/  IADD3 R3, P6, PT, R4, R2, RZ ;  /* 0x0000000204037210 */ /* 0x000fe20007fde0ff */
[----:B------:R-:W-:Y:S01]  /*7f80*/  @!P1 IMAD.MOV.U32 R4, RZ, RZ, R16 ;  /* 0x000000ffff049224 */ /* 0x000fe200078e0010 */
[----:B------:R-:W-:Y:S01]  /*7f90*/  ISETP.GE.U32.AND P4, PT, R15, 0x7fffff3f, PT ;  /* 0x7fffff3f0f00780c */ /* 0x000fe20003f86070 */
[----:B------:R-:W-:Y:S02]  /*7fa0*/  @!P1 IMAD.MOV.U32 R5, RZ, RZ, R19 ;  /* 0x000000ffff059224 */ /* 0x000fe400078e0013 */
[----:B------:R-:W-:Y:S01]  /*7fb0*/  IMAD R15, R68, 0x44, RZ ;  /* 0x00000044440f7824 */ /* 0x000fe200078e02ff */
        /* <DEDUP_REMOVED lines=10> */
[----:B------:R-:W-:-:S03]  /*8060*/  IMAD R6, R68, 0x43, RZ ;  /* 0x0000004344067824 */ /* 0x000fc600078e02ff */
[----:B------:R0:W5:Y:S02]  /*8070*/  @!P5 LDG.E.U16 R77, desc[UR20][R4.64] ;  /* 0x00000014044dd981 */ /* 0x000164000c1e1500 */
[----:B------:R-:W-:Y:S02]  /*8080*/  LEA.HI.X.SX32 R67, R6, R0, 0x1, P6 ;  /* 0x0000000006437211 */ /* 0x000fe400030f0eff */
[----:B------:R1:W-:Y:S01]  /*8090*/  STL [R1+0x4d8], R3 ;  /* 0x0004d80301007387 */ /* 0x0003e20000100800 */
[----:B0-----:R-:W-:Y:S02]  /*80a0*/  IMAD R4, R68, 0x84, RZ ;  /* 0x0000008444047824 */ /* 0x001fe400078e02ff */
[----:B------:R-:W-:-:S03]  /*80b0*/  @!P3 IMAD.MOV.U32 R5, RZ, RZ, R67 ;  /* 0x000000ffff05b224 */ /* 0x000fc600078e0043 */
[----:B-1----:R-:W-:Y:S01]  /*80c0*/  IADD3 R3, P6, PT, R4, R2, RZ ;  /* 0x0000000204037210 */ /* 0x002fe20007fde0ff */
[----:B------:R-:W-:Y:S01]  /*80d0*/  @!P3 IMAD.MOV.U32 R4, RZ, RZ, R66 ;  /* 0x000000ffff04b224 */ /* 0x000fe200078e0042 */
[----:B------:R0:W-:Y:S01]  /*80e0*/  STL [R1+0x4d4], R19 ;  /* 0x0004d41301007387 */ /* 0x0001e20000100800 */
[----:B------:R-:W-:-:S03]  /*80f0*/  VIADD R6, R7, 0xffffffc1 ;  /* 0xffffffc107067836 */ /* 0x000fc60000000000 */
[----:B------:R1:W5:Y:S01]  /*8100*/  @!P3 LDG.E.U16 R76, desc[UR20][R4.64] ;  /* 0x00000014044cb981 */ /* 0x000362000c1e1500 */
[----:B------:R-:W-:Y:S02]  /*8110*/  VIADD R16, R7, 0xffffffc0 ;  /* 0xffffffc007107836 */ /* 0x000fe40000000000 */
[C---:B0-----:R-:W-:Y:S01]  /*8120*/  IMAD R19, R68.reuse, 0x42, RZ ;  /* 0x0000004244137824 */ /* 0x041fe200078e02ff */
[----:B------:R-:W-:Y:S01]  /*8130*/  STL [R1+0x4d0], R66 ;  /* 0x0004d04201007387 */ /* 0x000fe20000100800 */
[----:B-1----:R-:W-:-:S03]  /*8140*/  IMAD R4, R68, 0x82, RZ ;  /* 0x0000008244047824 */ /* 0x002fc600078e02ff */
[----:B------:R0:W-:Y:S01]  /*8150*/  STL [R1+0x4cc], R67 ;  /* 0x0004cc4301007387 */ /* 0x0001e20000100800 */
[----:B------:R-:W-:Y:S01]  /*8160*/  ISETP.GE.U32.AND P3, PT, R6, 0x7fffff42, PT ;  /* 0x7fffff420600780c */ /* 0x000fe20003f66070 */
[----:B------:R-:W-:Y:S01]  /*8170*/  IMAD R6, R68, 0x41, RZ ;  /* 0x0000004144067824 */ /* 0x000fe200078e02ff */
[----:B------:R-:W-:Y:S01]  /*8180*/  ISETP.GE.U32.AND P5, PT, R16, 0x7fffff41, PT ;  /* 0x7fffff411000780c */ /* 0x000fe20003fa6070 */
[----:B------:R-:W-:Y:S01]  /*8190*/  STL [R1+0x4c8], R3 ;  /* 0x0004c80301007387 */ /* 0x000fe20000100800 */
[----:B0-----:R-:W-:Y:S02]  /*81a0*/  LEA.HI.X.SX32 R67, R19, R0, 0x1, P6 ;  /* 0x0000000013437211 */ /* 0x001fe400030f0eff */
[----:B------:R-:W-:Y:S01]  /*81b0*/  IADD3 R66, P6, PT, R4, R2, RZ ;  /* 0x0000000204427210 */ /* 0x000fe20007fde0ff */
[----:B------:R-:W-:Y:S02]  /*81c0*/  @!P0 IMAD.MOV.U32 R4, RZ, RZ, R3 ;  /* 0x000000ffff048224 */ /* 0x000fe400078e0003 */
[----:B------:R0:W-:Y:S01]  /*81d0*/  STL [R1+0x4c4], R67 ;  /* 0x0004c44301007387 */ /* 0x0001e20000100800 */
[----:B------:R-:W-:-:S02]  /*81e0*/  @!P0 IMAD.MOV.U32 R5, RZ, RZ, R67 ;  /* 0x000000ffff058224 */ /* 0x000fc400078e0043 */
[C---:B------:R-:W-:Y:S01]  /*81f0*/  VIADD R16, R7.reuse, 0xffffffc2 ;  /* 0xffffffc207107836 */ /* 0x040fe20000000000 */
[----:B------:R1:W-:Y:S04]  /*8200*/  STL [R1+0x4c0], R66 ;  /* 0x0004c04201007387 */ /* 0x0003e80000100800 */
[----:B------:R2:W5:Y:S01]  /*8210*/  @!P0 LDG.E.U16 R75, desc[UR20][R4.64] ;  /* 0x00000014044b8981 */ /* 0x000562000c1e1500 */
[----:B0-----:R-:W-:Y:S01]  /*8220*/  LEA.HI.X.SX32 R67, R6, R0, 0x1, P6 ;  /* 0x0000000006437211 */ /* 0x001fe200030f0eff */
[C---:B------:R-:W-:Y:S01]  /*8230*/  IMAD.SHL.U32 R6, R68.reuse, 0x40, RZ ;  /* 0x0000004044067824 */ /* 0x040fe200078e00ff */
[----:B------:R-:W-:Y:S02]  /*8240*/  LEA R3, P6, R68, R2, 0x7 ;  /* 0x0000000244037211 */ /* 0x000fe400078c38ff */
[----:B------:R-:W-:Y:S01]  /*8250*/  ISETP.GE.U32.AND P0, PT, R16, 0x7fffff43, PT ;  /* 0x7fffff431000780c */ /* 0x000fe20003f06070 */
[----:B------:R-:W-:-:S02]  /*8260*/  VIADD R16, R7, 0xffffffc3 ;  /* 0xffffffc307107836 */ /* 0x000fc40000000000 */
[----:B--2---:R-:W-:Y:S01]  /*8270*/  @!P4 IMAD.MOV.U32 R4, RZ, RZ, R66 ;  /* 0x000000ffff04c224 */ /* 0x004fe200078e0042 */
[----:B-1----:R-:W-:Y:S01]  /*8280*/  LEA.HI.X.SX32 R66, R6, R0, 0x1, P6 ;  /* 0x0000000006427211 */ /* 0x002fe200030f0eff */
[----:B------:R-:W-:Y:S01]  /*8290*/  @!P4 IMAD.MOV.U32 R5, RZ, RZ, R67 ;  /* 0x000000ffff05c224 */ /* 0x000fe200078e0043 */
[----:B------:R-:W-:Y:S01]  /*82a0*/  IADD3 R8, P6, PT, R8, R2, RZ ;  /* 0x0000000208087210 */ /* 0x000fe20007fde0ff */
[----:B------:R-:W-:Y:S01]  /*82b0*/  IMAD R6, R68, 0x3f, RZ ;  /* 0x0000003f44067824 */ /* 0x000fe200078e02ff */
[----:B------:R-:W-:Y:S04]  /*82c0*/  STL [R1+0x4bc], R67 ;  /* 0x0004bc4301007387 */ /* 0x000fe80000100800 */
[----:B------:R0:W5:Y:S01]  /*82d0*/  @!P4 LDG.E.U16 R74, desc[UR20][R4.64] ;  /* 0x00000014044ac981 */ /* 0x000162000c1e1500 */
[----:B------:R-:W-:Y:S01]  /*82e0*/  ISETP.GE.U32.AND P4, PT, R16, 0x7fffff44, PT ;  /* 0x7fffff441000780c */ /* 0x000fe20003f86070 */
[----:B------:R-:W-:-:S02]  /*82f0*/  VIADD R16, R7, 0xffffffc4 ;  /* 0xffffffc407107836 */ /* 0x000fc40000000000 */
[----:B------:R-:W-:Y:S04]  /*8300*/  STL [R1+0x4b8], R3 ;  /* 0x0004b80301007387 */ /* 0x000fe80000100800 */
[----:B------:R1:W-:Y:S01]  /*8310*/  STL [R1+0x4b4], R66 ;  /* 0x0004b44201007387 */ /* 0x0003e20000100800 */
[----:B0-----:R-:W-:Y:S02]  /*8320*/  @!P1 IMAD.MOV.U32 R4, RZ, RZ, R3 ;  /* 0x000000ffff049224 */ /* 0x001fe400078e0003 */
[----:B------:R-:W-:-:S05]  /*8330*/  @!P1 IMAD.MOV.U32 R5, RZ, RZ, R66 ;  /* 0x000000ffff059224 */ /* 0x000fca00078e0042 */
[----:B------:R0:W5:Y:S01]  /*8340*/  @!P1 LDG.E.U16 R73, desc[UR20][R4.64] ;  /* 0x0000001404499981 */ /* 0x000162000c1e1500 */
[----:B-1----:R-:W-:Y:S01]  /*8350*/  LEA.HI.X.SX32 R66, R6, R0, 0x1, P6 ;  /* 0x0000000006427211 */ /* 0x002fe200030f0eff */
[----:B------:R-:W-:Y:S01]  /*8360*/  VIADD R6, R7, 0xffffffc5 ;  /* 0xffffffc507067836 */ /* 0x000fe20000000000 */
[----:B------:R-:W-:Y:S01]  /*8370*/  ISETP.GE.U32.AND P1, PT, R16, 0x7fffff45, PT ;  /* 0x7fffff451000780c */ /* 0x000fe20003f26070 */
[----:B------:R-:W-:Y:S01]  /*8380*/  IMAD R16, R68, 0x3e, RZ ;  /* 0x0000003e44107824 */ /* 0x000fe200078e02ff */
[----:B------:R-:W-:Y:S01]  /*8390*/  IADD3 R3, P6, PT, R9, R2, RZ ;  /* 0x0000000209037210 */ /* 0x000fe20007fde0ff */
[----:B------:R-:W-:Y:S01]  /*83a0*/  STL [R1+0x4b0], R8 ;  /* 0x0004b00801007387 */ /* 0x000fe20000100800 */
[----:B0-----:R-:W-:Y:S02]  /*83b0*/  @!P5 IMAD.MOV.U32 R4, RZ, RZ, R8 ;  /* 0x000000ffff04d224 */ /* 0x001fe400078e0008 */
[----:B------:R-:W-:Y:S01]  /*83c0*/  @!P5 IMAD.MOV.U32 R5, RZ, RZ, R66 ;  /* 0x000000ffff05d224 */ /* 0x000fe200078e0042 */
[----:B------:R0:W-:Y:S04]  /*83d0*/  STL [R1+0x4ac], R66 ;  /* 0x0004ac4201007387 */ /* 0x0001e80000100800 */
[----:B------:R1:W5:Y:S01]  /*83e0*/  @!P5 LDG.E.U16 R72, desc[UR20][R4.64] ;  /* 0x000000140448d981 */ /* 0x000362000c1e1500 */
[----:B------:R-:W-:Y:S01]  /*83f0*/  ISETP.GE.U32.AND P5, PT, R6, 0x7fffff46, PT ;  /* 0x7fffff460600780c */ /* 0x000fe20003fa6070 */
[----:B------:R-:W-:Y:S01]  /*8400*/  IMAD R6, R68, 0x3d, RZ ;  /* 0x0000003d44067824 */ /* 0x000fe200078e02ff */
[----:B0-----:R-:W-:-:S02]  /*8410*/  LEA.HI.X.SX32 R66, R16, R0, 0x1, P6 ;  /* 0x0000000010427211 */ /* 0x001fc400030f0eff */
[----:B------:R-:W-:Y:S01]  /*8420*/  IADD3 R9, P6, PT, R10, R2, RZ ;  /* 0x000000020a097210 */ /* 0x000fe20007fde0ff */
[C---:B------:R-:W-:Y:S02]  /*8430*/  VIADD R8, R7.reuse, 0xffffffc6 ;  /* 0xffffffc607087836 */ /* 0x040fe40000000000 */
[----:B-1----:R-:W-:Y:S01]  /*8440*/  @!P3 IMAD.MOV.U32 R4, RZ, RZ, R3 ;  /* 0x000000ffff04b224 */ /* 0x002fe200078e0003 */
[----:B------:R-:W-:Y:S01]  /*8450*/  LEA.HI.X.SX32 R10, R6, R0, 0x1, P6 ;  /* 0x00000000060a7211 */ /* 0x000fe200030f0eff */
[----:B------:R-:W-:Y:S01]  /*8460*/  @!P3 IMAD.MOV.U32 R5, RZ, RZ, R66 ;  /* 0x000000ffff05b224 */ /* 0x000fe200078e0042 */
[----:B------:R0:W-:Y:S01]  /*8470*/  STL [R1+0x4a8], R3 ;  /* 0x0004a80301007387 */ /* 0x0001e20000100800 */
[----:B------:R-:W-:-:S03]  /*8480*/  VIADD R6, R7, 0xffffffc7 ;  /* 0xffffffc707067836 */ /* 0x000fc60000000000 */
[----:B------:R1:W5:Y:S01]  /*8490*/  @!P3 LDG.E.U16 R71, desc[UR20][R4.64] ;  /* 0x000000140447b981 */ /* 0x000362000c1e1500 */
[----:B------:R-:W-:Y:S01]  /*84a0*/  ISETP.GE.U32.AND P3, PT, R8, 0x7fffff47, PT ;  /* 0x7fffff470800780c */ /* 0x000fe20003f66070 */
[----:B------:R-:W-:Y:S01]  /*84b0*/  IMAD R8, R68, 0x3c, RZ ;  /* 0x0000003c44087824 */ /* 0x000fe200078e02ff */
[----:B0-----:R-:W-:Y:S01]  /*84c0*/  IADD3 R3, P6, PT, R11, R2, RZ ;  /* 0x000000020b037210 */ /* 0x001fe20007fde0ff */
[----:B-1----:R-:W-:Y:S02]  /*84d0*/  @!P0 IMAD.MOV.U32 R4, RZ, RZ, R9 ;  /* 0x000000ffff048224 */ /* 0x002fe400078e0009 */
[----:B------:R-:W-:Y:S01]  /*84e0*/  @!P0 IMAD.MOV.U32 R5, RZ, RZ, R10 ;  /* 0x000000ffff058224 */ /* 0x000fe200078e000a */
[----:B------:R-:W-:Y:S01]  /*84f0*/  STL [R1+0x4a4], R66 ;  /* 0x0004a44201007387 */ /* 0x000fe20000100800 */
[----:B------:R-:W-:-:S03]  /*8500*/  LEA.HI.X.SX32 R11, R8, R0, 0x1, P6 ;  /* 0x00000000080b7211 */ /* 0x000fc600030f0eff */
[----:B------:R0:W5:Y:S01]  /*8510*/  @!P0 LDG.E.U16 R65, desc[UR20][R4.64] ;  /* 0x0000001404418981 */ /* 0x000162000c1e1500 */
[----:B------:R-:W-:Y:S01]  /*8520*/  ISETP.GE.U32.AND P0, PT, R6, 0x7fffff48, PT ;  /* 0x7fffff480600780c */ /* 0x000fe20003f06070 */
[----:B------:R-:W-:Y:S02]  /*8530*/  IMAD R6, R68, 0x3b, RZ ;  /* 0x0000003b44067824 */ /* 0x000fe400078e02ff */
[----:B------:R-:W-:Y:S04]  /*8540*/  STL [R1+0x4a0], R9 ;  /* 0x0004a00901007387 */ /* 0x000fe80000100800 */
[----:B------:R1:W-:Y:S01]  /*8550*/  STL [R1+0x49c], R10 ;  /* 0x00049c0a01007387 */ /* 0x0003e20000100800 */
[----:B0-----:R-:W-:-:S03]  /*8560*/  @!P4 IMAD.MOV.U32 R4, RZ, RZ, R3 ;  /* 0x000000ffff04c224 */ /* 0x001fc600078e0003 */
[----:B------:R-:W-:Y:S01]  /*8570*/  STL [R1+0x498], R3 ;  /* 0x0004980301007387 */ /* 0x000fe20000100800 */
[----:B------:R-:W-:Y:S01]  /*8580*/  @!P4 IMAD.MOV.U32 R5, RZ, RZ, R11 ;  /* 0x000000ffff05c224 */ /* 0x000fe200078e000b */
[----:B-1----:R-:W-:Y:S02]  /*8590*/  IADD3 R10, P6, PT, R12, R2, RZ ;  /* 0x000000020c0a7210 */ /* 0x002fe40007fde0ff */
[----:B------:R0:W-:Y:S01]  /*85a0*/  STL [R1+0x494], R11 ;  /* 0x0004940b01007387 */ /* 0x0001e20000100800 */
[----:B------:R-:W-:-:S03]  /*85b0*/  IMAD R12, R68, 0x3a, RZ ;  /* 0x0000003a440c7824 */ /* 0x000fc600078e02ff */
[----:B------:R1:W5:Y:S01]  /*85c0*/  @!P4 LDG.E.U16 R64, desc[UR20][R4.64] ;  /* 0x000000140440c981 */ /* 0x000362000c1e1500 */
[----:B0-----:R-:W-:Y:S01]  /*85d0*/  LEA.HI.X.SX32 R11, R6, R0, 0x1, P6 ;  /* 0x00000000060b7211 */ /* 0x001fe200030f0eff */
[----:B------:R-:W-:Y:S01]  /*85e0*/  VIADD R6, R7, 0xffffffc9 ;  /* 0xffffffc907067836 */ /* 0x000fe20000000000 */
[----:B------:R-:W-:Y:S01]  /*85f0*/  IADD3 R3, P6, PT, R13, R2, RZ ;  /* 0x000000020d037210 */ /* 0x000fe20007fde0ff */
[----:B-1----:R-:W-:Y:S02]  /*8600*/  @!P1 IMAD.MOV.U32 R4, RZ, RZ, R10 ;  /* 0x000000ffff049224 */ /* 0x002fe400078e000a */
[----:B------:R-:W-:Y:S01]  /*8610*/  @!P1 IMAD.MOV.U32 R5, RZ, RZ, R11 ;  /* 0x000000ffff059224 */ /* 0x000fe200078e000b */
[----:B------:R-:W-:Y:S01]  /*8620*/  STL [R1+0x490], R10 ;  /* 0x0004900a01007387 */ /* 0x000fe20000100800 */
[----:B------:R-:W-:-:S03]  /*8630*/  VIADD R9, R7, 0xffffffc8 ;  /* 0xffffffc807097836 */ /* 0x000fc60000000000 */
[----:B------:R0:W-:Y:S04]  /*8640*/  STL [R1+0x48c], R11 ;  /* 0x00048c0b01007387 */ /* 0x0001e80000100800 */
[----:B------:R1:W5:Y:S01]  /*8650*/  @!P1 LDG.E.U16 R63, desc[UR20][R4.64] ;  /* 0x00000014043f9981 */ /* 0x000362000c1e1500 */
[----:B------:R-:W-:Y:S01]  /*8660*/  ISETP.GE.U32.AND P1, PT, R6, 0x7fffff4a, PT ;  /* 0x7fffff4a0600780c */ /* 0x000fe20003f26070 */
[----:B------:R-:W-:Y:S01]  /*8670*/  IMAD R6, R68, 0x39, RZ ;  /* 0x0000003944067824 */ /* 0x000fe200078e02ff */
[----:B0-----:R-:W-:Y:S02]  /*8680*/  LEA.HI.X.SX32 R11, R12, R0, 0x1, P6 ;  /* 0x000000000c0b7211 */ /* 0x001fe400030f0eff */
[----:B------:R-:W-:Y:S01]  /*8690*/  IADD3 R10, P6, PT, R14, R2, RZ ;  /* 0x000000020e0a7210 */ /* 0x000fe20007fde0ff */
[----:B------:R-:W-:Y:S01]  /*86a0*/  STL [R1+0x488], R3 ;  /* 0x0004880301007387 */ /* 0x000fe20000100800 */
[----:B------:R-:W-:Y:S01]  /*86b0*/  ISETP.GE.U32.AND P4, PT, R9, 0x7fffff49, PT ;  /* 0x7fffff490900780c */ /* 0x000fe20003f86070 */
[----:B-1----:R-:W-:-:S02]  /*86c0*/  @!P5 IMAD.MOV.U32 R4, RZ, RZ, R3 ;  /* 0x000000ffff04d224 */ /* 0x002fc400078e0003 */
[----:B------:R0:W-:Y:S01]  /*86d0*/  STL [R1+0x484], R11 ;  /* 0x0004840b01007387 */ /* 0x0001e20000100800 */
[----:B------:R-:W-:Y:S02]  /*86e0*/  @!P5 IMAD.MOV.U32 R5, RZ, RZ, R11 ;  /* 0x000000ffff05d224 */ /* 0x000fe400078e000b */
[----:B------:R-:W-:-:S03]  /*86f0*/  VIADD R9, R7, 0xffffffca ;  /* 0xffffffca07097836 */ /* 0x000fc60000000000 */
[----:B------:R1:W5:Y:S01]  /*8700*/  @!P5 LDG.E.U16 R62, desc[UR20][R4.64] ;  /* 0x00000014043ed981 */ /* 0x000362000c1e1500 */
[----:B0-----:R-:W-:Y:S01]  /*8710*/  LEA.HI.X.SX32 R11, R6, R0, 0x1, P6 ;  /* 0x00000000060b7211 */ /* 0x001fe200030f0eff */
[----:B------:R-:W-:Y:S01]  /*8720*/  VIADD R6, R7, 0xffffffcb ;  /* 0xffffffcb07067836 */ /* 0x000fe20000000000 */
[----:B------:R-:W-:Y:S01]  /*8730*/  ISETP.GE.U32.AND P5, PT, R9, 0x7fffff4b, PT ;  /* 0x7fffff4b0900780c */ /* 0x000fe20003fa6070 */
[----:B------:R-:W-:Y:S01]  /*8740*/  IMAD R9, R68, 0x38, RZ ;  /* 0x0000003844097824 */ /* 0x000fe200078e02ff */
[----:B------:R-:W-:Y:S01]  /*8750*/  IADD3 R3, P6, PT, R17, R2, RZ ;  /* 0x0000000211037210 */ /* 0x000fe20007fde0ff */
[----:B-1----:R-:W-:Y:S02]  /*8760*/  @!P3 IMAD.MOV.U32 R4, RZ, RZ, R10 ;  /* 0x000000ffff04b224 */ /* 0x002fe400078e000a */
[----:B------:R-:W-:Y:S01]  /*8770*/  @!P3 IMAD.MOV.U32 R5, RZ, RZ, R11 ;  /* 0x000000ffff05b224 */ /* 0x000fe200078e000b */
[----:B------:R-:W-:Y:S01]  /*8780*/  STL [R1+0x480], R10 ;  /* 0x0004800a01007387 */ /* 0x000fe20000100800 */
[----:B------:R-:W-:-:S03]  /*8790*/  LEA.HI.X.SX32 R13, R9, R0, 0x1, P6 ;  /* 0x00000000090d7211 */ /* 0x000fc600030f0eff */
[----:B------:R0:W5:Y:S01]  /*87a0*/  @!P3 LDG.E.U16 R61, desc[UR20][R4.64] ;  /* 0x00000014043db981 */ /* 0x000162000c1e1500 */
[----:B------:R-:W-:Y:S01]  /*87b0*/  ISETP.GE.U32.AND P3, PT, R6, 0x7fffff4c, PT ;  /* 0x7fffff4c0600780c */ /* 0x000fe20003f66070 */
[----:B------:R-:W-:Y:S02]  /*87c0*/  IMAD R6, R68, 0x37, RZ ;  /* 0x0000003744067824 */ /* 0x000fe400078e02ff */
[----:B------:R1:W-:Y:S04]  /*87d0*/  STL [R1+0x47c], R11 ;  /* 0x00047c0b01007387 */ /* 0x0003e80000100800 */
[----:B------:R-:W-:Y:S01]  /*87e0*/  STL [R1+0x478], R3 ;  /* 0x0004780301007387 */ /* 0x000fe20000100800 */
[----:B0-----:R-:W-:Y:S01]  /*87f0*/  @!P0 IMAD.MOV.U32 R4, RZ, RZ, R3 ;  /* 0x000000ffff048224 */ /* 0x001fe200078e0003 */
[----:B-1----:R-:W-:-:S02]  /*8800*/  IADD3 R11, P6, PT, R20, R2, RZ ;  /* 0x00000002140b7210 */ /* 0x002fc40007fde0ff */
[----:B------:R0:W-:Y:S01]  /*8810*/  STL [R1+0x474], R13 ;  /* 0x0004740d01007387 */ /* 0x0001e20000100800 */
[----:B------:R-:W-:Y:S02]  /*8820*/  @!P0 IMAD.MOV.U32 R5, RZ, RZ, R13 ;  /* 0x000000ffff058224 */ /* 0x000fe400078e000d */
        /* <DEDUP_REMOVED lines=34> */
[----:B------:R1:W-:Y:S01]  /*8a50*/  STL [R1+0x45c], R13 ;  /* 0x00045c0d01007387 */ /* 0x0003e20000100800 */
[----:B0-----:R-:W-:Y:S01]  /*8a60*/  @!P3 IMAD.MOV.U32 R4, RZ, RZ, R3 ;  /* 0x000000ffff04b224 */ /* 0x001fe200078e0003 */
[----:B-1----:R-:W-:Y:S01]  /*8a70*/  IADD3 R13, P6, PT, R39, R2, RZ ;  /* 0x00000002270d7210 */ /* 0x002fe20007fde0ff */
[----:B------:R-:W-:-:S03]  /*8a80*/  @!P3 IMAD.MOV.U32 R5, RZ, RZ, R17 ;  /* 0x000000ffff05b224 */ /* 0x000fc600078e0011 */
[----:B------:R-:W-:Y:S01]  /*8a90*/  LEA.HI.X.SX32 R20, R6, R0, 0x1, P6 ;  /* 0x0000000006147211 */ /* 0x000fe200030f0eff */
[----:B------:R0:W-:Y:S01]  /*8aa0*/  STL [R1+0x458], R3 ;  /* 0x0004580301007387 */ /* 0x0001e20000100800 */
[----:B------:R-:W-:-:S03]  /*8ab0*/  VIADD R6, R7, 0xffffffd1 ;  /* 0xffffffd107067836 */ /* 0x000fc60000000000 */
[----:B------:R1:W5:Y:S04]  /*8ac0*/  @!P3 LDG.E.U16 R56, desc[UR20][R4.64] ;  /* 0x000000140438b981 */ /* 0x000368000c1e1500 */
[----:B------:R2:W-:Y:S01]  /*8ad0*/  STL [R1+0x454], R17 ;  /* 0x0004541101007387 */ /* 0x0005e20000100800 */
[----:B0-----:R-:W-:Y:S01]  /*8ae0*/  IADD3 R3, P6, PT, R37, R2, RZ ;  /* 0x0000000225037210 */ /* 0x001fe20007fde0ff */
[----:B-1----:R-:W-:Y:S02]  /*8af0*/  @!P0 IMAD.MOV.U32 R4, RZ, RZ, R13 ;  /* 0x000000ffff048224 */ /* 0x002fe400078e000d */
[----:B------:R-:W-:Y:S02]  /*8b00*/  @!P0 IMAD.MOV.U32 R5, RZ, RZ, R20 ;  /* 0x000000ffff058224 */ /* 0x000fe400078e0014 */
[----:B--2---:R-:W-:Y:S01]  /*8b10*/  IMAD R17, R68, 0x32, RZ ;  /* 0x0000003244117824 */ /* 0x004fe200078e02ff */
        /* <DEDUP_REMOVED lines=22> */
[----:B------:R-:W-:Y:S04]  /*8c80*/  STL [R1+0x440], R13 ;  /* 0x0004400d01007387 */ /* 0x000fe80000100800 */
[----:B------:R0:W-:Y:S04]  /*8c90*/  STL [R1+0x43c], R20 ;  /* 0x00043c1401007387 */ /* 0x0001e80000100800 */
[----:B------:R1:W5:Y:S01]  /*8ca0*/  @!P1 LDG.E.U16 R53, desc[UR20][R4.64] ;  /* 0x0000001404359981 */ /* 0x000362000c1e1500 */
[----:B------:R-:W-:Y:S01]  /*8cb0*/  ISETP.GE.U32.AND P1, PT, R6, 0x7fffff54, PT ;  /* 0x7fffff540600780c */ /* 0x000fe20003f26070 */
[----:B------:R-:W-:Y:S01]  /*8cc0*/  IMAD R6, R68, 0x2f, RZ ;  /* 0x0000002f44067824 */ /* 0x000fe200078e02ff */
[----:B0-----:R-:W-:-:S02]  /*8cd0*/  LEA.HI.X.SX32 R20, R11, R0, 0x1, P6 ;  /* 0x000000000b147211 */ /* 0x001fc400030f0eff */
[----:B------:R-:W-:Y:S01]  /*8ce0*/  IADD3 R66, P6, PT, R33, R2, RZ ;  /* 0x0000000221427210 */ /* 0x000fe20007fde0ff */
[----:B-1----:R-:W-:Y:S02]  /*8cf0*/  @!P5 IMAD.MOV.U32 R4, RZ, RZ, R3 ;  /* 0x000000ffff04d224 */ /* 0x002fe400078e0003 */
[----:B------:R-:W-:Y:S01]  /*8d00*/  @!P5 IMAD.MOV.U32 R5, RZ, RZ, R20 ;  /* 0x000000ffff05d224 */ /* 0x000fe200078e0014 */
        /* <DEDUP_REMOVED lines=38> */
[----:B------:R-:W-:Y:S01]  /*8f70*/  STL [R1+0x418], R3 ;  /* 0x0004180301007387 */ /* 0x000fe20000100800 */
[----:B------:R-:W-:Y:S01]  /*8f80*/  PRMT R48, RZ, 0x7610, R48 ;  /* 0x00007610ff307816 */ /* 0x000fe20000000030 */
[----:B-1----:R-:W-:Y:S02]  /*8f90*/  @!P1 IMAD.MOV.U32 R4, RZ, RZ, R3 ;  /* 0x000000ffff049224 */ /* 0x002fe400078e0003 */
[----:B------:R0:W-:Y:S01]  /*8fa0*/  STL [R1+0x414], R67 ;  /* 0x0004144301007387 */ /* 0x0001e20000100800 */
[----:B------:R-:W-:Y:S01]  /*8fb0*/  @!P1 IMAD.MOV.U32 R5, RZ, RZ, R67 ;  /* 0x000000ffff059224 */ /* 0x000fe200078e0043 */
[----:B------:R-:W-:Y:S01]  /*8fc0*/  PRMT R47, RZ, 0x7610, R47 ;  /* 0x00007610ff2f7816 */ /* 0x000fe2000000002f */
[----:B------:R-:W-:-:S03]  /*8fd0*/  IMAD R23, R68, 0x2a, RZ ;  /* 0x0000002a44177824 */ /* 0x000fc600078e02ff */
[----:B------:R1:W5:Y:S01]  /*8fe0*/  @!P1 LDG.E.U16 R48, desc[UR20][R4.64] ;  /* 0x0000001404309981 */ /* 0x000362000c1e1500 */
[----:B0-----:R-:W-:Y:S01]  /*8ff0*/  LEA.HI.X.SX32 R67, R6, R0, 0x1, P6 ;  /* 0x0000000006437211 */ /* 0x001fe200030f0eff */
[----:B------:R-:W-:Y:S01]  /*9000*/  VIADD R6, R7, 0xffffffd9 ;  /* 0xffffffd907067836 */ /* 0x000fe20000000000 */
        /* <DEDUP_REMOVED lines=16> */
[----:B------:R-:W-:-:S03]  /*9110*/  VIADD R29, R7, 0xffffffd8 ;  /* 0xffffffd8071d7836 */ /* 0x000fc60000000000 */
[----:B------:R1:W5:Y:S01]  /*9120*/  @!P3 LDG.E.U16 R46, desc[UR20][R4.64] ;  /* 0x00000014042eb981 */ /* 0x000362000c1e1500 */
[----:B0-----:R-:W-:Y:S01]  /*9130*/  LEA.HI.X.SX32 R67, R6, R0, 0x1, P6 ;  /* 0x0000000006437211 */ /* 0x001fe200030f0eff */
[----:B------:R-:W-:Y:S01]  /*9140*/  IMAD R18, R68, 0x28, RZ ;  /* 0x0000002844127824 */ /* 0x000fe200078e02ff */
[----:B------:R-:W-:Y:S01]  /*9150*/  IADD3 R3, P6, PT, R27, R2, RZ ;  /* 0x000000021b037210 */ /* 0x000fe20007fde0ff */
[----:B------:R-:W-:Y:S02]  /*9160*/  VIADD R6, R7, 0xffffffdb ;  /* 0xffffffdb07067836 */ /* 0x000fe40000000000 */
[----:B-1----:R-:W-:Y:S02]  /*9170*/  @!P0 IMAD.MOV.U32 R4, RZ, RZ, R66 ;  /* 0x000000ffff048224 */ /* 0x002fe400078e0042 */
[----:B------:R-:W-:Y:S01]  /*9180*/  @!P0 IMAD.MOV.U32 R5, RZ, RZ, R67 ;  /* 0x000000ffff058224 */ /* 0x000fe200078e0043 */
[----:B------:R-:W-:Y:S01]  /*9190*/  ISETP.GE.U32.AND P1, PT, R29, 0x7fffff59, PT ;  /* 0x7fffff591d00780c */ /* 0x000fe20003f26070 */
[----:B------:R-:W-:Y:S04]  /*91a0*/  STL [R1+0x400], R66 ;  /* 0x0004004201007387 */ /* 0x000fe80000100800 */
[----:B------:R0:W-:Y:S04]  /*91b0*/  STL [R1+0x3fc], R67 ;  /* 0x0003fc4301007387 */ /* 0x0001e80000100800 */
[----:B------:R1:W5:Y:S01]  /*91c0*/  @!P0 LDG.E.U16 R45, desc[UR20][R4.64] ;  /* 0x00000014042d8981 */ /* 0x000362000c1e1500 */
[----:B------:R-:W-:Y:S01]  /*91d0*/  ISETP.GE.U32.AND P0, PT, R6, 0x7fffff5c, PT ;  /* 0x7fffff5c0600780c */ /* 0x000fe20003f06070 */
[----:B------:R-:W-:Y:S01]  /*91e0*/  IMAD R6, R68, 0x27, RZ ;  /* 0x0000002744067824 */ /* 0x000fe200078e02ff */
[----:B0-----:R-:W-:-:S02]  /*91f0*/  LEA.HI.X.SX32 R67, R18, R0, 0x1, P6 ;  /* 0x0000000012437211 */ /* 0x001fc400030f0eff */
[----:B------:R-:W-:Y:S02]  /*9200*/  IADD3 R66, P6, PT, R26, R2, RZ ;  /* 0x000000021a427210 */ /* 0x000fe40007fde0ff */
[----:B------:R-:W-:Y:S01]  /*9210*/  PRMT R44, RZ, 0x7610, R44 ;  /* 0x00007610ff2c7816 */ /* 0x000fe2000000002c */
[----:B-1----:R-:W-:Y:S01]  /*9220*/  @!P4 IMAD.MOV.U32 R4, RZ, RZ, R3 ;  /* 0x000000ffff04c224 */ /* 0x002fe200078e0003 */
[----:B------:R-:W-:Y:S01]  /*9230*/  LEA.HI.X.SX32 R69, R6, R0, 0x1, P6 ;  /* 0x0000000006457211 */ /* 0x000fe200030f0eff */
[----:B------:R-:W-:Y:S01]  /*9240*/  @!P4 IMAD.MOV.U32 R5, RZ, RZ, R67 ;  /* 0x000000ffff05c224 */ /* 0x000fe200078e0043 */
[----:B------:R0:W-:Y:S01]  /*9250*/  STL [R1+0x3f8], R3 ;  /* 0x0003f80301007387 */ /* 0x0001e20000100800 */
[C---:B------:R-:W-:Y:S01]  /*9260*/  VIADD R28, R7.reuse, 0xffffffda ;  /* 0xffffffda071c7836 */ /* 0x040fe20000000000 */
[----:B------:R-:W-:Y:S02]  /*9270*/  PRMT R43, RZ, 0x7610, R43 ;  /* 0x00007610ff2b7816 */ /* 0x000fe4000000002b */
[----:B------:R1:W5:Y:S01]  /*9280*/  @!P4 LDG.E.U16 R44, desc[UR20][R4.64] ;  /* 0x00000014042cc981 */ /* 0x000362000c1e1500 */
[----:B------:R-:W-:-:S03]  /*9290*/  VIADD R6, R7, 0xffffffdd ;  /* 0xffffffdd07067836 */ /* 0x000fc60000000000 */
[----:B------:R2:W-:Y:S01]  /*92a0*/  STL [R1+0x3f4], R67 ;  /* 0x0003f44301007387 */ /* 0x0005e20000100800 */
[----:B0-----:R-:W-:Y:S01]  /*92b0*/  IADD3 R3, P6, PT, R25, R2, RZ ;  /* 0x0000000219037210 */ /* 0x001fe20007fde0ff */
[----:B-1----:R-:W-:Y:S02]  /*92c0*/  @!P1 IMAD.MOV.U32 R4, RZ, RZ, R66 ;  /* 0x000000ffff049224 */ /* 0x002fe400078e0042 */
[----:B------:R-:W-:Y:S02]  /*92d0*/  @!P1 IMAD.MOV.U32 R5, RZ, RZ, R69 ;  /* 0x000000ffff059224 */ /* 0x000fe400078e0045 */
[----:B--2---:R-:W-:Y:S01]  /*92e0*/  IMAD R67, R68, 0x26, RZ ;  /* 0x0000002644437824 */ /* 0x004fe200078e02ff */
[----:B------:R-:W-:Y:S01]  /*92f0*/  ISETP.GE.U32.AND P3, PT, R28, 0x7fffff5b, PT ;  /* 0x7fffff5b1c00780c */ /* 0x000fe20003f66070 */
[----:B------:R0:W-:Y:S04]  /*9300*/  STL [R1+0x3f0], R66 ;  /* 0x0003f04201007387 */ /* 0x0001e80000100800 */
[----:B------:R1:W5:Y:S01]  /*9310*/  @!P1 LDG.E.U16 R43, desc[UR20][R4.64] ;  /* 0x00000014042b9981 */ /* 0x000362000c1e1500 */
[----:B------:R-:W-:Y:S01]  /*9320*/  ISETP.GE.U32.AND P1, PT, R6, 0x7fffff5e, PT ;  /* 0x7fffff5e0600780c */ /* 0x000fe20003f26070 */
[----:B------:R-:W-:-:S02]  /*9330*/  IMAD R6, R68, 0x25, RZ ;  /* 0x0000002544067824 */ /* 0x000fc400078e02ff */
[----:B------:R2:W-:Y:S01]  /*9340*/  STL [R1+0x3ec], R69 ;  /* 0x0003ec4501007387 */ /* 0x0005e20000100800 */
[----:B0-----:R-:W-:Y:S02]  /*9350*/  LEA.HI.X.SX32 R66, R67, R0, 0x1, P6 ;  /* 0x0000000043427211 */ /* 0x001fe400030f0eff */
[----:B------:R-:W-:Y:S01]  /*9360*/  PRMT R42, RZ, 0x7610, R42 ;  /* 0x00007610ff2a7816 */ /* 0x000fe2000000002a */
[----:B------:R0:W-:Y:S01]  /*9370*/  STL [R1+0x3e8], R3 ;  /* 0x0003e80301007387 */ /* 0x0001e20000100800 */
[----:B-1----:R-:W-:Y:S01]  /*9380*/  @!P5 IMAD.MOV.U32 R4, RZ, RZ, R3 ;  /* 0x000000ffff04d224 */ /* 0x002fe200078e0003 */
[----:B--2---:R-:W-:Y:S01]  /*9390*/  IADD3 R69, P6, PT, R24, R2, RZ ;  /* 0x0000000218457210 */ /* 0x004fe20007fde0ff */
[----:B------:R-:W-:Y:S01]  /*93a0*/  @!P5 IMAD.MOV.U32 R5, RZ, RZ, R66 ;  /* 0x000000ffff05d224 */ /* 0x000fe200078e0042 */
[----:B------:R1:W-:Y:S02]  /*93b0*/  STL [R1+0x3e4], R66 ;  /* 0x0003e44201007387 */ /* 0x0003e40000100800 */
[----:B------:R-:W-:Y:S01]  /*93c0*/  LEA.HI.X.SX32 R70, R6, R0, 0x1, P6 ;  /* 0x0000000006467211 */ /* 0x000fe200030f0eff */
[----:B------:R-:W-:Y:S01]  /*93d0*/  VIADD R27, R7, 0xffffffdc ;  /* 0xffffffdc071b7836 */ /* 0x000fe20000000000 */
[----:B0-----:R-:W-:Y:S01]  /*93e0*/  IADD3 R3, P6, PT, R22, R2, RZ ;  /* 0x0000000216037210 */ /* 0x001fe20007fde0ff */
[----:B------:R0:W5:Y:S01]  /*93f0*/  @!P5 LDG.E.U16 R42, desc[UR20][R4.64] ;  /* 0x00000014042ad981 */ /* 0x000162000c1e1500 */
[----:B------:R-:W-:Y:S01]  /*9400*/  PRMT R41, RZ, 0x7610, R41 ;  /* 0x00007610ff297816 */ /* 0x000fe20000000029 */
[----:B-1----:R-:W-:-:S02]  /*9410*/  IMAD R66, R68, 0x24, RZ ;  /* 0x0000002444427824 */ /* 0x002fc400078e02ff */
[----:B------:R1:W-:Y:S01]  /*9420*/  STL [R1+0x3e0], R69 ;  /* 0x0003e04501007387 */ /* 0x0003e20000100800 */
[----:B------:R-:W-:Y:S02]  /*9430*/  VIADD R6, R7, 0xffffffdf ;  /* 0xffffffdf07067836 */ /* 0x000fe40000000000 */
[----:B0-----:R-:W-:Y:S02]  /*9440*/  @!P3 IMAD.MOV.U32 R4, RZ, RZ, R69 ;  /* 0x000000ffff04b224 */ /* 0x001fe400078e0045 */
[----:B------:R-:W-:Y:S01]  /*9450*/  @!P3 IMAD.MOV.U32 R5, RZ, RZ, R70 ;  /* 0x000000ffff05b224 */ /* 0x000fe200078e0046 */
[----:B------:R-:W-:Y:S02]  /*9460*/  ISETP.GE.U32.AND P4, PT, R27, 0x7fffff5d, PT ;  /* 0x7fffff5d1b00780c */ /* 0x000fe40003f86070 */
[----:B-1----:R-:W-:Y:S02]  /*9470*/  LEA.HI.X.SX32 R69, R66, R0, 0x1, P6 ;  /* 0x0000000042457211 */ /* 0x002fe400030f0eff */
[----:B------:R0:W5:Y:S01]  /*9480*/  @!P3 LDG.E.U16 R41, desc[UR20][R4.64] ;  /* 0x000000140429b981 */ /* 0x000162000c1e1500 */
[----:B------:R-:W-:-:S02]  /*9490*/  PRMT R40, RZ, 0x7610, R40 ;  /* 0x00007610ff287816 */ /* 0x000fc40000000028 */
[----:B------:R-:W-:Y:S01]  /*94a0*/  ISETP.GE.U32.AND P3, PT, R6, 0x7fffff60, PT ;  /* 0x7fffff600600780c */ /* 0x000fe20003f66070 */
[----:B------:R1:W-:Y:S01]  /*94b0*/  STL [R1+0x3dc], R70 ;  /* 0x0003dc4601007387 */ /* 0x0003e20000100800 */
[C---:B------:R-:W-:Y:S02]  /*94c0*/  IMAD R6, R68.reuse, 0x23, RZ ;  /* 0x0000002344067824 */ /* 0x040fe400078e02ff */
[----:B0-----:R-:W-:Y:S02]  /*94d0*/  @!P0 IMAD.MOV.U32 R4, RZ, RZ, R3 ;  /* 0x000000ffff048224 */ /* 0x001fe400078e0003 */
[----:B------:R-:W-:Y:S01]  /*94e0*/  @!P0 IMAD.MOV.U32 R5, RZ, RZ, R69 ;  /* 0x000000ffff058224 */ /* 0x000fe200078e0045 */
[----:B-1----:R-:W-:Y:S01]  /*94f0*/  IADD3 R70, P6, PT, R21, R2, RZ ;  /* 0x0000000215467210 */ /* 0x002fe20007fde0ff */
[----:B------:R0:W-:Y:S01]  /*9500*/  STL [R1+0x3d8], R3 ;  /* 0x0003d80301007387 */ /* 0x0001e20000100800 */
[----:B------:R-:W-:-:S03]  /*9510*/  IMAD R21, R68, 0x22, RZ ;  /* 0x0000002244157824 */ /* 0x000fc600078e02ff */
[----:B------:R1:W5:Y:S01]  /*9520*/  @!P0 LDG.E.U16 R40, desc[UR20][R4.64] ;  /* 0x0000001404288981 */ /* 0x000362000c1e1500 */
[----:B------:R-:W-:-:S03]  /*9530*/  PRMT R38, RZ, 0x7610, R38 ;  /* 0x00007610ff267816 */ /* 0x000fc60000000026 */
[----:B------:R2:W-:Y:S01]  /*9540*/  STL [R1+0x3d4], R69 ;  /* 0x0003d44501007387 */ /* 0x0005e20000100800 */
[----:B-1----:R-:W-:Y:S02]  /*9550*/  LEA.HI.X.SX32 R5, R6, R0, 0x1, P6 ;  /* 0x0000000006057211 */ /* 0x002fe400030f0eff */
[----:B0-----:R-:W-:Y:S01]  /*9560*/  IADD3 R3, P6, PT, R15, R2, RZ ;  /* 0x000000020f037210 */ /* 0x001fe20007fde0ff */
[----:B------:R-:W-:-:S03]  /*9570*/  @!P4 IMAD.MOV.U32 R4, RZ, RZ, R70 ;  /* 0x000000ffff04c224 */ /* 0x000fc600078e0046 */
[----:B--2---:R-:W-:Y:S01]  /*9580*/  LEA.HI.X.SX32 R69, R21, R0, 0x1, P6 ;  /* 0x0000000015457211 */ /* 0x004fe200030f0eff */
[----:B------:R-:W-:Y:S01]  /*9590*/  STL [R1+0x3d0], R70 ;  /* 0x0003d04601007387 */ /* 0x000fe20000100800 */
[----:B------:R-:W-:Y:S01]  /*95a0*/  PRMT R39, RZ, 0x7610, R39 ;  /* 0x00007610ff277816 */ /* 0x000fe20000000027 */
[----:B------:R-:W-:Y:S02]  /*95b0*/  VIADD R25, R7, 0xffffffde ;  /* 0xffffffde07197836 */ /* 0x000fe40000000000 */
[----:B------:R0:W-:Y:S04]  /*95c0*/  STL [R1+0x3cc], R5 ;  /* 0x0003cc0501007387 */ /* 0x0001e80000100800 */
[----:B------:R1:W5:Y:S01]  /*95d0*/  @!P4 LDG.E.U16 R38, desc[UR20][R4.64] ;  /* 0x000000140426c981 */ /* 0x000362000c1e1500 */
[----:B------:R-:W-:-:S03]  /*95e0*/  ISETP.GE.U32.AND P5, PT, R25, 0x7fffff5f, PT ;  /* 0x7fffff5f1900780c */ /* 0x000fc60003fa6070 */
[----:B------:R-:W-:Y:S01]  /*95f0*/  STL [R1+0x3c8], R3 ;  /* 0x0003c80301007387 */ /* 0x000fe20000100800 */
[----:B-1----:R-:W-:Y:S02]  /*9600*/  @!P1 IMAD.MOV.U32 R4, RZ, RZ, R3 ;  /* 0x000000ffff049224 */ /* 0x002fe400078e0003 */
[----:B0-----:R-:W-:Y:S01]  /*9610*/  @!P1 IMAD.MOV.U32 R5, RZ, RZ, R69 ;  /* 0x000000ffff059224 */ /* 0x001fe200078e0045 */
[----:B------:R0:W-:Y:S04]  /*9620*/  STL [R1+0x3c4], R69 ;  /* 0x0003c44501007387 */ /* 0x0001e80000100800 */
[----:B------:R1:W5:Y:S01]  /*9630*/  @!P1 LDG.E.U16 R39, desc[UR20][R4.64] ;  /* 0x0000001404279981 */ /* 0x000362000c1e1500 */
[----:B0-----:R-:W-:Y:S01]  /*9640*/  IADD3 R69, P6, PT, R19, R2, RZ ;  /* 0x0000000213457210 */ /* 0x001fe20007fde0ff */
[----:B-1----:R-:W-:-:S02]  /*9650*/  VIADD R5, R7, 0xffffffe2 ;  /* 0xffffffe207057836 */ /* 0x002fc40000000000 */
[----:B------:R-:W-:-:S03]  /*9660*/  IMAD R4, R68, 0x21, RZ ;  /* 0x0000002144047824 */ /* 0x000fc600078e02ff */
[----:B------:R-:W-:Y:S01]  /*9670*/  ISETP.GE.U32.AND P1, PT, R5, 0x7fffff63, PT ;  /* 0x7fffff630500780c */ /* 0x000fe20003f26070 */
[----:B------:R-:W-:Y:S01]  /*9680*/  IMAD.SHL.U32 R5, R68, 0x20, RZ ;  /* 0x0000002044057824 */ /* 0x000fe200078e00ff */
[----:B------:R-:W-:Y:S02]  /*9690*/  LEA.HI.X.SX32 R70, R4, R0, 0x1, P6 ;  /* 0x0000000004467211 */ /* 0x000fe400030f0eff */
[----:B------:R-:W-:Y:S01]  /*96a0*/  LEA R3, P6, R68, R2, 0x6 ;  /* 0x0000000244037211 */ /* 0x000fe200078c30ff */
[----:B------:R-:W-:Y:S01]  /*96b0*/  @!P5 IMAD.MOV.U32 R4, RZ, RZ, R69 ;  /* 0x000000ffff04d224 */ /* 0x000fe200078e0045 */
[----:B------:R-:W-:Y:S02]  /*96c0*/  PRMT R36, RZ, 0x7610, R36 ;  /* 0x00007610ff247816 */ /* 0x000fe40000000024 */
[----:B------:R-:W-:Y:S01]  /*96d0*/  LEA.HI.X.SX32 R15, R5, R0, 0x1, P6 ;  /* 0x00000000050f7211 */ /* 0x000fe200030f0eff */
[----:B------:R-:W-:Y:S01]  /*96e0*/  @!P5 IMAD.MOV.U32 R5, RZ, RZ, R70 ;  /* 0x000000ffff05d224 */ /* 0x000fe200078e0046 */
[----:B------:R-:W-:Y:S01]  /*96f0*/  PRMT R37, RZ, 0x7610, R37 ;  /* 0x00007610ff257816 */ /* 0x000fe20000000025 */
[----:B------:R-:W-:-:S03]  /*9700*/  VIADD R22, R7, 0xffffffe0 ;  /* 0xffffffe007167836 */ /* 0x000fc60000000000 */
[----:B------:R0:W5:Y:S02]  /*9710*/  @!P5 LDG.E.U16 R36, desc[UR20][R4.64] ;  /* 0x000000140424d981 */ /* 0x000164000c1e1500 */
[----:B------:R-:W-:Y:S01]  /*9720*/  ISETP.GE.U32.AND P0, PT, R22, 0x7fffff61, PT ;  /* 0x7fffff611600780c */ /* 0x000fe20003f06070 */
[----:B------:R-:W-:Y:S01]  /*9730*/  VIADD R6, R7, 0xffffffe1 ;  /* 0xffffffe107067836 */ /* 0x000fe20000000000 */
[----:B------:R-:W-:Y:S01]  /*9740*/  STL [R1+0x3c0], R69 ;  /* 0x0003c04501007387 */ /* 0x000fe20000100800 */
[----:B0-----:R-:W-:Y:S02]  /*9750*/  @!P3 IMAD.MOV.U32 R4, RZ, RZ, R3 ;  /* 0x000000ffff04b224 */ /* 0x001fe400078e0003 */
[----:B------:R-:W-:Y:S01]  /*9760*/  @!P3 IMAD.MOV.U32 R5, RZ, RZ, R15 ;  /* 0x000000ffff05b224 */ /* 0x000fe200078e000f */
[----:B------:R0:W-:Y:S04]  /*9770*/  STL [R1+0x3bc], R70 ;  /* 0x0003bc4601007387 */ /* 0x0001e80000100800 */
[----:B------:R1:W5:Y:S01]  /*9780*/  @!P3 LDG.E.U16 R37, desc[UR20][R4.64] ;  /* 0x000000140425b981 */ /* 0x000362000c1e1500 */
[----:B------:R-:W-:-:S02]  /*9790*/  ISETP.GE.U32.AND P4, PT, R6, 0x7fffff62, PT ;  /* 0x7fffff620600780c */ /* 0x000fc40003f86070 */
[----:B0-----:R-:W-:Y:S01]  /*97a0*/  IADD3 R70, P6, PT, R16, R2, RZ ;  /* 0x0000000210467210 */ /* 0x001fe20007fde0ff */
[----:B-1----:R-:W-:Y:S01]  /*97b0*/  IMAD R4, R68, 0x1f, RZ ;  /* 0x0000001f44047824 */ /* 0x002fe200078e02ff */
[----:B------:R0:W-:Y:S01]  /*97c0*/  STL [R1+0x3b8], R3 ;  /* 0x0003b80301007387 */ /* 0x0001e20000100800 */
[----:B------:R-:W-:-:S03]  /*97d0*/  VIADD R5, R7, 0xffffffe4 ;  /* 0xffffffe407057836 */ /* 0x000fc60000000000 */
[----:B------:R-:W-:Y:S01]  /*97e0*/  LEA.HI.X.SX32 R4, R4, R0, 0x1, P6 ;  /* 0x0000000004047211 */ /* 0x000fe200030f0eff */
[----:B------:R1:W-:Y:S01]  /*97f0*/  STL [R1+0x3b4], R15 ;  /* 0x0003b40f01007387 */ /* 0x0003e20000100800 */
[----:B------:R-:W-:Y:S02]  /*9800*/  ISETP.GE.U32.AND P3, PT, R5, 0x7fffff65, PT ;  /* 0x7fffff650500780c */ /* 0x000fe40003f66070 */
[----:B------:R-:W-:Y:S01]  /*9810*/  PRMT R34, RZ, 0x7610, R34 ;  /* 0x00007610ff227816 */ /* 0x000fe20000000022 */
[----:B------:R-:W-:Y:S01]  /*9820*/  STL [R1+0x3b0], R70 ;  /* 0x0003b04601007387 */ /* 0x000fe20000100800 */
[----:B0-----:R-:W-:Y:S01]  /*9830*/  IADD3 R3, P6, PT, R8, R2, RZ ;  /* 0x0000000208037210 */ /* 0x001fe20007fde0ff */
[----:B------:R-:W-:Y:S02]  /*9840*/  @!P0 IMAD.MOV.U32 R5, RZ, RZ, R4 ;  /* 0x000000ffff058224 */ /* 0x000fe400078e0004 */
[----:B-1----:R-:W-:Y:S01]  /*9850*/  IMAD R15, R68, 0x1e, RZ ;  /* 0x0000001e440f7824 */ /* 0x002fe200078e02ff */
[----:B------:R0:W-:Y:S04]  /*9860*/  STL [R1+0x3ac], R4 ;  /* 0x0003ac0401007387 */ /* 0x0001e80000100800 */
[----:B------:R-:W-:Y:S01]  /*9870*/  LEA.HI.X.SX32 R69, R15, R0, 0x1, P6 ;  /* 0x000000000f457211 */ /* 0x000fe200030f0eff */
[----:B0-----:R-:W-:Y:S01]  /*9880*/  @!P0 IMAD.MOV.U32 R4, RZ, RZ, R70 ;  /* 0x000000ffff048224 */ /* 0x001fe200078e0046 */
[----:B------:R-:W-:-:S04]  /*9890*/  PRMT R35, RZ, 0x7610, R35 ;  /* 0x00007610ff237816 */ /* 0x000fc80000000023 */
[----:B------:R0:W5:Y:S01]  /*98a0*/  @!P0 LDG.E.U16 R34, desc[UR20][R4.64] ;  /* 0x0000001404228981 */ /* 0x000162000c1e1500 */
[----:B------:R-:W-:-:S03]  /*98b0*/  VIADD R6, R7, 0xffffffe3 ;  /* 0xffffffe307067836 */ /* 0x000fc60000000000 */
[----:B------:R-:W-:Y:S01]  /*98c0*/  STL [R1+0x3a8], R3 ;  /* 0x0003a80301007387 */ /* 0x000fe20000100800 */
[----:B0-----:R-:W-:Y:S02]  /*98d0*/  @!P4 IMAD.MOV.U32 R4, RZ, RZ, R3 ;  /* 0x000000ffff04c224 */ /* 0x001fe400078e0003 */
[----:B------:R-:W-:Y:S01]  /*98e0*/  @!P4 IMAD.MOV.U32 R5, RZ, RZ, R69 ;  /* 0x000000ffff05c224 */ /* 0x000fe200078e0045 */
[----:B------:R0:W-:Y:S04]  /*98f0*/  STL [R1+0x3a4], R69 ;  /* 0x0003a44501007387 */ /* 0x0001e80000100800 */
[----:B------:R1:W5:Y:S01]  /*9900*/  @!P4 LDG.E.U16 R35, desc[UR20][R4.64] ;  /* 0x000000140423c981 */ /* 0x000362000c1e1500 */
[----:B------:R-:W-:Y:S02]  /*9910*/  ISETP.GE.U32.AND P5, PT, R6, 0x7fffff64, PT ;  /* 0x7fffff640600780c */ /* 0x000fe40003fa6070 */
[----:B0-----:R-:W-:Y:S01]  /*9920*/  IADD3 R69, P6, PT, R12, R2, RZ ;  /* 0x000000020c457210 */ /* 0x001fe20007fde0ff */
[----:B-1----:R-:W-:-:S02]  /*9930*/  IMAD R4, R68, 0x1d, RZ ;  /* 0x0000001d44047824 */ /* 0x002fc400078e02ff */
[----:B------:R-:W-:Y:S02]  /*9940*/  VIADD R5, R7, 0xffffffe6 ;  /* 0xffffffe607057836 */ /* 0x000fe40000000000 */
[----:B------:R-:W-:Y:S01]  /*9950*/  IMAD R12, R68, 0x1c, RZ ;  /* 0x0000001c440c7824 */ /* 0x000fe200078e02ff */
[----:B------:R-:W-:Y:S02]  /*9960*/  LEA.HI.X.SX32 R70, R4, R0, 0x1, P6 ;  /* 0x0000000004467211 */ /* 0x000fe400030f0eff */
[----:B------:R-:W-:Y:S01]  /*9970*/  IADD3 R3, P6, PT, R9, R2, RZ ;  /* 0x0000000209037210 */ /* 0x000fe20007fde0ff */
[----:B------:R-:W-:Y:S01]  /*9980*/  @!P1 IMAD.MOV.U32 R4, RZ, RZ, R69 ;  /* 0x000000ffff049224 */ /* 0x000fe200078e0045 */
[----:B------:R-:W-:Y:S01]  /*9990*/  ISETP.GE.U32.AND P4, PT, R5, 0x7fffff67, PT ;  /* 0x7fffff670500780c */ /* 0x000fe20003f86070 */
[----:B------:R-:W-:Y:S01]  /*99a0*/  @!P1 IMAD.MOV.U32 R5, RZ, RZ, R70 ;  /* 0x000000ffff059224 */ /* 0x000fe200078e0046 */
[----:B------:R-:W-:Y:S02]  /*99b0*/  PRMT R32, RZ, 0x7610, R32 ;  /* 0x00007610ff207816 */ /* 0x000fe40000000020 */
[----:B------:R-:W-:-:S02]  /*99c0*/  LEA.HI.X.SX32 R8, R12, R0, 0x1, P6 ;  /* 0x000000000c087211 */ /* 0x000fc400030f0eff */
[----:B------:R-:W-:Y:S02]  /*99d0*/  PRMT R33, RZ, 0x7610, R33 ;  /* 0x00007610ff217816 */ /* 0x000fe40000000021 */
[----:B------:R0:W5:Y:S01]  /*99e0*/  @!P1 LDG.E.U16 R32, desc[UR20][R4.64] ;  /* 0x0000001404209981 */ /* 0x000162000c1e1500 */
[----:B------:R-:W-:-:S03]  /*99f0*/  VIADD R6, R7, 0xffffffe5 ;  /* 0xffffffe507067836 */ /* 0x000fc60000000000 */
[----:B------:R1:W-:Y:S01]  /*9a00*/  STL [R1+0x3a0], R69 ;  /* 0x0003a04501007387 */ /* 0x0003e20000100800 */
[----:B0-----:R-:W-:Y:S02]  /*9a10*/  @!P5 IMAD.MOV.U32 R4, RZ, RZ, R3 ;  /* 0x000000ffff04d224 */ /* 0x001fe400078e0003 */
[----:B------:R-:W-:Y:S01]  /*9a20*/  @!P5 IMAD.MOV.U32 R5, RZ, RZ, R8 ;  /* 0x000000ffff05d224 */ /* 0x000fe200078e0008 */
[----:B-1----:R-:W-:-:S04]  /*9a30*/  IADD3 R69, P6, PT, R14, R2, RZ ;  /* 0x000000020e457210 */ /* 0x002fc80007fde0ff */
[----:B------:R0:W5:Y:S01]  /*9a40*/  @!P5 LDG.E.U16 R33, desc[UR20][R4.64] ;  /* 0x000000140421d981 */ /* 0x000162000c1e1500 */
[----:B------:R-:W-:Y:S01]  /*9a50*/  ISETP.GE.U32.AND P0, PT, R6, 0x7fffff66, PT ;  /* 0x7fffff660600780c */ /* 0x000fe20003f06070 */
[C---:B------:R-:W-:Y:S02]  /*9a60*/  IMAD R9, R68.reuse, 0x1a, RZ ;  /* 0x0000001a44097824 */ /* 0x040fe400078e02ff */
[----:B------:R1:W-:Y:S01]  /*9a70*/  STL [R1+0x39c], R70 ;  /* 0x00039c4601007387 */ /* 0x0003e20000100800 */
[----:B0-----:R-:W-:Y:S02]  /*9a80*/  IMAD R4, R68, 0x1b, RZ ;  /* 0x0000001b44047824 */ /* 0x001fe400078e02ff */
[----:B------:R-:W-:Y:S01]  /*9a90*/  VIADD R5, R7, 0xffffffe8 ;  /* 0xffffffe807057836 */ /* 0x000fe20000000000 */
[----:B------:R0:W-:Y:S02]  /*9aa0*/  STL [R1+0x398], R3 ;  /* 0x0003980301007387 */ /* 0x0001e40000100800 */
[----:B-1----:R-:W-:Y:S01]  /*9ab0*/  LEA.HI.X.SX32 R70, R4, R0, 0x1, P6 ;  /* 0x0000000004467211 */ /* 0x002fe200030f0eff */
[----:B------:R-:W-:Y:S01]  /*9ac0*/  @!P3 IMAD.MOV.U32 R4, RZ, RZ, R69 ;  /* 0x000000ffff04b224 */ /* 0x000fe200078e0045 */
[----:B------:R-:W-:Y:S01]  /*9ad0*/  ISETP.GE.U32.AND P5, PT, R5, 0x7fffff69, PT ;  /* 0x7fffff690500780c */ /* 0x000fe20003fa6070 */
[----:B------:R1:W-:Y:S01]  /*9ae0*/  STL [R1+0x394], R8 ;  /* 0x0003940801007387 */ /* 0x0003e20000100800 */
[----:B------:R-:W-:Y:S01]  /*9af0*/  PRMT R30, RZ, 0x7610, R30 ;  /* 0x00007610ff1e7816 */ /* 0x000fe2000000001e */
[----:B------:R-:W-:Y:S01]  /*9b00*/  @!P3 IMAD.MOV.U32 R5, RZ, RZ, R70 ;  /* 0x000000ffff05b224 */ /* 0x000fe200078e0046 */
[----:B0-----:R-:W-:-:S02]  /*9b10*/  IADD3 R3, P6, PT, R10, R2, RZ ;  /* 0x000000020a037210 */ /* 0x001fc40007fde0ff */
[----:B------:R-:W-:Y:S02]  /*9b20*/  PRMT R31, RZ, 0x7610, R31 ;  /* 0x00007610ff1f7816 */ /* 0x000fe4000000001f */
[----:B------:R0:W5:Y:S01]  /*9b30*/  @!P3 LDG.E.U16 R30, desc[UR20][R4.64] ;  /* 0x00000014041eb981 */ /* 0x000162000c1e1500 */
[----:B-1----:R-:W-:Y:S01]  /*9b40*/  LEA.HI.X.SX32 R8, R9, R0, 0x1, P6 ;  /* 0x0000000009087211 */ /* 0x002fe200030f0eff */
[----:B------:R-:W-:Y:S02]  /*9b50*/  VIADD R6, R7, 0xffffffe7 ;  /* 0xffffffe707067836 */ /* 0x000fe40000000000 */
[----:B------:R1:W-:Y:S01]  /*9b60*/  STL [R1+0x390], R69 ;  /* 0x0003904501007387 */ /* 0x0003e20000100800 */
[----:B0-----:R-:W-:Y:S02]  /*9b70*/  @!P0 IMAD.MOV.U32 R4, RZ, RZ, R3 ;  /* 0x000000ffff048224 */ /* 0x001fe400078e0003 */
[----:B------:R-:W-:Y:S01]  /*9b80*/  @!P0 IMAD.MOV.U32 R5, RZ, RZ, R8 ;  /* 0x000000ffff058224 */ /* 0x000fe200078e0008 */
[----:B-1----:R-:W-:-:S04]  /*9b90*/  IADD3 R69, P6, PT, R17, R2, RZ ;  /* 0x0000000211457210 */ /* 0x002fc80007fde0ff */
[----:B------:R0:W5:Y:S01]  /*9ba0*/  @!P0 LDG.E.U16 R31, desc[UR20][R4.64] ;  /* 0x00000014041f8981 */ /* 0x000162000c1e1500 */
[----:B------:R-:W-:-:S03]  /*9bb0*/  ISETP.GE.U32.AND P1, PT, R6, 0x7fffff68, PT ;  /* 0x7fffff680600780c */ /* 0x000fc60003f26070 */
[----:B------:R1:W-:Y:S01]  /*9bc0*/  STL [R1+0x38c], R70 ;  /* 0x00038c4601007387 */ /* 0x0003e20000100800 */
[----:B0-----:R-:W-:-:S03]  /*9bd0*/  IMAD R4, R68, 0x19, RZ ;  /* 0x0000001944047824 */ /* 0x001fc600078e02ff */
[----:B------:R0:W-:Y:S01]  /*9be0*/  STL [R1+0x388], R3 ;  /* 0x0003880301007387 */ /* 0x0001e20000100800 */
[----:B------:R-:W-:-:S03]  /*9bf0*/  VIADD R5, R7, 0xffffffea ;  /* 0xffffffea07057836 */ /* 0x000fc60000000000 */
[----:B------:R2:W-:Y:S01]  /*9c00*/  STL [R1+0x384], R8 ;  /* 0x0003840801007387 */ /* 0x0005e20000100800 */
[----:B-1----:R-:W-:Y:S01]  /*9c10*/  LEA.HI.X.SX32 R70, R4, R0, 0x1, P6 ;  /* 0x0000000004467211 */ /* 0x002fe200030f0eff */
[----:B------:R-:W-:Y:S01]  /*9c20*/  @!P4 IMAD.MOV.U32 R4, RZ, RZ, R69 ;  /* 0x000000ffff04c224 */ /* 0x000fe200078e0045 */
[----:B------:R-:W-:Y:S02]  /*9c30*/  ISETP.GE.U32.AND P0, PT, R5, 0x7fffff6b, PT ;  /* 0x7fffff6b0500780c */ /* 0x000fe40003f06070 */
[----:B0-----:R-:W-:Y:S01]  /*9c40*/  IADD3 R3, P6, PT, R11, R2, RZ ;  /* 0x000000020b037210 */ /* 0x001fe20007fde0ff */
[----:B--2---:R-:W-:Y:S01]  /*9c50*/  IMAD R8, R68, 0x18, RZ ;  /* 0x0000001844087824 */ /* 0x004fe200078e02ff */
[----:B------:R-:W-:Y:S01]  /*9c60*/  PRMT R28, RZ, 0x7610, R28 ;  /* 0x00007610ff1c7816 */ /* 0x000fe2000000001c */
[----:B------:R-:W-:-:S03]  /*9c70*/  @!P4 IMAD.MOV.U32 R5, RZ, RZ, R70 ;  /* 0x000000ffff05c224 */ /* 0x000fc600078e0046 */
[----:B------:R-:W-:Y:S02]  /*9c80*/  LEA.HI.X.SX32 R10, R8, R0, 0x1, P6 ;  /* 0x00000000080a7211 */ /* 0x000fe400030f0eff */
[----:B------:R-:W-:Y:S01]  /*9c90*/  PRMT R29, RZ, 0x7610, R29 ;  /* 0x00007610ff1d7816 */ /* 0x000fe2000000001d */
        /* <DEDUP_REMOVED lines=19> */
[----:B0-----:R-:W-:Y:S01]  /*9dd0*/  IADD3 R3, P6, PT, R13, R2, RZ ;  /* 0x000000020d037210 */ /* 0x001fe20007fde0ff */
[----:B------:R-:W-:Y:S01]  /*9de0*/  VIADD R6, R7, 0xffffffeb ;  /* 0xffffffeb07067836 */ /* 0x000fe20000000000 */
[----:B------:R-:W-:-:S02]  /*9df0*/  PRMT R27, RZ, 0x7610, R27 ;  /* 0x00007610ff1b7816 */ /* 0x000fc4000000001b */
[----:B------:R0:W5:Y:S01]  /*9e00*/  @!P5 LDG.E.U16 R26, desc[UR20][R4.64] ;  /* 0x00000014041ad981 */ /* 0x000162000c1e1500 */
[----:B-1----:R-:W-:Y:S02]  /*9e10*/  LEA.HI.X.SX32 R10, R11, R0, 0x1, P6 ;  /* 0x000000000b0a7211 */ /* 0x002fe400030f0eff */
[----:B------:R-:W-:Y:S01]  /*9e20*/  ISETP.GE.U32.AND P4, PT, R6, 0x7fffff6c, PT ;  /* 0x7fffff6c0600780c */ /* 0x000fe20003f86070 */
[----:B0-----:R-:W-:Y:S02]  /*9e30*/  @!P3 IMAD.MOV.U32 R4, RZ, RZ, R3 ;  /* 0x000000ffff04b224 */ /* 0x001fe400078e0003 */
[----:B------:R-:W-:Y:S01]  /*9e40*/  @!P3 IMAD.MOV.U32 R5, RZ, RZ, R10 ;  /* 0x000000ffff05b224 */ /* 0x000fe200078e000a */
[----:B------:R0:W-:Y:S01]  /*9e50*/  STL [R1+0x370], R69 ;  /* 0x0003704501007387 */ /* 0x0001e20000100800 */
[----:B------:R-:W-:-:S03]  /*9e60*/  VIADD R6, R7, 0xffffffed ;  /* 0xffffffed07067836 */ /* 0x000fc60000000000 */
[----:B------:R1:W5:Y:S02]  /*9e70*/  @!P3 LDG.E.U16 R27, desc[UR20][R4.64] ;  /* 0x00000014041bb981 */ /* 0x000364000c1e1500 */
[----:B------:R-:W-:Y:S02]  /*9e80*/  ISETP.GE.U32.AND P5, PT, R6, 0x7fffff6e, PT ;  /* 0x7fffff6e0600780c */ /* 0x000fe40003fa6070 */
[----:B0-----:R-:W-:Y:S01]  /*9e90*/  IADD3 R69, P6, PT, R23, R2, RZ ;  /* 0x0000000217457210 */ /* 0x001fe20007fde0ff */
[C---:B-1----:R-:W-:Y:S01]  /*9ea0*/  IMAD R4, R68.reuse, 0x15, RZ ;  /* 0x0000001544047824 */ /* 0x042fe200078e02ff */
[----:B------:R0:W-:Y:S01]  /*9eb0*/  STL [R1+0x36c], R70 ;  /* 0x00036c4601007387 */ /* 0x0001e20000100800 */
[----:B------:R-:W-:Y:S02]  /*9ec0*/  VIADD R5, R7, 0xffffffee ;  /* 0xffffffee07057836 */ /* 0x000fe40000000000 */
[----:B------:R-:W-:Y:S01]  /*9ed0*/  IMAD R6, R68, 0x14, RZ ;  /* 0x0000001444067824 */ /* 0x000fe200078e02ff */
[----:B------:R1:W-:Y:S01]  /*9ee0*/  STL [R1+0x368], R3 ;  /* 0x0003680301007387 */ /* 0x0003e20000100800 */
[----:B------:R-:W-:-:S02]  /*9ef0*/  PRMT R24, RZ, 0x7610, R24 ;  /* 0x00007610ff187816 */ /* 0x000fc40000000018 */
[----:B0-----:R-:W-:Y:S01]  /*9f00*/  LEA.HI.X.SX32 R70, R4, R0, 0x1, P6 ;  /* 0x0000000004467211 */ /* 0x001fe200030f0eff */
[----:B------:R-:W-:Y:S01]  /*9f10*/  @!P0 IMAD.MOV.U32 R4, RZ, RZ, R69 ;  /* 0x000000ffff048224 */ /* 0x000fe200078e0045 */
[----:B------:R-:W-:Y:S02]  /*9f20*/  ISETP.GE.U32.AND P3, PT, R5, 0x7fffff6f, PT ;  /* 0x7fffff6f0500780c */ /* 0x000fe40003f66070 */
[----:B-1----:R-:W-:Y:S01]  /*9f30*/  IADD3 R3, P6, PT, R18, R2, RZ ;  /* 0x0000000212037210 */ /* 0x002fe20007fde0ff */
[----:B------:R-:W-:-:S03]  /*9f40*/  @!P0 IMAD.MOV.U32 R5, RZ, RZ, R70 ;  /* 0x000000ffff058224 */ /* 0x000fc600078e0046 */
[----:B------:R-:W-:Y:S02]  /*9f50*/  LEA.HI.X.SX32 R13, R6, R0, 0x1, P6 ;  /* 0x00000000060d7211 */ /* 0x000fe400030f0eff */
[----:B------:R-:W-:Y:S01]  /*9f60*/  PRMT R25, RZ, 0x7610, R25 ;  /* 0x00007610ff197816 */ /* 0x000fe20000000019 */
[----:B------:R0:W5:Y:S01]  /*9f70*/  @!P0 LDG.E.U16 R24, desc[UR20][R4.64] ;  /* 0x0000001404188981 */ /* 0x000162000c1e1500 */
[----:B------:R-:W-:-:S03]  /*9f80*/  IADD3 R67, P6, PT, R67, R2, RZ ;  /* 0x0000000243437210 */ /* 0x000fc60007fde0ff */
[----:B------:R1:W-:Y:S01]  /*9f90*/  STL [R1+0x364], R10 ;  /* 0x0003640a01007387 */ /* 0x0003e20000100800 */
[----:B0-----:R-:W-:Y:S02]  /*9fa0*/  @!P4 IMAD.MOV.U32 R4, RZ, RZ, R3 ;  /* 0x000000ffff04c224 */ /* 0x001fe400078e0003 */
[----:B------:R-:W-:Y:S02]  /*9fb0*/  @!P4 IMAD.MOV.U32 R5, RZ, RZ, R13 ;  /* 0x000000ffff05c224 */ /* 0x000fe400078e000d */
[----:B-1----:R-:W-:-:S03]  /*9fc0*/  VIADD R10, R7, 0xffffffef ;  /* 0xffffffef070a7836 */ /* 0x002fc60000000000 */
[----:B------:R0:W5:Y:S02]  /*9fd0*/  @!P4 LDG.E.U16 R25, desc[UR20][R4.64] ;  /* 0x000000140419c981 */ /* 0x000164000c1e1500 */
[----:B------:R-:W-:Y:S02]  /*9fe0*/  ISETP.GE.U32.AND P0, PT, R10, 0x7fffff70, PT ;  /* 0x7fffff700a00780c */ /* 0x000fe40003f06070 */
[----:B------:R-:W-:Y:S01]  /*9ff0*/  STL [R1+0x360], R69 ;  /* 0x0003604501007387 */ /* 0x000fe20000100800 */
[----:B0-----:R-:W-:-:S03]  /*a000*/  IMAD R4, R68, 0x13, RZ ;  /* 0x0000001344047824 */ /* 0x001fc600078e02ff */
[----:B------:R0:W-:Y:S01]  /*a010*/  STL [R1+0x35c], R70 ;  /* 0x00035c4601007387 */ /* 0x0001e20000100800 */
[----:B------:R-:W-:Y:S02]  /*a020*/  VIADD R5, R7, 0xfffffff0 ;  /* 0xfffffff007057836 */ /* 0x000fe40000000000 */
[----:B------:R-:W-:Y:S01]  /*a030*/  IMAD R10, R68, 0x12, RZ ;  /* 0x00000012440a7824 */ /* 0x000fe200078e02ff */
[----:B------:R1:W-:Y:S01]  /*a040*/  STL [R1+0x358], R3 ;  /* 0x0003580301007387 */ /* 0x0003e20000100800 */
[----:B------:R-:W-:Y:S02]  /*a050*/  PRMT R22, RZ, 0x7610, R22 ;  /* 0x00007610ff167816 */ /* 0x000fe40000000016 */
[----:B0-----:R-:W-:Y:S01]  /*a060*/  LEA.HI.X.SX32 R70, R4, R0, 0x1, P6 ;  /* 0x0000000004467211 */ /* 0x001fe200030f0eff */
[----:B------:R-:W-:Y:S01]  /*a070*/  @!P1 IMAD.MOV.U32 R4, RZ, RZ, R67 ;  /* 0x000000ffff049224 */ /* 0x000fe200078e0043 */
[----:B------:R-:W-:Y:S02]  /*a080*/  ISETP.GE.U32.AND P4, PT, R5, 0x7fffff71, PT ;  /* 0x7fffff710500780c */ /* 0x000fe40003f86070 */
[----:B-1----:R-:W-:Y:S01]  /*a090*/  IADD3 R3, P6, PT, R66, R2, RZ ;  /* 0x0000000242037210 */ /* 0x002fe20007fde0ff */
[----:B------:R-:W-:-:S03]  /*a0a0*/  @!P1 IMAD.MOV.U32 R5, RZ, RZ, R70 ;  /* 0x000000ffff059224 */ /* 0x000fc600078e0046 */
[----:B------:R-:W-:Y:S02]  /*a0b0*/  LEA.HI.X.SX32 R69, R10, R0, 0x1, P6 ;  /* 0x000000000a457211 */ /* 0x000fe400030f0eff */
[----:B------:R-:W-:Y:S01]  /*a0c0*/  PRMT R23, RZ, 0x7610, R23 ;  /* 0x00007610ff177816 */ /* 0x000fe20000000017 */
[----:B------:R0:W5:Y:S04]  /*a0d0*/  @!P1 LDG.E.U16 R22, desc[UR20][R4.64] ;  /* 0x0000001404169981 */ /* 0x000168000c1e1500 */
[----:B------:R-:W-:Y:S01]  /*a0e0*/  STL [R1+0x354], R13 ;  /* 0x0003540d01007387 */ /* 0x000fe20000100800 */
[----:B0-----:R-:W-:Y:S02]  /*a0f0*/  @!P5 IMAD.MOV.U32 R4, RZ, RZ, R3 ;  /* 0x000000ffff04d224 */ /* 0x001fe400078e0003 */
[----:B------:R-:W-:Y:S01]  /*a100*/  @!P5 IMAD.MOV.U32 R5, RZ, RZ, R69 ;  /* 0x000000ffff05d224 */ /* 0x000fe200078e0045 */
[----:B------:R0:W-:Y:S04]  /*a110*/  STL [R1+0x350], R67 ;  /* 0x0003504301007387 */ /* 0x0001e80000100800 */
[----:B------:R1:W5:Y:S04]  /*a120*/  @!P5 LDG.E.U16 R23, desc[UR20][R4.64] ;  /* 0x000000140417d981 */ /* 0x000368000c1e1500 */
[----:B------:R-:W-:Y:S01]  /*a130*/  STL [R1+0x34c], R70 ;  /* 0x00034c4601007387 */ /* 0x000fe20000100800 */
[----:B0-----:R-:W-:Y:S01]  /*a140*/  IADD3 R67, P6, PT, R21, R2, RZ ;  /* 0x0000000215437210 */ /* 0x001fe20007fde0ff */
[----:B-1----:R-:W-:-:S02]  /*a150*/  VIADD R5, R7, 0xfffffff2 ;  /* 0xfffffff207057836 */ /* 0x002fc40000000000 */
[C---:B------:R-:W-:Y:S01]  /*a160*/  IMAD R4, R68.reuse, 0x11, RZ ;  /* 0x0000001144047824 */ /* 0x040fe200078e02ff */
[----:B------:R-:W-:Y:S02]  /*a170*/  STL [R1+0x348], R3 ;  /* 0x0003480301007387 */ /* 0x000fe40000100800 */
[----:B------:R-:W-:Y:S01]  /*a180*/  ISETP.GE.U32.AND P5, PT, R5, 0x7fffff73, PT ;  /* 0x7fffff730500780c */ /* 0x000fe20003fa6070 */
[----:B------:R-:W-:Y:S01]  /*a190*/  IMAD.SHL.U32 R5, R68, 0x10, RZ ;  /* 0x0000001044057824 */ /* 0x000fe200078e00ff */
[----:B------:R0:W-:Y:S01]  /*a1a0*/  STL [R1+0x344], R69 ;  /* 0x0003444501007387 */ /* 0x0001e20000100800 */
[----:B------:R-:W-:Y:S02]  /*a1b0*/  PRMT R20, RZ, 0x7610, R20 ;  /* 0x00007610ff147816 */ /* 0x000fe40000000014 */
[----:B0-----:R-:W-:Y:S02]  /*a1c0*/  LEA.HI.X.SX32 R69, R4, R0, 0x1, P6 ;  /* 0x0000000004457211 */ /* 0x001fe400030f0eff */
[----:B------:R-:W-:Y:S01]  /*a1d0*/  LEA R3, P6, R68, R2, 0x5 ;  /* 0x0000000244037211 */ /* 0x000fe200078c28ff */
[----:B------:R-:W-:-:S03]  /*a1e0*/  @!P3 IMAD.MOV.U32 R4, RZ, RZ, R67 ;  /* 0x000000ffff04b224 */ /* 0x000fc600078e0043 */
[----:B------:R-:W-:Y:S01]  /*a1f0*/  LEA.HI.X.SX32 R66, R5, R0, 0x1, P6 ;  /* 0x0000000005427211 */ /* 0x000fe200030f0eff */
[----:B------:R-:W-:Y:S01]  /*a200*/  @!P3 IMAD.MOV.U32 R5, RZ, RZ, R69 ;  /* 0x000000ffff05b224 */ /* 0x000fe200078e0045 */
        /* <DEDUP_REMOVED lines=10> */
[----:B-1----:R-:W-:Y:S01]  /*a2b0*/  IMAD R4, R68, 0xf, RZ ;  /* 0x0000000f44047824 */ /* 0x002fe200078e02ff */
[----:B------:R0:W-:Y:S01]  /*a2c0*/  STL [R1+0x338], R3 ;  /* 0x0003380301007387 */ /* 0x0001e20000100800 */
[----:B------:R-:W-:-:S03]  /*a2d0*/  VIADD R5, R7, 0xfffffff4 ;  /* 0xfffffff407057836 */ /* 0x000fc60000000000 */
[----:B------:R1:W-:Y:S01]  /*a2e0*/  STL [R1+0x334], R66 ;  /* 0x0003344201007387 */ /* 0x0003e20000100800 */
[----:B------:R-:W-:Y:S01]  /*a2f0*/  LEA.HI.X.SX32 R70, R4, R0, 0x1, P6 ;  /* 0x0000000004467211 */ /* 0x000fe200030f0eff */
[----:B------:R-:W-:Y:S01]  /*a300*/  @!P4 IMAD.MOV.U32 R4, RZ, RZ, R69 ;  /* 0x000000ffff04c224 */ /* 0x000fe200078e0045 */
[----:B------:R-:W-:Y:S02]  /*a310*/  ISETP.GE.U32.AND P0, PT, R5, 0x7fffff75, PT ;  /* 0x7fffff750500780c */ /* 0x000fe40003f06070 */
[----:B0-----:R-:W-:Y:S01]  /*a320*/  IADD3 R3, P6, PT, R12, R2, RZ ;  /* 0x000000020c037210 */ /* 0x001fe20007fde0ff */
[----:B-1----:R-:W-:Y:S01]  /*a330*/  IMAD R66, R68, 0xe, RZ ;  /* 0x0000000e44427824 */ /* 0x002fe200078e02ff */
        /* <DEDUP_REMOVED lines=27> */
[C---:B------:R-:W-:Y:S02]  /*a4f0*/  VIADD R12, R7.reuse, 0xfffffff5 ;  /* 0xfffffff5070c7836 */ /* 0x040fe40000000000 */
[----:B------:R1:W-:Y:S01]  /*a500*/  STL [R1+0x320], R69 ;  /* 0x0003204501007387 */ /* 0x0003e20000100800 */
[----:B0-----:R-:W-:Y:S02]  /*a510*/  @!P3 IMAD.MOV.U32 R4, RZ, RZ, R3 ;  /* 0x000000ffff04b224 */ /* 0x001fe400078e0003 */
[----:B------:R-:W-:Y:S02]  /*a520*/  @!P3 IMAD.MOV.U32 R5, RZ, RZ, R67 ;  /* 0x000000ffff05b224 */ /* 0x000fe400078e0043 */
[----:B------:R-:W-:Y:S01]  /*a530*/  VIADD R8, R7, 0xfffffff7 ;  /* 0xfffffff707087836 */ /* 0x000fe20000000000 */
[----:B-1----:R-:W-:-:S02]  /*a540*/  IADD3 R69, P6, PT, R11, R2, RZ ;  /* 0x000000020b457210 */ /* 0x002fc40007fde0ff */
[----:B------:R0:W5:Y:S01]  /*a550*/  @!P3 LDG.E.U16 R17, desc[UR20][R4.64] ;  /* 0x000000140411b981 */ /* 0x000162000c1e1500 */
[----:B------:R-:W-:Y:S02]  /*a560*/  ISETP.GE.U32.AND P4, PT, R12, 0x7fffff76, PT ;  /* 0x7fffff760c00780c */ /* 0x000fe40003f86070 */
[----:B------:R-:W-:Y:S01]  /*a570*/  ISETP.GE.U32.AND P5, PT, R8, 0x7fffff78, PT ;  /* 0x7fffff780800780c */ /* 0x000fe20003fa6070 */
[----:B------:R1:W-:Y:S01]  /*a580*/  STL [R1+0x31c], R70 ;  /* 0x00031c4601007387 */ /* 0x0003e20000100800 */
[C---:B0-----:R-:W-:Y:S02]  /*a590*/  IMAD R4, R68.reuse, 0xb, RZ ;  /* 0x0000000b44047824 */ /* 0x041fe400078e02ff */
[----:B------:R-:W-:Y:S01]  /*a5a0*/  VIADD R5, R7, 0xfffffff8 ;  /* 0xfffffff807057836 */ /* 0x000fe20000000000 */
[----:B------:R0:W-:Y:S01]  /*a5b0*/  STL [R1+0x318], R3 ;  /* 0x0003180301007387 */ /* 0x0001e20000100800 */
[----:B------:R-:W-:Y:S01]  /*a5c0*/  IMAD R8, R68, 0xa, RZ ;  /* 0x0000000a44087824 */ /* 0x000fe200078e02ff */
        /* <DEDUP_REMOVED lines=10> */
[----:B0-----:R-:W-:-:S04]  /*a670*/  @!P4 IMAD.MOV.U32 R4, RZ, RZ, R3 ;  /* 0x000000ffff04c224 */ /* 0x001fc800078e0003 */
[----:B------:R-:W-:Y:S01]  /*a680*/  @!P4 IMAD.MOV.U32 R5, RZ, RZ, R67 ;  /* 0x000000ffff05c224 */ /* 0x000fe200078e0043 */
[----:B------:R0:W-:Y:S04]  /*a690*/  STL [R1+0x310], R69 ;  /* 0x0003104501007387 */ /* 0x0001e80000100800 */
[----:B------:R1:W5:Y:S01]  /*a6a0*/  @!P4 LDG.E.U16 R15, desc[UR20][R4.64] ;  /* 0x00000014040fc981 */ /* 0x000362000c1e1500 */
[----:B0-----:R-:W-:Y:S01]  /*a6b0*/  IADD3 R69, P6, PT, R10, R2, RZ ;  /* 0x000000020a457210 */ /* 0x001fe20007fde0ff */
[----:B-1----:R-:W-:Y:S02]  /*a6c0*/  VIADD R5, R7, 0xfffffffa ;  /* 0xfffffffa07057836 */ /* 0x002fe40000000000 */
[C---:B------:R-:W-:Y:S01]  /*a6d0*/  IMAD R4, R68.reuse, 0x9, RZ ;  /* 0x0000000944047824 */ /* 0x040fe200078e02ff */
[----:B------:R0:W-:Y:S02]  /*a6e0*/  STL [R1+0x30c], R70 ;  /* 0x00030c4601007387 */ /* 0x0001e40000100800 */
[----:B------:R-:W-:Y:S01]  /*a6f0*/  ISETP.GE.U32.AND P4, PT, R5, 0x7fffff7b, PT ;  /* 0x7fffff7b0500780c */ /* 0x000fe20003f86070 */
[----:B------:R-:W-:Y:S01]  /*a700*/  IMAD.SHL.U32 R5, R68, 0x8, RZ ;  /* 0x0000000844057824 */ /* 0x000fe200078e00ff */
[----:B------:R1:W-:Y:S01]  /*a710*/  STL [R1+0x308], R3 ;  /* 0x0003080301007387 */ /* 0x0003e20000100800 */
[----:B------:R-:W-:-:S02]  /*a720*/  PRMT R12, RZ, 0x7610, R12 ;  /* 0x00007610ff0c7816 */ /* 0x000fc4000000000c */
[----:B0-----:R-:W-:Y:S01]  /*a730*/  LEA.HI.X.SX32 R70, R4, R0, 0x1, P6 ;  /* 0x0000000004467211 */ /* 0x001fe200030f0eff */
[----:B------:R0:W-:Y:S01]  /*a740*/  STL [R1+0x304], R67 ;  /* 0x0003044301007387 */ /* 0x0001e20000100800 */
[----:B-1----:R-:W-:Y:S01]  /*a750*/  LEA R3, P6, R68, R2, 0x4 ;  /* 0x0000000244037211 */ /* 0x002fe200078c20ff */
[----:B------:R-:W-:-:S03]  /*a760*/  @!P1 IMAD.MOV.U32 R4, RZ, RZ, R69 ;  /* 0x000000ffff049224 */ /* 0x000fc600078e0045 */
[----:B0-----:R-:W-:Y:S01]  /*a770*/  LEA.HI.X.SX32 R67, R5, R0, 0x1, P6 ;  /* 0x0000000005437211 */ /* 0x001fe200030f0eff */
[----:B------:R-:W-:Y:S01]  /*a780*/  @!P1 IMAD.MOV.U32 R5, RZ, RZ, R70 ;  /* 0x000000ffff059224 */ /* 0x000fe200078e0046 */
[----:B------:R-:W-:Y:S01]  /*a790*/  PRMT R13, RZ, 0x7610, R13 ;  /* 0x00007610ff0d7816 */ /* 0x000fe2000000000d */
[----:B------:R-:W-:-:S03]  /*a7a0*/  VIADD R6, R7, 0xfffffff9 ;  /* 0xfffffff907067836 */ /* 0x000fc60000000000 */
[----:B------:R0:W5:Y:S02]  /*a7b0*/  @!P1 LDG.E.U16 R12, desc[UR20][R4.64] ;  /* 0x00000014040c9981 */ /* 0x000164000c1e1500 */
[----:B------:R-:W-:Y:S01]  /*a7c0*/  ISETP.GE.U32.AND P0, PT, R6, 0x7fffff7a, PT ;  /* 0x7fffff7a0600780c */ /* 0x000fe20003f06070 */
[----:B------:R-:W-:Y:S02]  /*a7d0*/  VIADD R6, R7, 0xfffffffb ;  /* 0xfffffffb07067836 */ /* 0x000fe40000000000 */
[----:B0-----:R-:W-:Y:S02]  /*a7e0*/  @!P5 IMAD.MOV.U32 R4, RZ, RZ, R3 ;  /* 0x000000ffff04d224 */ /* 0x001fe400078e0003 */
[----:B------:R-:W-:-:S05]  /*a7f0*/  @!P5 IMAD.MOV.U32 R5, RZ, RZ, R67 ;  /* 0x000000ffff05d224 */ /* 0x000fca00078e0043 */
[----:B------:R0:W5:Y:S01]  /*a800*/  @!P5 LDG.E.U16 R13, desc[UR20][R4.64] ;  /* 0x00000014040dd981 */ /* 0x000162000c1e1500 */
[----:B------:R-:W-:Y:S02]  /*a810*/  IADD3 R66, P5, PT, R66, R2, RZ ;  /* 0x0000000242427210 */ /* 0x000fe40007fbe0ff */
[----:B------:R-:W-:Y:S01]  /*a820*/  ISETP.GE.U32.AND P6, PT, R6, 0x7fffff7c, PT ;  /* 0x7fffff7c0600780c */ /* 0x000fe20003fc6070 */
[----:B------:R1:W-:Y:S01]  /*a830*/  STL [R1+0x300], R69 ;  /* 0x0003004501007387 */ /* 0x0003e20000100800 */
[----:B0-----:R-:W-:-:S03]  /*a840*/  IMAD R4, R68, 0x7, RZ ;  /* 0x0000000744047824 */ /* 0x001fc600078e02ff */
[----:B------:R-:W-:Y:S01]  /*a850*/  STL [R1+0x2fc], R70 ;  /* 0x0002fc4601007387 */ /* 0x000fe20000100800 */
[----:B------:R-:W-:Y:S02]  /*a860*/  VIADD R5, R7, 0xfffffffc ;  /* 0xfffffffc07057836 */ /* 0x000fe40000000000 */
[----:B------:R-:W-:Y:S01]  /*a870*/  IMAD R6, R68, 0x6, RZ ;  /* 0x0000000644067824 */ /* 0x000fe200078e02ff */
[----:B-1----:R-:W-:Y:S01]  /*a880*/  LEA.HI.X.SX32 R69, R4, R0, 0x1, P5 ;  /* 0x0000000004457211 */ /* 0x002fe200028f0eff */
[----:B------:R0:W-:Y:S01]  /*a890*/  STL [R1+0x2f8], R3 ;  /* 0x0002f80301007387 */ /* 0x0001e20000100800 */
[----:B------:R-:W-:Y:S01]  /*a8a0*/  ISETP.GE.U32.AND P1, PT, R5, 0x7fffff7d, PT ;  /* 0x7fffff7d0500780c */ /* 0x000fe20003f26070 */
[----:B------:R-:W-:Y:S01]  /*a8b0*/  @!P3 IMAD.MOV.U32 R4, RZ, RZ, R66 ;  /* 0x000000ffff04b224 */ /* 0x000fe200078e0042 */
[----:B------:R-:W-:Y:S01]  /*a8c0*/  PRMT R10, RZ, 0x7610, R10 ;  /* 0x00007610ff0a7816 */ /* 0x000fe2000000000a */
[----:B------:R1:W-:Y:S01]  /*a8d0*/  STL [R1+0x2f4], R67 ;  /* 0x0002f44301007387 */ /* 0x0003e20000100800 */
[----:B------:R-:W-:Y:S01]  /*a8e0*/  @!P3 IMAD.MOV.U32 R5, RZ, RZ, R69 ;  /* 0x000000ffff05b224 */ /* 0x000fe200078e0045 */
[----:B0-----:R-:W-:-:S04]  /*a8f0*/  IADD3 R3, P5, PT, R9, R2, RZ ;  /* 0x0000000209037210 */ /* 0x001fc80007fbe0ff */
[----:B------:R0:W5:Y:S01]  /*a900*/  @!P3 LDG.E.U16 R10, desc[UR20][R4.64] ;  /* 0x00000014040ab981 */ /* 0x000162000c1e1500 */
[----:B-1----:R-:W-:Y:S02]  /*a910*/  LEA.HI.X.SX32 R67, R6, R0, 0x1, P5 ;  /* 0x0000000006437211 */ /* 0x002fe400028f0eff */
[----:B------:R-:W-:Y:S01]  /*a920*/  PRMT R11, RZ, 0x7610, R11 ;  /* 0x00007610ff0b7816 */ /* 0x000fe2000000000b */
[----:B------:R-:W-:Y:S01]  /*a930*/  STL [R1+0x2f0], R66 ;  /* 0x0002f04201007387 */ /* 0x000fe20000100800 */
[----:B0-----:R-:W-:Y:S02]  /*a940*/  @!P0 IMAD.MOV.U32 R4, RZ, RZ, R3 ;  /* 0x000000ffff048224 */ /* 0x001fe400078e0003 */
[----:B------:R-:W-:Y:S01]  /*a950*/  @!P0 IMAD.MOV.U32 R5, RZ, RZ, R67 ;  /* 0x000000ffff058224 */ /* 0x000fe200078e0043 */
[----:B------:R-:W-:Y:S04]  /*a960*/  STL [R1+0x2ec], R69 ;  /* 0x0002ec4501007387 */ /* 0x000fe80000100800 */
[----:B------:R-:W-:Y:S04]  /*a970*/  STL [R1+0x2e8], R3 ;  /* 0x0002e80301007387 */ /* 0x000fe80000100800 */
[----:B------:R0:W5:Y:S04]  /*a980*/  @!P0 LDG.E.U16 R11, desc[UR20][R4.64] ;  /* 0x00000014040b8981 */ /* 0x000168000c1e1500 */
[----:B------:R1:W-:Y:S01]  /*a990*/  STL [R1+0x2e4], R67 ;  /* 0x0002e44301007387 */ /* 0x0003e20000100800 */
[----:B0-----:R-:W-:Y:S01]  /*a9a0*/  IMAD R4, R68, 0x5, RZ ;  /* 0x0000000544047824 */ /* 0x001fe200078e02ff */
[-C--:B-1----:R-:W-:Y:S01]  /*a9b0*/  IADD3 R67, P5, PT, R8, R2.reuse, RZ ;  /* 0x0000000208437210 */ /* 0x082fe20007fbe0ff */
[----:B------:R-:W-:Y:S01]  /*a9c0*/  VIADD R8, R7, 0xffffffff ;  /* 0xffffffff07087836 */ /* 0x000fe20000000000 */
[C---:B------:R-:W-:Y:S01]  /*a9d0*/  LEA R3, P0, R68.reuse, R2, 0x3 ;  /* 0x0000000244037211 */ /* 0x040fe200078018ff */
[----:B------:R-:W-:Y:S01]  /*a9e0*/  IMAD.SHL.U32 R5, R68, 0x4, RZ ;  /* 0x0000000444057824 */ /* 0x000fe200078e00ff */
[----:B------:R-:W-:-:S02]  /*a9f0*/  LEA.HI.X.SX32 R69, R4, R0, 0x1, P5 ;  /* 0x0000000004457211 */ /* 0x000fc400028f0eff */
[----:B------:R-:W-:Y:S01]  /*aa00*/  ISETP.GE.U32.AND P5, PT, R8, 0x7fffff80, PT ;  /* 0x7fffff800800780c */ /* 0x000fe20003fa6070 */
[----:B------:R-:W-:Y:S01]  /*aa10*/  @!P4 IMAD.MOV.U32 R4, RZ, RZ, R67 ;  /* 0x000000ffff04c224 */ /* 0x000fe200078e0043 */
[----:B------:R-:W-:Y:S02]  /*aa20*/  PRMT R8, RZ, 0x7610, R8 ;  /* 0x00007610ff087816 */ /* 0x000fe40000000008 */
[----:B------:R-:W-:Y:S01]  /*aa30*/  LEA.HI.X.SX32 R66, R5, R0, 0x1, P0 ;  /* 0x0000000005427211 */ /* 0x000fe200000f0eff */
[----:B------:R-:W-:Y:S01]  /*aa40*/  @!P4 IMAD.MOV.U32 R5, RZ, RZ, R69 ;  /* 0x000000ffff05c224 */ /* 0x000fe200078e0045 */
[----:B------:R-:W-:Y:S04]  /*aa50*/  STL [R1+0x2e0], R67 ;  /* 0x0002e04301007387 */ /* 0x000fe80000100800 */
[----:B------:R-:W-:Y:S04]  /*aa60*/  STL [R1+0x2d8], R3 ;  /* 0x0002d80301007387 */ /* 0x000fe80000100800 */
[----:B------:R-:W-:Y:S04]  /*aa70*/  STL [R1+0x2dc], R69 ;  /* 0x0002dc4501007387 */ /* 0x000fe80000100800 */
[----:B------:R0:W5:Y:S01]  /*aa80*/  @!P4 LDG.E.U16 R8, desc[UR20][R4.64] ;  /* 0x000000140408c981 */ /* 0x000162000c1e1500 */
[----:B------:R-:W-:-:S03]  /*aa90*/  VIADD R9, R7, 0xfffffffd ;  /* 0xfffffffd07097836 */ /* 0x000fc60000000000 */
[----:B------:R1:W-:Y:S01]  /*aaa0*/  STL [R1+0x2d4], R66 ;  /* 0x0002d44201007387 */ /* 0x0003e20000100800 */
[----:B0-----:R-:W-:Y:S02]  /*aab0*/  @!P6 IMAD.MOV.U32 R5, RZ, RZ, R66 ;  /* 0x000000ffff05e224 */ /* 0x001fe400078e0042 */
[----:B-1----:R-:W0:Y:S01]  /*aac0*/  S2R R66, SR_TID.X ;  /* 0x0000000000427919 */ /* 0x002e220000002100 */
[----:B------:R-:W-:Y:S01]  /*aad0*/  ISETP.GE.U32.AND P3, PT, R9, 0x7fffff7e, PT ;  /* 0x7fffff7e0900780c */ /* 0x000fe20003f66070 */
[----:B------:R-:W-:Y:S01]  /*aae0*/  @!P6 IMAD.MOV.U32 R4, RZ, RZ, R3 ;  /* 0x000000ffff04e224 */ /* 0x000fe200078e0003 */
[----:B------:R-:W-:Y:S02]  /*aaf0*/  PRMT R9, RZ, 0x7610, R9 ;  /* 0x00007610ff097816 */ /* 0x000fe40000000009 */
[----:B------:R-:W-:-:S04]  /*ab00*/  IADD3 R3, P0, PT, R6, R2, RZ ;  /* 0x0000000206037210 */ /* 0x000fc80007f1e0ff */
[----:B------:R1:W5:Y:S02]  /*ab10*/  @!P6 LDG.E.U16 R9, desc[UR20][R4.64] ;  /* 0x000000140409e981 */ /* 0x000364000c1e1500 */
[----:B-1----:R-:W-:Y:S02]  /*ab20*/  IMAD R4, R68, 0x3, RZ ;  /* 0x0000000344047824 */ /* 0x002fe400078e02ff */
[----:B------:R-:W-:-:S03]  /*ab30*/  VIADD R5, R7, 0xfffffffe ;  /* 0xfffffffe07057836 */ /* 0x000fc60000000000 */
[----:B------:R-:W-:Y:S01]  /*ab40*/  LEA.HI.X.SX32 R4, R4, R0, 0x1, P0 ;  /* 0x0000000004047211 */ /* 0x000fe200000f0eff */
[----:B------:R-:W-:Y:S01]  /*ab50*/  STL [R1+0x2d0], R3 ;  /* 0x0002d00301007387 */ /* 0x000fe20000100800 */
[----:B------:R-:W-:Y:S02]  /*ab60*/  ISETP.GE.U32.AND P6, PT, R5, 0x7fffff7f, PT ;  /* 0x7fffff7f0500780c */ /* 0x000fe40003fc6070 */
[----:B------:R-:W-:Y:S01]  /*ab70*/  PRMT R6, RZ, 0x7610, R6 ;  /* 0x00007610ff067816 */ /* 0x000fe20000000006 */
[----:B------:R1:W-:Y:S01]  /*ab80*/  STL [R1+0x2cc], R4 ;  /* 0x0002cc0401007387 */ /* 0x0003e20000100800 */
[----:B------:R-:W-:Y:S02]  /*ab90*/  @!P1 IMAD.MOV.U32 R5, RZ, RZ, R4 ;  /* 0x000000ffff059224 */ /* 0x000fe400078e0004 */
[----:B------:R-:W-:Y:S01]  /*aba0*/  VIADD R67, R7, 0x7f ;  /* 0x0000007f07437836 */ /* 0x000fe20000000000 */
[----:B0-----:R-:W-:Y:S01]  /*abb0*/  LOP3.LUT R70, R66, 0x7f, RZ, 0xc0, !PT ;  /* 0x0000007f42467812 */ /* 0x001fe200078ec0ff */
[----:B-1----:R-:W-:-:S03]  /*abc0*/  @!P1 IMAD.MOV.U32 R4, RZ, RZ, R3 ;  /* 0x000000ffff049224 */ /* 0x002fc600078e0003 */
[----:B------:R-:W-:Y:S02]  /*abd0*/  ISETP.GT.AND P4, PT, R67, 0x7f, PT ;  /* 0x0000007f4300780c */ /* 0x000fe40003f84270 */
[----:B------:R0:W5:Y:S01]  /*abe0*/  @!P1 LDG.E.U16 R6, desc[UR20][R4.64] ;  /* 0x0000001404069981 */ /* 0x000162000c1e1500 */
[----:B------:R-:W-:Y:S01]  /*abf0*/  LEA R69, P1, R68, R2, 0x2 ;  /* 0x0000000244457211 */ /* 0x000fe200078210ff */
[----:B------:R-:W-:Y:S01]  /*ac00*/  @!P5 IMAD.MOV.U32 R66, RZ, RZ, R2 ;  /* 0x000000ffff42d224 */ /* 0x000fe200078e0002 */
[----:B------:R-:W-:Y:S01]  /*ac10*/  ISETP.LT.AND P0, PT, R70, R7, P4 ;  /* 0x000000074600720c */ /* 0x000fe20002701270 */
[----:B------:R-:W-:Y:S02]  /*ac20*/  @!P5 IMAD.MOV.U32 R67, RZ, RZ, R0 ;  /* 0x000000ffff43d224 */ /* 0x000fe400078e0000 */
[----:B0-----:R-:W-:Y:S01]  /*ac30*/  IMAD.SHL.U32 R4, R68, 0x2, RZ ;  /* 0x0000000244047824 */ /* 0x001fe200078e00ff */
[----:B------:R-:W-:-:S04]  /*ac40*/  PRMT R5, RZ, 0x7610, R5 ;  /* 0x00007610ff057816 */ /* 0x000fc80000000005 */
[----:B------:R-:W-:Y:S02]  /*ac50*/  LEA.HI.X.SX32 R70, R4, R0, 0x1, P1 ;  /* 0x0000000004467211 */ /* 0x000fe400008f0eff */
[----:B------:R0:W5:Y:S03]  /*ac60*/  @!P5 LDG.E.U16 R5, desc[UR20][R66.64] ;  /* 0x000000144205d981 */ /* 0x000166000c1e1500 */
[----:B0-----:R-:W-:Y:S02]  /*ac70*/  IMAD.MOV.U32 R66, RZ, RZ, R70 ;  /* 0x000000ffff427224 */ /* 0x001fe400078e0046 */
[----:B------:R-:W-:-:S05]  /*ac80*/  IMAD.MOV.U32 R67, RZ, RZ, R69 ;  /* 0x000000ffff437224 */ /* 0x000fca00078e0045 */
[----:B------:R-:W-:Y:S02]  /*ac90*/  @!P3 LOP3.LUT R67, R67, R66, RZ, 0x3c, !PT ;  /* 0x000000424343b212 */ /* 0x000fe400078e3cff */
[----:B------:R-:W-:Y:S02]  /*aca0*/  IADD3 R3, P1, PT, R4, R2, RZ ;  /* 0x0000000204037210 */ /* 0x000fe40007f3e0ff */
[C---:B------:R-:W-:Y:S01]  /*acb0*/  @!P3 LOP3.LUT R66, R67.reuse, R66, RZ, 0x3c, !PT ;  /* 0x000000424342b212 */ /* 0x040fe200078e3cff */
[----:B------:R0:W-:Y:S01]  /*acc0*/  STL [R1+0x2c8], R69 ;  /* 0x0002c84501007387 */ /* 0x0001e20000100800 */
[----:B------:R-:W-:Y:S02]  /*acd0*/  PRMT R7, RZ, 0x7610, R7 ;  /* 0x00007610ff077816 */ /* 0x000fe40000000007 */
[----:B------:R-:W-:Y:S01]  /*ace0*/  @!P3 LOP3.LUT R67, R67, R66, RZ, 0x3c, !PT ;  /* 0x000000424343b212 */ /* 0x000fe200078e3cff */
[----:B------:R1:W-:Y:S04]  /*acf0*/  STL [R1+0x2c4], R70 ;  /* 0x0002c44601007387 */ /* 0x0003e80000100800 */
[----:B------:R2:W5:Y:S01]  /*ad00*/  @!P3 LDG.E.U16 R7, desc[UR20][R66.64] ;  /* 0x000000144207b981 */ /* 0x000562000c1e1500 */
[----:B0-----:R-:W-:-:S03]  /*ad10*/  LEA.HI.X.SX32 R69, R68, R0, 0x1, P1 ;  /* 0x0000000044457211 */ /* 0x001fc600008f0eff */
[----:B-1----:R0:W5:Y:S04]  /*ad20*/  LDL.LU R70, [R1+0x7dc] ;  /* 0x0007dc0001467983 */ /* 0x0021680000300800 */
[----:B------:R-:W-:Y:S01]  /*ad30*/  STL [R1+0x2c0], R3 ;  /* 0x0002c00301007387 */ /* 0x000fe20000100800 */
[----:B--2---:R-:W-:Y:S02]  /*ad40*/  @!P6 IMAD.MOV.U32 R67, RZ, RZ, R69 ;  /* 0x000000ffff43e224 */ /* 0x004fe400078e0045 */
[----:B------:R-:W-:Y:S01]  /*ad50*/  @!P6 IMAD.MOV.U32 R66, RZ, RZ, R3 ;  /* 0x000000ffff42e224 */ /* 0x000fe200078e0003 */
[----:B------:R1:W-:Y:S04]  /*ad60*/  STL [R1+0x2bc], R69 ;  /* 0x0002bc4501007387 */ /* 0x0003e80000100800 */
[----:B-1----:R0:W5:Y:S04]  /*ad70*/  LDL.LU R69, [R1+0x7d8] ;  /* 0x0007d80001457983 */ /* 0x0021680000300800 */
[----:B------:R0:W5:Y:S01]  /*ad80*/  LDL.LU R3, [R1+0x7d4] ;  /* 0x0007d40001037983 */ /* 0x0001620000300800 */
[----:B------:R-:W-:-:S04]  /*ad90*/  @!UP1 UIADD3 UR4, UPT, UPT, -UR7, 0x100000, URZ ;  /* 0x0010000007049890 */ /* 0x000fc8000fffe1ff */
[----:B------:R-:W-:Y:S02]  /*ada0*/  @!UP1 USHF.L.U32 UR5, UR4, 0xb, URZ ;  /* 0x0000000b04059899 */ /* 0x000fe400080006ff */
[----:B------:R-:W-:Y:S01]  /*adb0*/  @!UP1 USHF.L.U32 UR4, UR4, 0x1, URZ ;  /* 0x0000000104049899 */ /* 0x000fe200080006ff */
[----:B------:R-:W-:Y:S01]  /*adc0*/  VOTEU.ALL UP1, P2 ;  /* 0x0000000000ff7886 */ /* 0x000fe20001020000 */
[----:B------:R-:W-:-:S06]  /*add0*/  PRMT R4, RZ, 0x7610, R4 ;  /* 0x00007610ff047816 */ /* 0x000fcc0000000004 */
[----:B------:R0:W5:Y:S04]  /*ade0*/  @!P6 LDG.E.U16 R4, desc[UR20][R66.64] ;  /* 0x000000144204e981 */ /* 0x000168000c1e1500 */
[----:B------:R0:W1:Y:S01]  /*adf0*/  @!UP1 SYNCS.EXCH.64 URZ, [UR9+0x8008], UR4 ;  /* 0x0080080409ff95b2 */ /* 0x0000620008000100 */
[----:B----4-:R-:W-:Y:S05]  /*ae00*/  @!P4 BRA `(.L_x_6) ;  /* 0x0000000400b0c947 */ /* 0x010fea0003800000 */
[----:B-----5:R-:W-:Y:S01]  /*ae10*/  PRMT R4, R5, 0x5410, R4 ;  /* 0x0000541005047816 */ /* 0x020fe20000000004 */
[----:B0-----:R-:W2:Y:S01]  /*ae20*/  LDL.LU R66, [R1+0xa0] ;  /* 0x0000a00001427983 */ /* 0x001ea20000300800 */
[----:B------:R-:W-:Y:S02]  /*ae30*/  PRMT R5, R7, 0x5410, R6 ;  /* 0x0000541007057816 */ /* 0x000fe40000000006 */
[----:B------:R-:W-:Y:S01]  /*ae40*/  PRMT R6, R9, 0x5410, R8 ;  /* 0x0000541009067816 */ /* 0x000fe20000000008 */
[----:B------:R-:W3:Y:S01]  /*ae50*/  LDL.LU R67, [R1+0xa8] ;  /* 0x0000a80001437983 */ /* 0x000ee20000300800 */
[----:B------:R-:W-:Y:S02]  /*ae60*/  PRMT R9, R15, 0x5410, R14 ;  /* 0x000054100f097816 */ /* 0x000fe4000000000e */
[----:B------:R-:W-:Y:S02]  /*ae70*/  PRMT R14, R25, 0x5410, R24 ;  /* 0x00005410190e7816 */ /* 0x000fe40000000018 */
[----:B------:R-:W-:-:S02]  /*ae80*/  PRMT R25, R46, 0x5410, R47 ;  /* 0x000054102e197816 */ /* 0x000fc4000000002f */
[----:B------:R-:W-:Y:S01]  /*ae90*/  PRMT R15, R27, 0x5410, R26 ;  /* 0x000054101b0f7816 */ /* 0x000fe2000000001a */
[----:B------:R-:W4:Y:S01]  /*aea0*/  LDL.LU R46, [R1] ;  /* 0x00000000012e7983 */ /* 0x000f220000300800 */
[----:B------:R-:W-:Y:S02]  /*aeb0*/  PRMT R26, R48, 0x5410, R49 ;  /* 0x00005410301a7816 */ /* 0x000fe40000000031 */
[----:B------:R-:W-:Y:S01]  /*aec0*/  PRMT R7, R11, 0x5410, R10 ;  /* 0x000054100b077816 */ /* 0x000fe2000000000a */
[----:B------:R-:W2:Y:S01]  /*aed0*/  LDL.LU R47, [R1+0x4] ;  /* 0x00000400012f7983 */ /* 0x000ea20000300800 */
[----:B------:R-:W-:Y:S02]  /*aee0*/  PRMT R10, R17, 0x5410, R16 ;  /* 0x00005410110a7816 */ /* 0x000fe40000000010 */
[----:B------:R-:W-:Y:S01]  /*aef0*/  PRMT R27, R50, 0x5410, R51 ;  /* 0x00005410321b7816 */ /* 0x000fe20000000033 */
[----:B------:R-:W2:Y:S01]  /*af00*/  LDL.LU R48, [R1+0xc] ;  /* 0x00000c0001307983 */ /* 0x000ea20000300800 */
[----:B------:R-:W-:-:S02]  /*af10*/  PRMT R16, R29, 0x5410, R28 ;  /* 0x000054101d107816 */ /* 0x000fc4000000001c */
[----:B------:R-:W-:Y:S01]  /*af20*/  PRMT R17, R31, 0x5410, R30 ;  /* 0x000054101f117816 */ /* 0x000fe2000000001e */
[----:B------:R-:W2:Y:S01]  /*af30*/  LDL.LU R49, [R1+0x14] ;  /* 0x0000140001317983 */ /* 0x000ea20000300800 */
        /* <DEDUP_REMOVED lines=33> */
[----:B------:R-:W-:-:S03]  /*b150*/  PRMT R24, R44, 0x5410, R45 ;  /* 0x000054102c187816 */ /* 0x000fc6000000002d */
[----:B------:R-:W2:Y:S04]  /*b160*/  LDL.LU R61, [R1+0x78] ;  /* 0x00007800013d7983 */ /* 0x000ea80000300800 */
[----:B------:R-:W2:Y:S04]  /*b170*/  LDL.LU R62, [R1+0x80] ;  /* 0x00008000013e7983 */ /* 0x000ea80000300800 */
[----:B------:R-:W2:Y:S04]  /*b180*/  LDL.LU R63, [R1+0x88] ;  /* 0x00008800013f7983 */ /* 0x000ea80000300800 */
[----:B------:R-:W2:Y:S04]  /*b190*/  LDL.LU R64, [R1+0x90] ;  /* 0x0000900001407983 */ /* 0x000ea80000300800 */
[----:B------:R-:W2:Y:S04]  /*b1a0*/  LDL.LU R65, [R1+0x98] ;  /* 0x0000980001417983 */ /* 0x000ea80000300800 */
[----:B------:R-:W2:Y:S04]  /*b1b0*/  LDL.LU R71, [R1+0x9c] ;  /* 0x00009c0001477983 */ /* 0x000ea80000300800 */
[----:B------:R-:W3:Y:S04]  /*b1c0*/  LDL.LU R72, [R1+0xa4] ;  /* 0x0000a40001487983 */ /* 0x000ee80000300800 */
[----:B------:R-:W3:Y:S04]  /*b1d0*/  LDL.LU R73, [R1+0x8c] ;  /* 0x00008c0001497983 */ /* 0x000ee80000300800 */
[----:B------:R-:W3:Y:S04]  /*b1e0*/  LDL.LU R74, [R1+0x94] ;  /* 0x00009400014a7983 */ /* 0x000ee80000300800 */
[----:B------:R-:W3:Y:S04]  /*b1f0*/  LDL.LU R75, [R1+0x7c] ;  /* 0x00007c00014b7983 */ /* 0x000ee80000300800 */
[----:B------:R-:W3:Y:S01]  /*b200*/  LDL.LU R76, [R1+0x84] ;  /* 0x00008400014c7983 */ /* 0x000ee20000300800 */
[----:B------:R-:W-:-:S03]  /*b210*/  PRMT R40, R81, 0x5410, R82 ;  /* 0x0000541051287816 */ /* 0x000fc60000000052 */
        /* <DEDUP_REMOVED lines=16> */
[----:B------:R-:W3:Y:S04]  /*b320*/  LDL.LU R88, [R1+0x28] ;  /* 0x0000280001587983 */ /* 0x000ee80000300800 */
[----:B------:R-:W3:Y:S04]  /*b330*/  LDL.LU R89, [R1+0x10] ;  /* 0x0000100001597983 */ /* 0x000ee80000300800 */
[----:B------:R-:W3:Y:S04]  /*b340*/  LDL.LU R90, [R1+0x18] ;  /* 0x00001800015a7983 */ /* 0x000ee80000300800 */
[----:B------:R-:W3:Y:S01]  /*b350*/  LDL.LU R92, [R1+0x8] ;  /* 0x00000800015c7983 */ /* 0x000ee20000300800 */
[----:B----4-:R-:W-:-:S02]  /*b360*/  PRMT R46, R93, 0x5410, R46 ;  /* 0x000054105d2e7816 */ /* 0x010fc4000000002e */
[----:B--2---:R-:W-:Y:S02]  /*b370*/  PRMT R66, R66, 0x5410, R71 ;  /* 0x0000541042427816 */ /* 0x004fe40000000047 */
[----:B---3--:R-:W-:Y:S02]  /*b380*/  PRMT R67, R67, 0x5410, R72 ;  /* 0x0000541043437816 */ /* 0x008fe40000000048 */
[----:B------:R-:W-:Y:S02]  /*b390*/  PRMT R64, R64, 0x5410, R73 ;  /* 0x0000541040407816 */ /* 0x000fe40000000049 */
[----:B------:R-:W-:Y:S02]  /*b3a0*/  PRMT R65, R65, 0x5410, R74 ;  /* 0x0000541041417816 */ /* 0x000fe4000000004a */
[----:B------:R-:W-:Y:S02]  /*b3b0*/  PRMT R62, R62, 0x5410, R75 ;  /* 0x000054103e3e7816 */ /* 0x000fe4000000004b */
[----:B------:R-:W-:-:S02]  /*b3c0*/  PRMT R63, R63, 0x5410, R76 ;  /* 0x000054103f3f7816 */ /* 0x000fc4000000004c */
[----:B------:R-:W-:Y:S02]  /*b3d0*/  PRMT R60, R60, 0x5410, R77 ;  /* 0x000054103c3c7816 */ /* 0x000fe4000000004d */
[----:B------:R-:W-:Y:S02]  /*b3e0*/  PRMT R61, R61, 0x5410, R78 ;  /* 0x000054103d3d7816 */ /* 0x000fe4000000004e */
        /* <DEDUP_REMOVED lines=12> */
[----:B------:R-:W-:-:S04]  /*b4b0*/  PRMT R47, R47, 0x5410, R92 ;  /* 0x000054102f2f7816 */ /* 0x000fc8000000005c */
[----:B------:R2:W-:Y:S03]  /*b4c0*/  STTM.x64 tmem[UR10+0x40], R4 ;  /* 0x00004004000079ed */ /* 0x0005e6000834000a */
.L_x_6:
[----:B--2--5:R-:W2:Y:S01]  /*b4d0*/  LDL.LU R4, [R1+0xac] ;  /* 0x0000ac0001047983 */ /* 0x024ea20000300800 */
[----:B0-----:R-:W0:Y:S03]  /*b4e0*/  LDCU UR4, c[0x0][0x3b0] ;  /* 0x00007600ff0477ac */ /* 0x001e260008000800 */
[----:B------:R-:W3:Y:S04]  /*b4f0*/  LDL.LU R5, [R1+0xb0] ;  /* 0x0000b00001057983 */ /* 0x000ee80000300800 */
[----:B------:R-:W4:Y:S04]  /*b500*/  LDL.LU R6, [R1+0xb4] ;  /* 0x0000b40001067983 */ /* 0x000f280000300800 */
[----:B------:R-:W-:Y:S04]  /*b510*/  STL [R1+0x7e0], R69 ;  /* 0x0007e04501007387 */ /* 0x000fe80000100800 */
[----:B------:R-:W-:Y:S04]  /*b520*/  STL [R1+0x7dc], R68 ;  /* 0x0007dc4401007387 */ /* 0x000fe80000100800 */
[----:B------:R-:W-:Y:S04]  /*b530*/  STL [R1+0x7d8], R2 ;  /* 0x0007d80201007387 */ /* 0x000fe80000100800 */
[----:B------:R1:W-:Y:S04]  /*b540*/  STL [R1+0x7d4], R0 ;  /* 0x0007d40001007387 */ /* 0x0003e80000100800 */
[----:B------:R-:W4:Y:S04]  /*b550*/  LDL.LU R7, [R1+0xbc] ;  /* 0x0000bc0001077983 */ /* 0x000f280000300800 */
        /* <DEDUP_REMOVED lines=59> */
[----:B------:R-:W0:Y:S01]  /*b910*/  LDL.LU R67, [R1+0x1ac] ;  /* 0x0001ac0001437983 */ /* 0x000e220000300800 */
[----:B------:R-:W0:Y:S01]  /*b920*/  FENCE.VIEW.ASYNC.T ;  /* 0x00000000000073c6 */ /* 0x000e220000000200 */
[----:B--2---:R-:W-:-:S02]  /*b930*/  IMAD R4, R4, UR11, RZ ;  /* 0x0000000b04047c24 */ /* 0x004fc4000f8e02ff */
[----:B---3--:R-:W-:-:S03]  /*b940*/  IMAD R5, R5, UR11, RZ ;  /* 0x0000000b05057c24 */ /* 0x008fc6000f8e02ff */
[----:B-1----:R-:W-:Y:S01]  /*b950*/  LEA R0, P1, R4, R70, 0x1 ;  /* 0x0000004604007211 */ /* 0x002fe200078208ff */
[----:B----4-:R-:W-:-:S03]  /*b960*/  IMAD R6, R6, UR11, RZ ;  /* 0x0000000b06067c24 */ /* 0x010fc6000f8e02ff */
[----:B------:R-:W-:Y:S01]  /*b970*/  LEA.HI.X.SX32 R4, R4, R3, 0x1, P1 ;  /* 0x0000000304047211 */ /* 0x000fe200008f0eff */
[----:B------:R1:W-:Y:S01]  /*b980*/  STL [R1+0xc0], R0 ;  /* 0x0000c00001007387 */ /* 0x0003e20000100800 */
[----:B------:R-:W-:-:S03]  /*b990*/  LEA R2, P3, R5, R70, 0x1 ;  /* 0x0000004605027211 */ /* 0x000fc600078608ff */
[----:B------:R2:W-:Y:S01]  /*b9a0*/  STL [R1+0xbc], R4 ;  /* 0x0000bc0401007387 */ /* 0x0005e20000100800 */
[----:B-1----:R-:W-:-:S03]  /*b9b0*/  LEA R0, P4, R6, R70, 0x1 ;  /* 0x0000004606007211 */ /* 0x002fc600078808ff */
[----:B------:R1:W-:Y:S01]  /*b9c0*/  STL [R1+0xc8], R2 ;  /* 0x0000c80201007387 */ /* 0x0003e20000100800 */
[----:B------:R-:W-:Y:S02]  /*b9d0*/  IMAD R7, R7, UR11, RZ ;  /* 0x0000000b07077c24 */ /* 0x000fe4000f8e02ff */
[----:B------:R-:W-:-:S03]  /*b9e0*/  IMAD R8, R8, UR11, RZ ;  /* 0x0000000b08087c24 */ /* 0x000fc6000f8e02ff */
[-C--:B--2---:R-:W-:Y:S01]  /*b9f0*/  LEA R4, P5, R7, R70.reuse, 0x1 ;  /* 0x0000004607047211 */ /* 0x084fe200078a08ff */
[----:B------:R-:W-:Y:S01]  /*ba00*/  IMAD R9, R9, UR11, RZ ;  /* 0x0000000b09097c24 */ /* 0x000fe2000f8e02ff */
[----:B-1----:R-:W-:Y:S01]  /*ba10*/  LEA R2, P6, R8, R70, 0x1 ;  /* 0x0000004608027211 */ /* 0x002fe200078c08ff */
[----:B------:R1:W-:Y:S01]  /*ba20*/  STL [R1+0xd0], R0 ;  /* 0x0000d00001007387 */ /* 0x0003e20000100800 */
[----:B------:R-:W-:-:S03]  /*ba30*/  IMAD R10, R10, UR11, RZ ;  /* 0x0000000b0a0a7c24 */ /* 0x000fc6000f8e02ff */
[----:B------:R2:W-:Y:S01]  /*ba40*/  STL [R1+0xd8], R4 ;  /* 0x0000d80401007387 */ /* 0x0005e20000100800 */
[----:B-1----:R-:W-:-:S03]  /*ba50*/  LEA R0, P1, R9, R70, 0x1 ;  /* 0x0000004609007211 */ /* 0x002fc600078208ff */
[----:B------:R1:W-:Y:S01]  /*ba60*/  STL [R1+0xe0], R2 ;  /* 0x0000e00201007387 */ /* 0x0003e20000100800 */
[----:B--2---:R-:W-:-:S03]  /*ba70*/  LEA.HI.X.SX32 R4, R5, R3, 0x1, P3 ;  /* 0x0000000305047211 */ /* 0x004fc600018f0eff */
[----:B------:R2:W-:Y:S01]  /*ba80*/  STL [R1+0xe8], R0 ;  /* 0x0000e80001007387 */ /* 0x0005e20000100800 */
[----:B-1----:R-:W-:-:S03]  /*ba90*/  LEA R2, P3, R10, R70, 0x1 ;  /* 0x000000460a027211 */ /* 0x002fc600078608ff */
[----:B------:R-:W-:Y:S01]  /*baa0*/  STL [R1+0xc4], R4 ;  /* 0x0000c40401007387 */ /* 0x000fe20000100800 */
[----:B--2---:R-:W-:-:S03]  /*bab0*/  LEA.HI.X.SX32 R0, R6, R3, 0x1, P4 ;  /* 0x0000000306007211 */ /* 0x004fc600020f0eff */
[----:B------:R-:W-:Y:S01]  /*bac0*/  STL [R1+0x864], R6 ;  /* 0x0008640601007387 */ /* 0x000fe20000100800 */
[----:B------:R-:W-:-:S03]  /*bad0*/  IMAD R12, R12, UR11, RZ ;  /* 0x0000000b0c0c7c24 */ /* 0x000fc6000f8e02ff */
[----:B------:R-:W-:Y:S01]  /*bae0*/  STL [R1+0xf0], R2 ;  /* 0x0000f00201007387 */ /* 0x000fe20000100800 */
[----:B------:R-:W-:-:S03]  /*baf0*/  IMAD R11, R11, UR11, RZ ;  /* 0x0000000b0b0b7c24 */ /* 0x000fc6000f8e02ff */
[----:B------:R1:W-:Y:S02]  /*bb00*/  STL [R1+0xcc], R0 ;  /* 0x0000cc0001007387 */ /* 0x0003e40000100800 */
[-C--:B------:R-:W-:Y:S02]  /*bb10*/  LEA R85, P4, R11, R70.reuse, 0x1 ;  /* 0x000000460b557211 */ /* 0x080fe400078808ff */
[----:B------:R-:W-:Y:S01]  /*bb20*/  STL [R1+0x888], R7 ;  /* 0x0008880701007387 */ /* 0x000fe20000100800 */
[-C--:B-1----:R-:W-:Y:S02]  /*bb30*/  LEA.HI.X.SX32 R0, R7, R3.reuse, 0x1, P5 ;  /* 0x0000000307007211 */ /* 0x082fe400028f0eff */
[----:B------:R-:W-:Y:S01]  /*bb40*/  LEA R2, P5, R12, R70, 0x1 ;  /* 0x000000460c027211 */ /* 0x000fe200078a08ff */
[----:B------:R-:W-:Y:S02]  /*bb50*/  IMAD R13, R13, UR11, RZ ;  /* 0x0000000b0d0d7c24 */ /* 0x000fe4000f8e02ff */
[----:B------:R1:W-:Y:S04]  /*bb60*/  STL [R1+0xd4], R0 ;  /* 0x0000d40001007387 */ /* 0x0003e80000100800 */
[----:B------:R-:W-:Y:S01]  /*bb70*/  STL [R1+0x8a8], R8 ;  /* 0x0008a80801007387 */ /* 0x000fe20000100800 */
[----:B-1----:R-:W-:-:S03]  /*bb80*/  LEA.HI.X.SX32 R0, R8, R3, 0x1, P6 ;  /* 0x0000000308007211 */ /* 0x002fc600030f0eff */
[----:B------:R1:W-:Y:S01]  /*bb90*/  STL [R1+0x100], R2 ;  /* 0x0001000201007387 */ /* 0x0003e20000100800 */
[----:B------:R-:W-:-:S03]  /*bba0*/  IMAD R14, R14, UR11, RZ ;  /* 0x0000000b0e0e7c24 */ /* 0x000fc6000f8e02ff */
[----:B------:R-:W-:Y:S04]  /*bbb0*/  STL [R1+0xf8], R85 ;  /* 0x0000f85501007387 */ /* 0x000fe80000100800 */
[----:B------:R2:W-:Y:S01]  /*bbc0*/  STL [R1+0xdc], R0 ;  /* 0x0000dc0001007387 */ /* 0x0005e20000100800 */
[----:B-1----:R-:W-:-:S03]  /*bbd0*/  LEA.HI.X.SX32 R2, R9, R3, 0x1, P1 ;  /* 0x0000000309027211 */ /* 0x002fc600008f0eff */
[----:B------:R-:W-:Y:S01]  /*bbe0*/  STL [R1+0x7e4], R85 ;  /* 0x0007e45501007387 */ /* 0x000fe20000100800 */
[----:B--2---:R-:W-:-:S03]  /*bbf0*/  LEA R0, P6, R13, R70, 0x1 ;  /* 0x000000460d007211 */ /* 0x004fc600078c08ff */
[----:B------:R-:W-:Y:S01]  /*bc00*/  STL [R1+0x82c], R9 ;  /* 0x00082c0901007387 */ /* 0x000fe20000100800 */
[----:B------:R-:W-:-:S03]  /*bc10*/  IMAD R15, R15, UR11, RZ ;  /* 0x0000000b0f0f7c24 */ /* 0x000fc6000f8e02ff */
[----:B------:R1:W-:Y:S04]  /*bc20*/  STL [R1+0x108], R0 ;  /* 0x0001080001007387 */ /* 0x0003e80000100800 */
[----:B------:R2:W-:Y:S01]  /*bc30*/  STL [R1+0xe4], R2 ;  /* 0x0000e40201007387 */ /* 0x0005e20000100800 */
[----:B-1----:R-:W-:-:S03]  /*bc40*/  LEA R0, P1, R14, R70, 0x1 ;  /* 0x000000460e007211 */ /* 0x002fc600078208ff */
[----:B------:R-:W-:Y:S01]  /*bc50*/  STL [R1+0x848], R10 ;  /* 0x0008480a01007387 */ /* 0x000fe20000100800 */
[----:B--2---:R-:W-:-:S03]  /*bc60*/  LEA.HI.X.SX32 R2, R10, R3, 0x1, P3 ;  /* 0x000000030a027211 */ /* 0x004fc600018f0eff */
[----:B------:R1:W-:Y:S01]  /*bc70*/  STL [R1+0x110], R0 ;  /* 0x0001100001007387 */ /* 0x0003e20000100800 */
[----:B------:R-:W-:Y:S02]  /*bc80*/  IMAD R16, R16, UR11, RZ ;  /* 0x0000000b10107c24 */ /* 0x000fe4000f8e02ff */
[----:B------:R-:W-:Y:S01]  /*bc90*/  IMAD R17, R17, UR11, RZ ;  /* 0x0000000b11117c24 */ /* 0x000fe2000f8e02ff */
[----:B------:R2:W-:Y:S01]  /*bca0*/  STL [R1+0xec], R2 ;  /* 0x0000ec0201007387 */ /* 0x0005e20000100800 */
[-C--:B------:R-:W-:Y:S02]  /*bcb0*/  LEA.HI.X.SX32 R86, R11, R3.reuse, 0x1, P4 ;  /* 0x000000030b567211 */ /* 0x080fe400020f0eff */
[-C--:B-1----:R-:W-:Y:S01]  /*bcc0*/  LEA R0, P3, R15, R70.reuse, 0x1 ;  /* 0x000000460f007211 */ /* 0x082fe200078608ff */
[----:B------:R-:W-:Y:S01]  /*bcd0*/  STL [R1+0x868], R11 ;  /* 0x0008680b01007387 */ /* 0x000fe20000100800 */
[-C--:B------:R-:W-:Y:S02]  /*bce0*/  LEA R9, P4, R16, R70.reuse, 0x1 ;  /* 0x0000004610097211 */ /* 0x080fe400078808ff */
[----:B--2---:R-:W-:Y:S01]  /*bcf0*/  LEA.HI.X.SX32 R2, R12, R3, 0x1, P5 ;  /* 0x000000030c027211 */ /* 0x004fe200028f0eff */
[----:B------:R1:W-:Y:S04]  /*bd00*/  STL [R1+0x130], R0 ;  /* 0x0001300001007387 */ /* 0x0003e80000100800 */
[----:B------:R-:W-:Y:S04]  /*bd10*/  STL [R1+0x88c], R12 ;  /* 0x00088c0c01007387 */ /* 0x000fe80000100800 */
[----:B------:R-:W-:Y:S01]  /*bd20*/  STL [R1+0xfc], R2 ;  /* 0x0000fc0201007387 */ /* 0x000fe20000100800 */
[----:B-1----:R-:W-:-:S03]  /*bd30*/  LEA R0, P5, R17, R70, 0x1 ;  /* 0x0000004611007211 */ /* 0x002fc600078a08ff */
[----:B------:R-:W-:Y:S04]  /*bd40*/  STL [R1+0xf4], R86 ;  /* 0x0000f45601007387 */ /* 0x000fe80000100800 */
[----:B------:R-:W-:Y:S04]  /*bd50*/  STL [R1+0x138], R9 ;  /* 0x0001380901007387 */ /* 0x000fe80000100800 */
[----:B------:R1:W-:Y:S04]  /*bd60*/  STL [R1+0x140], R0 ;  /* 0x0001400001007387 */ /* 0x0003e80000100800 */
[----:B------:R-:W-:Y:S01]  /*bd70*/  STL [R1+0x838], R9 ;  /* 0x0008380901007387 */ /* 0x000fe20000100800 */
[----:B-1----:R-:W-:-:S03]  /*bd80*/  LEA.HI.X.SX32 R0, R13, R3, 0x1, P6 ;  /* 0x000000030d007211 */ /* 0x002fc600030f0eff */
[----:B------:R1:W-:Y:S01]  /*bd90*/  STL [R1+0x7e8], R86 ;  /* 0x0007e85601007387 */ /* 0x0003e20000100800 */
[----:B------:R-:W-:-:S03]  /*bda0*/  IMAD R18, R18, UR12, RZ ;  /* 0x0000000c12127c24 */ /* 0x000fc6000f8e02ff */
[----:B------:R-:W-:Y:S04]  /*bdb0*/  STL [R1+0x8ac], R13 ;  /* 0x0008ac0d01007387 */ /* 0x000fe80000100800 */
[----:B------:R2:W-:Y:S01]  /*bdc0*/  STL [R1+0x104], R0 ;  /* 0x0001040001007387 */ /* 0x0005e20000100800 */
[----:B------:R-:W-:Y:S01]  /*bdd0*/  IMAD R19, R19, UR13, RZ ;  /* 0x0000000d13137c24 */ /* 0x000fe2000f8e02ff */
[----:B-1----:R-:W-:Y:S01]  /*bde0*/  LEA R86, P6, R18, R70, 0x1 ;  /* 0x0000004612567211 */ /* 0x002fe200078c08ff */
[----:B------:R-:W-:Y:S01]  /*bdf0*/  IMAD R20, R20, UR14, RZ ;  /* 0x0000000e14147c24 */ /* 0x000fe2000f8e02ff */
[----:B------:R-:W-:Y:S01]  /*be00*/  STL [R1+0x830], R14 ;  /* 0x0008300e01007387 */ /* 0x000fe20000100800 */
[----:B--2---:R-:W-:-:S05]  /*be10*/  LEA.HI.X.SX32 R0, R14, R3, 0x1, P1 ;  /* 0x000000030e007211 */ /* 0x004fca00008f0eff */
[----:B------:R1:W-:Y:S01]  /*be20*/  STL [R1+0x10c], R0 ;  /* 0x00010c0001007387 */ /* 0x0003e20000100800 */
[----:B------:R-:W-:Y:S01]  /*be30*/  LEA R71, P1, R19, R70, 0x1 ;  /* 0x0000004613477211 */ /* 0x000fe200078208ff */
[----:B------:R-:W-:Y:S02]  /*be40*/  IMAD R21, R21, UR15, RZ ;  /* 0x0000000f15157c24 */ /* 0x000fe4000f8e02ff */
[----:B------:R-:W-:Y:S01]  /*be50*/  STL [R1+0x84c], R15 ;  /* 0x00084c0f01007387 */ /* 0x000fe20000100800 */
[----:B-1----:R-:W-:-:S03]  /*be60*/  LEA.HI.X.SX32 R0, R15, R3, 0x1, P3 ;  /* 0x000000030f007211 */ /* 0x002fc600018f0eff */
[----:B------:R-:W-:Y:S01]  /*be70*/  STL [R1+0x148], R86 ;  /* 0x0001485601007387 */ /* 0x000fe20000100800 */
[-C--:B------:R-:W-:Y:S01]  /*be80*/  LEA R13, P3, R20, R70.reuse, 0x1 ;  /* 0x00000046140d7211 */ /* 0x080fe200078608ff */
[----:B------:R-:W-:Y:S01]  /*be90*/  IMAD R22, R22, UR16, RZ ;  /* 0x0000001016167c24 */ /* 0x000fe2000f8e02ff */
[----:B------:R-:W-:Y:S01]  /*bea0*/  LEA.HI.X.SX32 R14, R16, R3, 0x1, P4 ;  /* 0x00000003100e7211 */ /* 0x000fe200020f0eff */
[----:B------:R1:W-:Y:S01]  /*beb0*/  STL [R1+0x12c], R0 ;  /* 0x00012c0001007387 */ /* 0x0003e20000100800 */
[----:B------:R-:W-:-:S03]  /*bec0*/  LEA R12, P4, R21, R70, 0x1 ;  /* 0x00000046150c7211 */ /* 0x000fc600078808ff */
[----:B------:R-:W-:Y:S01]  /*bed0*/  STL [R1+0x7f8], R86 ;  /* 0x0007f85601007387 */ /* 0x000fe20000100800 */
[----:B------:R-:W-:-:S03]  /*bee0*/  IMAD R23, R23, UR17, RZ ;  /* 0x0000001117177c24 */ /* 0x000fc6000f8e02ff */
[----:B------:R-:W-:Y:S01]  /*bef0*/  STL [R1+0x86c], R16 ;  /* 0x00086c1001007387 */ /* 0x000fe20000100800 */
[----:B-1----:R-:W-:-:S03]  /*bf00*/  LEA.HI.X.SX32 R0, R17, R3, 0x1, P5 ;  /* 0x0000000311007211 */ /* 0x002fc600028f0eff */
[----:B------:R-:W-:Y:S01]  /*bf10*/  STL [R1+0x150], R71 ;  /* 0x0001504701007387 */ /* 0x000fe20000100800 */
[----:B------:R-:W-:-:S03]  /*bf20*/  IMAD R24, R24, UR18, RZ ;  /* 0x0000001218187c24 */ /* 0x000fc6000f8e02ff */
[----:B------:R-:W-:Y:S01]  /*bf30*/  STL [R1+0x158], R13 ;  /* 0x0001580d01007387 */ /* 0x000fe20000100800 */
[----:B------:R-:W-:-:S03]  /*bf40*/  LEA R11, P5, R22, R70, 0x1 ;  /* 0x00000046160b7211 */ /* 0x000fc600078a08ff */
[----:B------:R1:W-:Y:S04]  /*bf50*/  STL [R1+0x7ec], R71 ;  /* 0x0007ec4701007387 */ /* 0x0003e80000100800 */
[----:B------:R-:W-:Y:S04]  /*bf60*/  STL [R1+0x134], R14 ;  /* 0x0001340e01007387 */ /* 0x000fe80000100800 */
[----:B------:R-:W-:Y:S01]  /*bf70*/  STL [R1+0x83c], R14 ;  /* 0x00083c0e01007387 */ /* 0x000fe20000100800 */
[----:B-1----:R-:W-:-:S03]  /*bf80*/  LEA.HI.X.SX32 R71, R18, R3, 0x1, P6 ;  /* 0x0000000312477211 */ /* 0x002fc600030f0eff */
[----:B------:R-:W-:Y:S01]  /*bf90*/  STL [R1+0x890], R17 ;  /* 0x0008901101007387 */ /* 0x000fe20000100800 */
[----:B------:R-:W-:-:S03]  /*bfa0*/  LEA R10, P6, R23, R70, 0x1 ;  /* 0x00000046170a7211 */ /* 0x000fc600078c08ff */
[----:B------:R-:W-:Y:S01]  /*bfb0*/  STL [R1+0x160], R12 ;  /* 0x0001600c01007387 */ /* 0x000fe20000100800 */
[----:B------:R-:W-:-:S03]  /*bfc0*/  LEA.HI.X.SX32 R84, R19, R3, 0x1, P1 ;  /* 0x0000000313547211 */ /* 0x000fc600008f0eff */
[----:B------:R1:W-:Y:S01]  /*bfd0*/  STL [R1+0x13c], R0 ;  /* 0x00013c0001007387 */ /* 0x0003e20000100800 */
[----:B------:R-:W-:-:S03]  /*bfe0*/  IMAD R25, R25, UR19, RZ ;  /* 0x0000001319197c24 */ /* 0x000fc6000f8e02ff */
[----:B------:R-:W-:Y:S04]  /*bff0*/  STL [R1+0x894], R12 ;  /* 0x0008940c01007387 */ /* 0x000fe80000100800 */
[----:B------:R-:W-:Y:S01]  /*c000*/  STL [R1+0x168], R11 ;  /* 0x0001680b01007387 */ /* 0x000fe20000100800 */
[----:B-1----:R-:W-:-:S03]  /*c010*/  LEA R0, P1, R24, R70, 0x1 ;  /* 0x0000004618007211 */ /* 0x002fc600078208ff */
[----:B------:R-:W-:Y:S01]  /*c020*/  STL [R1+0x870], R11 ;  /* 0x0008700b01007387 */ /* 0x000fe20000100800 */
[----:B------:R-:W-:-:S03]  /*c030*/  LEA.HI.X.SX32 R2, R20, R3, 0x1, P3 ;  /* 0x0000000314027211 */ /* 0x000fc600018f0eff */
[----:B------:R-:W-:Y:S04]  /*c040*/  STL [R1+0x834], R19 ;  /* 0x0008341301007387 */ /* 0x000fe80000100800 */
[----:B------:R-:W-:Y:S04]  /*c050*/  STL [R1+0x170], R10 ;  /* 0x0001700a01007387 */ /* 0x000fe80000100800 */
[----:B------:R-:W-:Y:S04]  /*c060*/  STL [R1+0x850], R10 ;  /* 0x0008500a01007387 */ /* 0x000fe80000100800 */
[----:B------:R1:W-:Y:S04]  /*c070*/  STL [R1+0x178], R0 ;  /* 0x0001780001007387 */ /* 0x0003e80000100800 */
[----:B------:R-:W-:Y:S04]  /*c080*/  STL [R1+0x144], R71 ;  /* 0x0001444701007387 */ /* 0x000fe80000100800 */
[----:B------:R-:W-:Y:S01]  /*c090*/  STL [R1+0x7fc], R71 ;  /* 0x0007fc4701007387 */ /* 0x000fe20000100800 */
[----:B-1----:R-:W-:-:S03]  /*c0a0*/  LEA R0, P3, R25, R70, 0x1 ;  /* 0x0000004619007211 */ /* 0x002fc600078608ff */
[----:B------:R-:W-:Y:S04]  /*c0b0*/  STL [R1+0x854], R20 ;  /* 0x0008541401007387 */ /* 0x000fe80000100800 */
[----:B------:R-:W-:Y:S04]  /*c0c0*/  STL [R1+0x154], R2 ;  /* 0x0001540201007387 */ /* 0x000fe80000100800 */
[----:B------:R-:W-:Y:S04]  /*c0d0*/  STL [R1+0x14c], R84 ;  /* 0x00014c5401007387 */ /* 0x000fe80000100800 */
[----:B------:R-:W-:Y:S04]  /*c0e0*/  STL [R1+0x7f0], R84 ;  /* 0x0007f05401007387 */ /* 0x000fe80000100800 */
[----:B------:R1:W-:Y:S01]  /*c0f0*/  STL [R1+0x180], R0 ;  /* 0x0001800001007387 */ /* 0x0003e20000100800 */
[----:B------:R-:W-:-:S03]  /*c100*/  IMAD R26, R26, UR22, RZ ;  /* 0x000000161a1a7c24 */ /* 0x000fc6000f8e02ff */
[----:B------:R-:W-:Y:S01]  /*c110*/  STL [R1+0x874], R21 ;  /* 0x0008741501007387 */ /* 0x000fe20000100800 */
[----:B-1----:R-:W-:-:S05]  /*c120*/  LEA.HI.X.SX32 R0, R21, R3, 0x1, P4 ;  /* 0x0000000315007211 */ /* 0x002fca00020f0eff */
[----:B------:R1:W-:Y:S01]  /*c130*/  STL [R1+0x15c], R0 ;  /* 0x00015c0001007387 */ /* 0x0003e20000100800 */
[----:B------:R-:W-:Y:S01]  /*c140*/  LEA R69, P4, R26, R70, 0x1 ;  /* 0x000000461a457211 */ /* 0x000fe200078808ff */
[----:B------:R-:W-:Y:S02]  /*c150*/  IMAD R27, R27, UR23, RZ ;  /* 0x000000171b1b7c24 */ /* 0x000fe4000f8e02ff */
[----:B------:R-:W-:Y:S01]  /*c160*/  STL [R1+0x898], R22 ;  /* 0x0008981601007387 */ /* 0x000fe20000100800 */
[----:B-1----:R-:W-:-:S05]  /*c170*/  LEA.HI.X.SX32 R0, R22, R3, 0x1, P5 ;  /* 0x0000000316007211 */ /* 0x002fca00028f0eff */
[----:B------:R1:W-:Y:S01]  /*c180*/  STL [R1+0x164], R0 ;  /* 0x0001640001007387 */ /* 0x0003e20000100800 */
[----:B------:R-:W-:-:S03]  /*c190*/  LEA R82, P5, R27, R70, 0x1 ;  /* 0x000000461b527211 */ /* 0x000fc600078a08ff */
[----:B------:R-:W-:Y:S01]  /*c1a0*/  STL [R1+0x188], R69 ;  /* 0x0001884501007387 */ /* 0x000fe20000100800 */
[----:B-1----:R-:W-:-:S03]  /*c1b0*/  LEA.HI.X.SX32 R0, R23, R3, 0x1, P6 ;  /* 0x0000000317007211 */ /* 0x002fc600030f0eff */
[----:B------:R-:W-:Y:S01]  /*c1c0*/  STL [R1+0x7f4], R69 ;  /* 0x0007f44501007387 */ /* 0x000fe20000100800 */
[----:B------:R-:W-:-:S03]  /*c1d0*/  IMAD R28, R28, UR24, RZ ;  /* 0x000000181c1c7c24 */ /* 0x000fc6000f8e02ff */
[----:B------:R1:W-:Y:S01]  /*c1e0*/  STL [R1+0x16c], R0 ;  /* 0x00016c0001007387 */ /* 0x0003e20000100800 */
[----:B------:R-:W-:Y:S01]  /*c1f0*/  IMAD R29, R29, UR25, RZ ;  /* 0x000000191d1d7c24 */ /* 0x000fe2000f8e02ff */
[-C--:B------:R-:W-:Y:S02]  /*c200*/  LEA R8, P6, R28, R70.reuse, 0x1 ;  /* 0x000000461c087211 */ /* 0x080fe400078c08ff */
[----:B------:R-:W-:Y:S01]  /*c210*/  STL [R1+0x190], R82 ;  /* 0x0001905201007387 */ /* 0x000fe20000100800 */
[----:B------:R-:W-:Y:S01]  /*c220*/  IMAD R30, R30, UR26, RZ ;  /* 0x0000001a1e1e7c24 */ /* 0x000fe2000f8e02ff */
[----:B-1----:R-:W-:Y:S02]  /*c230*/  LEA.HI.X.SX32 R0, R24, R3, 0x1, P1 ;  /* 0x0000000318007211 */ /* 0x002fe400008f0eff */
[----:B------:R-:W-:Y:S01]  /*c240*/  STL [R1+0x800], R82 ;  /* 0x0008005201007387 */ /* 0x000fe20000100800 */
[----:B------:R-:W-:Y:S01]  /*c250*/  IMAD R31, R31, UR27, RZ ;  /* 0x0000001b1f1f7c24 */ /* 0x000fe2000f8e02ff */
[----:B------:R-:W-:-:S02]  /*c260*/  LEA R7, P1, R29, R70, 0x1 ;  /* 0x000000461d077211 */ /* 0x000fc400078208ff */
[----:B------:R1:W-:Y:S01]  /*c270*/  STL [R1+0x174], R0 ;  /* 0x0001740001007387 */ /* 0x0003e20000100800 */
[----:B------:R-:W-:-:S03]  /*c280*/  LEA.HI.X.SX32 R85, R26, R3, 0x1, P4 ;  /* 0x000000031a557211 */ /* 0x000fc600020f0eff */
[----:B------:R-:W-:Y:S01]  /*c290*/  STL [R1+0x198], R8 ;  /* 0x0001980801007387 */ /* 0x000fe20000100800 */
[----:B-1----:R-:W-:Y:S02]  /*c2a0*/  LEA.HI.X.SX32 R0, R25, R3, 0x1, P3 ;  /* 0x0000000319007211 */ /* 0x002fe400018f0eff */
[-C--:B------:R-:W-:Y:S01]  /*c2b0*/  LEA R6, P3, R30, R70.reuse, 0x1 ;  /* 0x000000461e067211 */ /* 0x080fe200078608ff */
[----:B------:R-:W-:Y:S02]  /*c2c0*/  IMAD R32, R32, UR28, RZ ;  /* 0x0000001c20207c24 */ /* 0x000fe4000f8e02ff */
[----:B------:R1:W-:Y:S04]  /*c2d0*/  STL [R1+0x17c], R0 ;  /* 0x00017c0001007387 */ /* 0x0003e80000100800 */
[----:B------:R-:W-:Y:S04]  /*c2e0*/  STL [R1+0x1a0], R7 ;  /* 0x0001a00701007387 */ /* 0x000fe80000100800 */
[----:B------:R-:W-:Y:S01]  /*c2f0*/  STL [R1+0x89c], R7 ;  /* 0x00089c0701007387 */ /* 0x000fe20000100800 */
[----:B-1----:R-:W-:-:S03]  /*c300*/  LEA R0, P4, R31, R70, 0x1 ;  /* 0x000000461f007211 */ /* 0x002fc600078808ff */
[----:B------:R-:W-:Y:S01]  /*c310*/  STL [R1+0x858], R26 ;  /* 0x0008581a01007387 */ /* 0x000fe20000100800 */
[----:B------:R-:W-:-:S03]  /*c320*/  LEA.HI.X.SX32 R83, R27, R3, 0x1, P5 ;  /* 0x000000031b537211 */ /* 0x000fc600028f0eff */
[----:B------:R-:W-:Y:S01]  /*c330*/  STL [R1+0x1a8], R6 ;  /* 0x0001a80601007387 */ /* 0x000fe20000100800 */
[----:B------:R-:W-:-:S03]  /*c340*/  IMAD R33, R33, UR29, RZ ;  /* 0x0000001d21217c24 */ /* 0x000fc6000f8e02ff */
[----:B------:R-:W-:Y:S04]  /*c350*/  STL [R1+0x878], R6 ;  /* 0x0008780601007387 */ /* 0x000fe80000100800 */
[----:B------:R1:W-:Y:S01]  /*c360*/  STL [R1+0x1b0], R0 ;  /* 0x0001b00001007387 */ /* 0x0003e20000100800 */
[----:B------:R-:W-:-:S03]  /*c370*/  LEA.HI.X.SX32 R2, R28, R3, 0x1, P6 ;  /* 0x000000031c027211 */ /* 0x000fc600030f0eff */
[----:B------:R-:W-:Y:S01]  /*c380*/  STL [R1+0x87c], R27 ;  /* 0x00087c1b01007387 */ /* 0x000fe20000100800 */
[----:B-1----:R-:W-:-:S03]  /*c390*/  LEA R0, P5, R32, R70, 0x1 ;  /* 0x0000004620007211 */ /* 0x002fc600078a08ff */
[----:B------:R-:W-:Y:S04]  /*c3a0*/  STL [R1+0x184], R85 ;  /* 0x0001845501007387 */ /* 0x000fe80000100800 */
[----:B------:R-:W-:Y:S04]  /*c3b0*/  STL [R1+0x804], R85 ;  /* 0x0008045501007387 */ /* 0x000fe80000100800 */
[----:B------:R1:W-:Y:S01]  /*c3c0*/  STL [R1+0x1b8], R0 ;  /* 0x0001b80001007387 */ /* 0x0003e20000100800 */
[----:B------:R-:W-:-:S03]  /*c3d0*/  LEA.HI.X.SX32 R4, R29, R3, 0x1, P1 ;  /* 0x000000031d047211 */ /* 0x000fc600008f0eff */
[----:B------:R-:W-:Y:S04]  /*c3e0*/  STL [R1+0x8a0], R28 ;  /* 0x0008a01c01007387 */ /* 0x000fe80000100800 */
[----:B------:R2:W-:Y:S01]  /*c3f0*/  STL [R1+0x194], R2 ;  /* 0x0001940201007387 */ /* 0x0005e20000100800 */
[----:B-1----:R-:W-:-:S03]  /*c400*/  LEA R0, P6, R33, R70, 0x1 ;  /* 0x0000004621007211 */ /* 0x002fc600078c08ff */
[----:B------:R-:W-:Y:S01]  /*c410*/  STL [R1+0x18c], R83 ;  /* 0x00018c5301007387 */ /* 0x000fe20000100800 */
[----:B------:R-:W-:-:S03]  /*c420*/  IMAD R34, R34, UR30, RZ ;  /* 0x0000001e22227c24 */ /* 0x000fc6000f8e02ff */
[----:B------:R-:W-:Y:S04]  /*c430*/  STL [R1+0x808], R83 ;  /* 0x0008085301007387 */ /* 0x000fe80000100800 */
[----:B------:R1:W-:Y:S01]  /*c440*/  STL [R1+0x1c0], R0 ;  /* 0x0001c00001007387 */ /* 0x0003e20000100800 */
[----:B--2---:R-:W-:-:S03]  /*c450*/  LEA R2, P1, R34, R70, 0x1 ;  /* 0x0000004622027211 */ /* 0x004fc600078208ff */
[----:B------:R-:W-:Y:S01]  /*c460*/  STL [R1+0x19c], R4 ;  /* 0x00019c0401007387 */ /* 0x000fe20000100800 */
[----:B-1----:R-:W-:-:S03]  /*c470*/  LEA.HI.X.SX32 R0, R30, R3, 0x1, P3 ;  /* 0x000000031e007211 */ /* 0x002fc600018f0eff */
[----:B------:R-:W-:Y:S01]  /*c480*/  STL [R1+0x818], R30 ;  /* 0x0008181e01007387 */ /* 0x000fe20000100800 */
[----:B------:R-:W-:-:S03]  /*c490*/  IMAD R36, R36, UR32, RZ ;  /* 0x0000002024247c24 */ /* 0x000fc6000f8e02ff */
[----:B------:R1:W-:Y:S01]  /*c4a0*/  STL [R1+0x1a4], R0 ;  /* 0x0001a40001007387 */ /* 0x0003e20000100800 */
[----:B------:R-:W-:-:S03]  /*c4b0*/  IMAD R35, R35, UR31, RZ ;  /* 0x0000001f23237c24 */ /* 0x000fc6000f8e02ff */
[----:B------:R-:W-:Y:S01]  /*c4c0*/  STL [R1+0x840], R31 ;  /* 0x0008401f01007387 */ /* 0x000fe20000100800 */
[----:B-1----:R-:W-:-:S03]  /*c4d0*/  LEA.HI.X.SX32 R0, R31, R3, 0x1, P4 ;  /* 0x000000031f007211 */ /* 0x002fc600020f0eff */
[----:B------:R-:W-:Y:S01]  /*c4e0*/  STL [R1+0x1c8], R2 ;  /* 0x0001c80201007387 */ /* 0x000fe20000100800 */
[----:B------:R-:W-:-:S03]  /*c4f0*/  LEA R80, P3, R35, R70, 0x1 ;  /* 0x0000004623507211 */ /* 0x000fc600078608ff */
[----:B------:R1:W-:Y:S04]  /*c500*/  STL [R1+0x1ac], R0 ;  /* 0x0001ac0001007387 */ /* 0x0003e80000100800 */
[----:B------:R2:W-:Y:S01]  /*c510*/  STL [R1+0x80c], R2 ;  /* 0x00080c0201007387 */ /* 0x0005e20000100800 */
[----:B------:R-:W-:-:S03]  /*c520*/  IMAD R37, R37, UR33, RZ ;  /* 0x0000002125257c24 */ /* 0x000fc6000f8e02ff */
[----:B------:R-:W-:Y:S01]  /*c530*/  STL [R1+0x85c], R32 ;  /* 0x00085c2001007387 */ /* 0x000fe20000100800 */
[----:B-1----:R-:W-:Y:S02]  /*c540*/  LEA.HI.X.SX32 R0, R32, R3, 0x1, P5 ;  /* 0x0000000320007211 */ /* 0x002fe400028f0eff */
[----:B--2---:R-:W-:Y:S01]  /*c550*/  LEA R2, P4, R36, R70, 0x1 ;  /* 0x0000004624027211 */ /* 0x004fe200078808ff */
[----:B------:R-:W-:-:S04]  /*c560*/  IMAD R38, R38, UR34, RZ ;  /* 0x0000002226267c24 */ /* 0x000fc8000f8e02ff */
[----:B------:R1:W-:Y:S01]  /*c570*/  STL [R1+0x1d8], R2 ;  /* 0x0001d80201007387 */ /* 0x0003e20000100800 */
[----:B------:R-:W-:-:S03]  /*c580*/  IMAD R39, R39, UR35, RZ ;  /* 0x0000002327277c24 */ /* 0x000fc6000f8e02ff */
[----:B------:R-:W-:Y:S04]  /*c590*/  STL [R1+0x1d0], R80 ;  /* 0x0001d05001007387 */ /* 0x000fe80000100800 */
[----:B------:R2:W-:Y:S01]  /*c5a0*/  STL [R1+0x1b4], R0 ;  /* 0x0001b40001007387 */ /* 0x0005e20000100800 */
[----:B-1----:R-:W-:-:S03]  /*c5b0*/  LEA.HI.X.SX32 R2, R33, R3, 0x1, P6 ;  /* 0x0000000321027211 */ /* 0x002fc600030f0eff */
[----:B------:R-:W-:Y:S01]  /*c5c0*/  STL [R1+0x810], R80 ;  /* 0x0008105001007387 */ /* 0x000fe20000100800 */
[-C--:B------:R-:W-:Y:S02]  /*c5d0*/  LEA R32, P6, R38, R70.reuse, 0x1 ;  /* 0x0000004626207211 */ /* 0x080fe400078c08ff */
[-C--:B--2---:R-:W-:Y:S01]  /*c5e0*/  LEA R0, P5, R37, R70.reuse, 0x1 ;  /* 0x0000004625007211 */ /* 0x084fe200078a08ff */
[----:B------:R-:W-:Y:S01]  /*c5f0*/  STL [R1+0x880], R33 ;  /* 0x0008802101007387 */ /* 0x000fe20000100800 */
[-C--:B------:R-:W-:Y:S02]  /*c600*/  LEA.HI.X.SX32 R68, R34, R3.reuse, 0x1, P1 ;  /* 0x0000000322447211 */ /* 0x080fe400008f0eff */
[----:B------:R-:W-:Y:S01]  /*c610*/  LEA R31, P1, R39, R70, 0x1 ;  /* 0x00000046271f7211 */ /* 0x000fe200078208ff */
[----:B------:R1:W-:Y:S04]  /*c620*/  STL [R1+0x1e0], R0 ;  /* 0x0001e00001007387 */ /* 0x0003e80000100800 */
[----:B------:R2:W-:Y:S04]  /*c630*/  STL [R1+0x8a4], R34 ;  /* 0x0008a42201007387 */ /* 0x0005e80000100800 */
[----:B------:R-:W-:Y:S04]  /*c640*/  STL [R1+0x1bc], R2 ;  /* 0x0001bc0201007387 */ /* 0x000fe80000100800 */
[----:B------:R-:W-:Y:S04]  /*c650*/  STL [R1+0x1e8], R32 ;  /* 0x0001e82001007387 */ /* 0x000fe80000100800 */
[----:B------:R3:W-:Y:S04]  /*c660*/  STL [R1+0x884], R32 ;  /* 0x0008842001007387 */ /* 0x0007e80000100800 */
[----:B------:R-:W-:Y:S04]  /*c670*/  STL [R1+0x814], R2 ;  /* 0x0008140201007387 */ /* 0x000fe80000100800 */
[----:B------:R-:W-:Y:S04]  /*c680*/  STL [R1+0x1f0], R31 ;  /* 0x0001f01f01007387 */ /* 0x000fe80000100800 */
[----:B------:R4:W-:Y:S04]  /*c690*/  STL [R1+0x860], R31 ;  /* 0x0008601f01007387 */ /* 0x0009e80000100800 */
[----:B------:R-:W4:Y:S04]  /*c6a0*/  LDL R5, [R1+0xbc] ;  /* 0x0000bc0001057983 */ /* 0x000f280000100800 */
[----:B------:R-:W4:Y:S01]  /*c6b0*/  LDL R4, [R1+0xc0] ;  /* 0x0000c00001047983 */ /* 0x000f220000100800 */
[----:B------:R-:W-:Y:S01]  /*c6c0*/  IMAD R40, R40, UR36, RZ ;  /* 0x0000002428287c24 */ /* 0x000fe2000f8e02ff */
[----:B------:R-:W-:Y:S01]  /*c6d0*/  LEA.HI.X.SX32 R81, R35, R3, 0x1, P3 ;  /* 0x0000000323517211 */ /* 0x000fe200018f0eff */
[----:B------:R-:W-:-:S03]  /*c6e0*/  IMAD R41, R41, UR37, RZ ;  /* 0x0000002529297c24 */ /* 0x000fc6000f8e02ff */
[----:B-1----:R-:W-:Y:S01]  /*c6f0*/  LEA R0, P3, R40, R70, 0x1 ;  /* 0x0000004628007211 */ /* 0x002fe200078608ff */
[----:B------:R-:W-:Y:S01]  /*c700*/  IMAD R42, R42, UR38, RZ ;  /* 0x000000262a2a7c24 */ /* 0x000fe2000f8e02ff */
[----:B--2---:R-:W-:-:S03]  /*c710*/  LEA.HI.X.SX32 R34, R36, R3, 0x1, P4 ;  /* 0x0000000324227211 */ /* 0x004fc600020f0eff */
[----:B------:R-:W-:Y:S01]  /*c720*/  STL [R1+0x1f8], R0 ;  /* 0x0001f80001007387 */ /* 0x000fe20000100800 */
[----:B------:R-:W-:-:S03]  /*c730*/  LEA R85, P4, R41, R70, 0x1 ;  /* 0x0000004629557211 */ /* 0x000fc600078808ff */
[----:B------:R-:W-:Y:S01]  /*c740*/  STL [R1+0x1c4], R68 ;  /* 0x0001c44401007387 */ /* 0x000fe20000100800 */
[----:B------:R-:W-:Y:S01]  /*c750*/  IMAD R43, R43, UR39, RZ ;  /* 0x000000272b2b7c24 */ /* 0x000fe2000f8e02ff */
[----:B---3--:R-:W-:Y:S02]  /*c760*/  LEA.HI.X.SX32 R32, R37, R3, 0x1, P5 ;  /* 0x0000000325207211 */ /* 0x008fe400028f0eff */
[----:B------:R-:W-:Y:S01]  /*c770*/  STL [R1+0x81c], R68 ;  /* 0x00081c4401007387 */ /* 0x000fe20000100800 */
[----:B------:R-:W-:-:S03]  /*c780*/  IMAD R44, R44, UR40, RZ ;  /* 0x000000282c2c7c24 */ /* 0x000fc6000f8e02ff */
[----:B------:R-:W-:Y:S01]  /*c790*/  STL [R1+0x820], R36 ;  /* 0x0008202401007387 */ /* 0x000fe20000100800 */
[----:B------:R-:W-:-:S03]  /*c7a0*/  LEA R93, P5, R42, R70, 0x1 ;  /* 0x000000462a5d7211 */ /* 0x000fc600078a08ff */
[----:B------:R-:W-:Y:S01]  /*c7b0*/  STL [R1+0x1cc], R81 ;  /* 0x0001cc5101007387 */ /* 0x000fe20000100800 */
[----:B------:R-:W-:Y:S01]  /*c7c0*/  IMAD R45, R45, UR41, RZ ;  /* 0x000000292d2d7c24 */ /* 0x000fe2000f8e02ff */
[----:B----4-:R-:W-:Y:S02]  /*c7d0*/  LEA.HI.X.SX32 R31, R38, R3, 0x1, P6 ;  /* 0x00000003261f7211 */ /* 0x010fe400030f0eff */
[----:B------:R-:W-:Y:S01]  /*c7e0*/  STL [R1+0x1d4], R34 ;  /* 0x0001d42201007387 */ /* 0x000fe20000100800 */
[----:B------:R-:W-:-:S03]  /*c7f0*/  IMAD R46, R46, UR42, RZ ;  /* 0x0000002a2e2e7c24 */ /* 0x000fc6000f8e02ff */
[----:B------:R-:W-:Y:S01]  /*c800*/  STL [R1+0x824], R81 ;  /* 0x0008245101007387 */ /* 0x000fe20000100800 */
[----:B------:R-:W-:-:S03]  /*c810*/  LEA R78, P6, R43, R70, 0x1 ;  /* 0x000000462b4e7211 */ /* 0x000fc600078c08ff */
[----:B------:R1:W-:Y:S01]  /*c820*/  STL [R1+0x844], R37 ;  /* 0x0008442501007387 */ /* 0x0003e20000100800 */
[----:B------:R-:W-:-:S03]  /*c830*/  IMAD R47, R47, UR43, RZ ;  /* 0x0000002b2f2f7c24 */ /* 0x000fc6000f8e02ff */
[----:B------:R-:W-:Y:S01]  /*c840*/  STL [R1+0x200], R85 ;  /* 0x0002005501007387 */ /* 0x000fe20000100800 */
[----:B------:R-:W-:-:S03]  /*c850*/  IMAD R48, R48, UR44, RZ ;  /* 0x0000002c30307c24 */ /* 0x000fc6000f8e02ff */
[----:B------:R-:W-:Y:S01]  /*c860*/  STL [R1+0x1dc], R32 ;  /* 0x0001dc2001007387 */ /* 0x000fe20000100800 */
[----:B-1----:R-:W-:-:S03]  /*c870*/  LEA.HI.X.SX32 R37, R39, R3, 0x1, P1 ;  /* 0x0000000327257211 */ /* 0x002fc600008f0eff */
[----:B------:R1:W-:Y:S01]  /*c880*/  STL [R1+0x828], R85 ;  /* 0x0008285501007387 */ /* 0x0003e20000100800 */
[----:B------:R-:W-:-:S03]  /*c890*/  LEA R7, P1, R44, R70, 0x1 ;  /* 0x000000462c077211 */ /* 0x000fc600078208ff */
[----:B------:R-:W-:Y:S01]  /*c8a0*/  STL [R1+0x208], R93 ;  /* 0x0002085d01007387 */ /* 0x000fe20000100800 */
[----:B------:R-:W-:-:S03]  /*c8b0*/  LEA.HI.X.SX32 R83, R41, R3, 0x1, P4 ;  /* 0x0000000329537211 */ /* 0x000fc600020f0eff */
[----:B------:R-:W-:Y:S01]  /*c8c0*/  STL [R1+0x1e4], R31 ;  /* 0x0001e41f01007387 */ /* 0x000fe20000100800 */
[-C--:B-1----:R-:W-:Y:S02]  /*c8d0*/  LEA.HI.X.SX32 R85, R40, R3.reuse, 0x1, P3 ;  /* 0x0000000328557211 */ /* 0x082fe400018f0eff */
[-C--:B------:R-:W-:Y:S01]  /*c8e0*/  LEA R27, P3, R45, R70.reuse, 0x1 ;  /* 0x000000462d1b7211 */ /* 0x080fe200078608ff */
[----:B------:R-:W-:Y:S01]  /*c8f0*/  STL [R1+0x1ec], R37 ;  /* 0x0001ec2501007387 */ /* 0x000fe20000100800 */
[-C--:B------:R-:W-:Y:S01]  /*c900*/  LEA R20, P4, R46, R70.reuse, 0x1 ;  /* 0x000000462e147211 */ /* 0x080fe200078808ff */
[----:B------:R-:W-:Y:S01]  /*c910*/  IMAD R49, R49, UR45, RZ ;  /* 0x0000002d31317c24 */ /* 0x000fe2000f8e02ff */
[-C--:B------:R-:W-:Y:S01]  /*c920*/  LEA.HI.X.SX32 R0, R42, R3.reuse, 0x1, P5 ;  /* 0x000000032a007211 */ /* 0x080fe200028f0eff */
[----:B------:R-:W-:Y:S01]  /*c930*/  STL [R1+0x210], R78 ;  /* 0x0002104e01007387 */ /* 0x000fe20000100800 */
[-C--:B------:R-:W-:Y:S01]  /*c940*/  LEA R9, P5, R47, R70.reuse, 0x1 ;  /* 0x000000462f097211 */ /* 0x080fe200078a08ff */
[----:B------:R-:W-:Y:S01]  /*c950*/  IMAD R50, R50, UR46, RZ ;  /* 0x0000002e32327c24 */ /* 0x000fe2000f8e02ff */
[----:B------:R-:W-:Y:S01]  /*c960*/  LEA.HI.X.SX32 R79, R43, R3, 0x1, P6 ;  /* 0x000000032b4f7211 */ /* 0x000fe200030f0eff */
[----:B------:R-:W-:Y:S01]  /*c970*/  STL [R1+0x218], R7 ;  /* 0x0002180701007387 */ /* 0x000fe20000100800 */
[----:B------:R-:W-:-:S03]  /*c980*/  LEA R36, P6, R48, R70, 0x1 ;  /* 0x0000004630247211 */ /* 0x000fc600078c08ff */
[----:B------:R-:W-:Y:S01]  /*c990*/  STL [R1+0x1f4], R85 ;  /* 0x0001f45501007387 */ /* 0x000fe20000100800 */
[----:B------:R-:W-:-:S03]  /*c9a0*/  LEA.HI.X.SX32 R28, R44, R3, 0x1, P1 ;  /* 0x000000032c1c7211 */ /* 0x000fc600008f0eff */
[----:B------:R-:W-:Y:S01]  /*c9b0*/  STL [R1+0x220], R27 ;  /* 0x0002201b01007387 */ /* 0x000fe20000100800 */
[----:B------:R-:W-:Y:S01]  /*c9c0*/  IMAD R51, R51, UR47, RZ ;  /* 0x0000002f33337c24 */ /* 0x000fe2000f8e02ff */
[-C--:B------:R-:W-:Y:S02]  /*c9d0*/  LEA R71, P1, R49, R70.reuse, 0x1 ;  /* 0x0000004631477211 */ /* 0x080fe400078208ff */
[----:B------:R-:W-:Y:S01]  /*c9e0*/  STL [R1+0x1fc], R83 ;  /* 0x0001fc5301007387 */ /* 0x000fe20000100800 */
[----:B------:R-:W-:Y:S01]  /*c9f0*/  IMAD R52, R52, UR48, RZ ;  /* 0x0000003034347c24 */ /* 0x000fe2000f8e02ff */
[----:B------:R-:W-:Y:S02]  /*ca00*/  LEA.HI.X.SX32 R33, R45, R3, 0x1, P3 ;  /* 0x000000032d217211 */ /* 0x000fe400018f0eff */
[----:B------:R-:W-:Y:S01]  /*ca10*/  STL [R1+0x228], R20 ;  /* 0x0002281401007387 */ /* 0x000fe20000100800 */
[----:B------:R-:W-:-:S03]  /*ca20*/  LEA R91, P3, R50, R70, 0x1 ;  /* 0x00000046325b7211 */ /* 0x000fc600078608ff */
[----:B------:R-:W-:Y:S01]  /*ca30*/  STL [R1+0x230], R9 ;  /* 0x0002300901007387 */ /* 0x000fe20000100800 */
[----:B------:R-:W-:Y:S01]  /*ca40*/  IMAD R53, R53, UR49, RZ ;  /* 0x0000003135357c24 */ /* 0x000fe2000f8e02ff */
[-C--:B------:R-:W-:Y:S02]  /*ca50*/  LEA.HI.X.SX32 R26, R46, R3.reuse, 0x1, P4 ;  /* 0x000000032e1a7211 */ /* 0x080fe400020f0eff */
[----:B------:R-:W-:Y:S01]  /*ca60*/  STL [R1+0x204], R0 ;  /* 0x0002040001007387 */ /* 0x000fe20000100800 */
[----:B------:R-:W-:-:S03]  /*ca70*/  LEA.HI.X.SX32 R14, R47, R3, 0x1, P5 ;  /* 0x000000032f0e7211 */ /* 0x000fc600028f0eff */
[----:B------:R-:W-:Y:S01]  /*ca80*/  STL [R1+0x238], R36 ;  /* 0x0002382401007387 */ /* 0x000fe20000100800 */
[----:B------:R-:W-:Y:S01]  /*ca90*/  IMAD R54, R54, UR50, RZ ;  /* 0x0000003236367c24 */ /* 0x000fe2000f8e02ff */
[-C--:B------:R-:W-:Y:S02]  /*caa0*/  LEA R76, P4, R51, R70.reuse, 0x1 ;  /* 0x00000046334c7211 */ /* 0x080fe400078808ff */
[----:B------:R-:W-:Y:S01]  /*cab0*/  STL [R1+0x20c], R79 ;  /* 0x00020c4f01007387 */ /* 0x000fe20000100800 */
[----:B------:R-:W-:Y:S01]  /*cac0*/  IMAD R55, R55, UR51, RZ ;  /* 0x0000003337377c24 */ /* 0x000fe2000f8e02ff */
[----:B------:R-:W-:Y:S02]  /*cad0*/  LEA R22, P5, R52, R70, 0x1 ;  /* 0x0000004634167211 */ /* 0x000fe400078a08ff */
[----:B------:R1:W-:Y:S01]  /*cae0*/  STL [R1+0x214], R28 ;  /* 0x0002141c01007387 */ /* 0x0003e20000100800 */
[----:B------:R-:W-:-:S03]  /*caf0*/  LEA.HI.X.SX32 R81, R48, R3, 0x1, P6 ;  /* 0x0000000330517211 */ /* 0x000fc600030f0eff */
[----:B------:R-:W-:Y:S01]  /*cb00*/  STL [R1+0x240], R71 ;  /* 0x0002404701007387 */ /* 0x000fe20000100800 */
[----:B------:R-:W-:Y:S01]  /*cb10*/  IMAD R56, R56, UR52, RZ ;  /* 0x0000003438387c24 */ /* 0x000fe2000f8e02ff */
[----:B------:R-:W-:Y:S02]  /*cb20*/  LEA R21, P6, R53, R70, 0x1 ;  /* 0x0000004635157211 */ /* 0x000fe400078c08ff */
[----:B------:R-:W-:Y:S01]  /*cb30*/  STL [R1+0x21c], R33 ;  /* 0x00021c2101007387 */ /* 0x000fe20000100800 */
[----:B------:R-:W-:-:S03]  /*cb40*/  LEA.HI.X.SX32 R82, R49, R3, 0x1, P1 ;  /* 0x0000000331527211 */ /* 0x000fc600008f0eff */
[----:B------:R-:W-:Y:S01]  /*cb50*/  STL [R1+0x248], R91 ;  /* 0x0002485b01007387 */ /* 0x000fe20000100800 */
[----:B------:R-:W-:-:S03]  /*cb60*/  LEA R15, P1, R54, R70, 0x1 ;  /* 0x00000046360f7211 */ /* 0x000fc600078208ff */
[----:B------:R-:W-:Y:S01]  /*cb70*/  STL [R1+0x224], R26 ;  /* 0x0002241a01007387 */ /* 0x000fe20000100800 */
[----:B------:R-:W-:Y:S01]  /*cb80*/  LEA.HI.X.SX32 R92, R50, R3, 0x1, P3 ;  /* 0x00000003325c7211 */ /* 0x000fe200018f0eff */
[----:B------:R-:W-:Y:S02]  /*cb90*/  IMAD R57, R57, UR53, RZ ;  /* 0x0000003539397c24 */ /* 0x000fe4000f8e02ff */
[----:B------:R-:W-:Y:S01]  /*cba0*/  STL [R1+0x22c], R14 ;  /* 0x00022c0e01007387 */ /* 0x000fe20000100800 */
[----:B------:R-:W-:-:S03]  /*cbb0*/  LEA R24, P3, R55, R70, 0x1 ;  /* 0x0000004637187211 */ /* 0x000fc600078608ff */
[----:B------:R-:W-:Y:S01]  /*cbc0*/  STL [R1+0x250], R76 ;  /* 0x0002504c01007387 */ /* 0x000fe20000100800 */
[----:B------:R-:W-:Y:S01]  /*cbd0*/  LEA.HI.X.SX32 R77, R51, R3, 0x1, P4 ;  /* 0x00000003334d7211 */ /* 0x000fe200020f0eff */
[----:B------:R-:W-:Y:S02]  /*cbe0*/  IMAD R58, R58, UR54, RZ ;  /* 0x000000363a3a7c24 */ /* 0x000fe4000f8e02ff */
[----:B------:R2:W-:Y:S01]  /*cbf0*/  STL [R1+0x258], R22 ;  /* 0x0002581601007387 */ /* 0x0005e20000100800 */
        /* <DEDUP_REMOVED lines=12> */
[----:B------:R-:W-:-:S03]  /*ccc0*/  LEA.HI.X.SX32 R10, R54, R3, 0x1, P1 ;  /* 0x00000003360a7211 */ /* 0x000fc600008f0eff */
[----:B------:R-:W-:Y:S01]  /*ccd0*/  STL [R1+0x244], R92 ;  /* 0x0002445c01007387 */ /* 0x000fe20000100800 */
[----:B------:R-:W-:Y:S01]  /*cce0*/  IMAD R61, R61, UR57, RZ ;  /* 0x000000393d3d7c24 */ /* 0x000fe2000f8e02ff */
[----:B------:R-:W-:Y:S02]  /*ccf0*/  LEA.HI.X.SX32 R25, R55, R3, 0x1, P3 ;  /* 0x0000000337197211 */ /* 0x000fe400018f0eff */
[----:B------:R-:W-:Y:S01]  /*cd00*/  STL [R1+0x278], R30 ;  /* 0x0002781e01007387 */ /* 0x000fe20000100800 */
[----:B------:R-:W-:-:S03]  /*cd10*/  LEA R73, P1, R59, R70, 0x1 ;  /* 0x000000463b497211 */ /* 0x000fc600078208ff */
[----:B------:R-:W-:Y:S01]  /*cd20*/  STL [R1+0x24c], R77 ;  /* 0x00024c4d01007387 */ /* 0x000fe20000100800 */
[----:B------:R-:W-:Y:S01]  /*cd30*/  IMAD R62, R62, UR58, RZ ;  /* 0x0000003a3e3e7c24 */ /* 0x000fe2000f8e02ff */
[----:B------:R-:W-:Y:S02]  /*cd40*/  LEA R17, P3, R60, R70, 0x1 ;  /* 0x000000463c117211 */ /* 0x000fe400078608ff */
[----:B------:R3:W-:Y:S01]  /*cd50*/  STL [R1+0x254], R49 ;  /* 0x0002543101007387 */ /* 0x0007e20000100800 */
[----:B------:R-:W-:-:S03]  /*cd60*/  IMAD R63, R63, UR59, RZ ;  /* 0x0000003b3f3f7c24 */ /* 0x000fc6000f8e02ff */
[----:B------:R-:W-:Y:S01]  /*cd70*/  STL [R1+0x280], R69 ;  /* 0x0002804501007387 */ /* 0x000fe20000100800 */
        /* <DEDUP_REMOVED lines=14> */
[-C--:B------:R-:W-:Y:S01]  /*ce60*/  LEA.HI.X.SX32 R75, R59, R3.reuse, 0x1, P1 ;  /* 0x000000033b4b7211 */ /* 0x080fe200008f0eff */
[----:B------:R-:W-:Y:S02]  /*ce70*/  IMAD R66, R66, UR62, RZ ;  /* 0x0000003e42427c24 */ /* 0x000fe4000f8e02ff */
[----:B------:R-:W4:Y:S01]  /*ce80*/  LDL R57, [R1+0x1d8] ;  /* 0x0001d80001397983 */ /* 0x000f220000100800 */
[----:B------:R-:W-:Y:S01]  /*ce90*/  LEA R80, P1, R64, R70, 0x1 ;  /* 0x0000004640507211 */ /* 0x000fe200078208ff */
[----:B0-----:R-:W-:Y:S02]  /*cea0*/  IMAD R67, R67, UR4, RZ ;  /* 0x0000000443437c24 */ /* 0x001fe4000f8e02ff */
[----:B------:R-:W-:Y:S01]  /*ceb0*/  STL [R1+0x274], R68 ;  /* 0x0002744401007387 */ /* 0x000fe20000100800 */
[----:B------:R-:W-:-:S03]  /*cec0*/  LEA.HI.X.SX32 R12, R60, R3, 0x1, P3 ;  /* 0x000000033c0c7211 */ /* 0x000fc600018f0eff */
[----:B------:R-:W-:Y:S01]  /*ced0*/  STL [R1+0x2a0], R16 ;  /* 0x0002a01001007387 */ /* 0x000fe20000100800 */
[----:B------:R-:W-:-:S03]  /*cee0*/  LEA R84, P3, R65, R70, 0x1 ;  /* 0x0000004641547211 */ /* 0x000fc600078608ff */
        /* <DEDUP_REMOVED lines=11> */
[----:B------:R-:W-:-:S03]  /*cfa0*/  LEA.HI.X.SX32 R2, R64, R3, 0x1, P1 ;  /* 0x0000000340027211 */ /* 0x000fc600008f0eff */
[----:B------:R0:W-:Y:S01]  /*cfb0*/  STL [R1+0x294], R12 ;  /* 0x0002940c01007387 */ /* 0x0001e20000100800 */
[----:B------:R-:W-:-:S03]  /*cfc0*/  LEA.HI.X.SX32 R65, R65, R3, 0x1, P3 ;  /* 0x0000000341417211 */ /* 0x000fc600018f0eff */
[----:B------:R-:W-:Y:S01]  /*cfd0*/  STL [R1+0x2b4], R84 ;  /* 0x0002b45401007387 */ /* 0x000fe20000100800 */
[----:B------:R-:W-:-:S03]  /*cfe0*/  LEA.HI.X.SX32 R88, R66, R3, 0x1, P4 ;  /* 0x0000000342587211 */ /* 0x000fc600020f0eff */
[----:B------:R0:W-:Y:S01]  /*cff0*/  STL [R1+0x29c], R11 ;  /* 0x00029c0b01007387 */ /* 0x0001e20000100800 */
[----:B------:R-:W-:Y:S01]  /*d000*/  PRMT R47, RZ, 0x7610, R47 ;  /* 0x00007610ff2f7816 */ /* 0x000fe2000000002f */
[----:B------:R-:W-:Y:S01]  /*d010*/  BAR.SYNC.DEFER_BLOCKING 0x0 ;  /* 0x0000000000007b1d */ /* 0x000fe20000010000 */
[----:B------:R-:W-:-:S05]  /*d020*/  LEA.HI.X.SX32 R74, R67, R3, 0x1, P5 ;  /* 0x00000003434a7211 */ /* 0x000fca00028f0eff */
[----:B------:R-:W-:Y:S04]  /*d030*/  STL [R1+0x2b8], R87 ;  /* 0x0002b85701007387 */ /* 0x000fe80000100800 */
[----:B------:R0:W-:Y:S04]  /*d040*/  STL [R1+0x2a4], R53 ;  /* 0x0002a43501007387 */ /* 0x0001e80000100800 */
[----:B------:R0:W-:Y:S04]  /*d050*/  STL [R1+0x114], R70 ;  /* 0x0001144601007387 */ /* 0x0001e80000100800 */
[----:B------:R-:W-:Y:S04]  /*d060*/  STL [R1+0x128], R72 ;  /* 0x0001284801007387 */ /* 0x000fe80000100800 */
[----:B------:R0:W-:Y:S04]  /*d070*/  STL [R1+0x11c], R2 ;  /* 0x00011c0201007387 */ /* 0x0001e80000100800 */
[----:B------:R-:W2:Y:S04]  /*d080*/  LDL R3, [R1+0x194] ;  /* 0x0001940001037983 */ /* 0x000ea80000100800 */
[----:B------:R0:W-:Y:S04]  /*d090*/  STL [R1+0x120], R65 ;  /* 0x0001204101007387 */ /* 0x0001e80000100800 */
[----:B------:R-:W-:Y:S04]  /*d0a0*/  STL [R1+0x124], R88 ;  /* 0x0001245801007387 */ /* 0x000fe80000100800 */
[----:B------:R-:W2:Y:S04]  /*d0b0*/  LDL R64, [R1+0xc4] ;  /* 0x0000c40001407983 */ /* 0x000ea80000100800 */
[----:B------:R-:W2:Y:S04]  /*d0c0*/  LDL R48, [R1+0xc8] ;  /* 0x0000c80001307983 */ /* 0x000ea80000100800 */
[----:B------:R-:W2:Y:S04]  /*d0d0*/  LDL R56, [R1+0x108] ;  /* 0x0001080001387983 */ /* 0x000ea80000100800 */
[----:B------:R-:W-:Y:S04]  /*d0e0*/  STL [R1+0x118], R74 ;  /* 0x0001184a01007387 */ /* 0x000fe80000100800 */
[----:B------:R0:W2:Y:S04]  /*d0f0*/  @P0 LDG.E.U16 R47, desc[UR20][R4.64] ;  /* 0x00000014042f0981 */ /* 0x0000a8000c1e1500 */
[----:B------:R-:W0:Y:S04]  /*d100*/  LDL R4, [R1+0xfc] ;  /* 0x0000fc0001047983 */ /* 0x000e280000100800 */
[----:B------:R-:W0:Y:S01]  /*d110*/  LDL R5, [R1+0x100] ;  /* 0x0001000001057983 */ /* 0x000e220000100800 */
[----:B------:R-:W-:-:S02]  /*d120*/  PRMT R41, RZ, 0x7610, R41 ;  /* 0x00007610ff297816 */ /* 0x000fc40000000029 */
[----:B0-----:R-:W-:-:S04]  /*d130*/  @P0 LOP3.LUT R5, R5, R4, RZ, 0x3c, !PT ;  /* 0x0000000405050212 */ /* 0x001fc800078e3cff */
[----:B------:R-:W-:-:S04]  /*d140*/  @P0 LOP3.LUT R4, R5, R4, RZ, 0x3c, !PT ;  /* 0x0000000405040212 */ /* 0x000fc800078e3cff */
[----:B------:R-:W-:-:S05]  /*d150*/  @P0 LOP3.LUT R5, R5, R4, RZ, 0x3c, !PT ;  /* 0x0000000405050212 */ /* 0x000fca00078e3cff */
[----:B------:R0:W2:Y:S04]  /*d160*/  @P0 LDG.E.U16 R41, desc[UR20][R4.64] ;  /* 0x0000001404290981 */ /* 0x0000a8000c1e1500 */
[----:B------:R-:W2:Y:S01]  /*d170*/  LDL R5, [R1+0x154] ;  /* 0x0001540001057983 */ /* 0x000ea20000100800 */
[----:B------:R-:W-:Y:S01]  /*d180*/  PRMT R35, RZ, 0x7610, R35 ;  /* 0x00007610ff237816 */ /* 0x000fe20000000023 */
[----:B0-----:R-:W-:Y:S02]  /*d190*/  @P0 IMAD.MOV.U32 R4, RZ, RZ, R13 ;  /* 0x000000ffff040224 */ /* 0x001fe400078e000d */
[----:B------:R-:W3:Y:S01]  /*d1a0*/  LDL.LU R13, [R1+0x8ac] ;  /* 0x0008ac00010d7983 */ /* 0x000ee20000300800 */
[----:B------:R-:W-:Y:S02]  /*d1b0*/  PRMT R29, RZ, 0x7610, R29 ;  /* 0x00007610ff1d7816 */ /* 0x000fe4000000001d */
[----:B------:R-:W-:-:S02]  /*d1c0*/  PRMT R23, RZ, 0x7610, R23 ;  /* 0x00007610ff177816 */ /* 0x000fc40000000017 */
[----:B------:R-:W-:Y:S01]  /*d1d0*/  PRMT R18, RZ, 0x7610, R18 ;  /* 0x00007610ff127816 */ /* 0x000fe20000000012 */
[----:B--2---:R0:W2:Y:S02]  /*d1e0*/  @P0 LDG.E.U16 R35, desc[UR20][R4.64] ;  /* 0x0000001404230981 */ /* 0x0040a4000c1e1500 */
[----:B0-----:R-:W-:Y:S02]  /*d1f0*/  @P0 IMAD.MOV.U32 R4, RZ, RZ, R8 ;  /* 0x000000ffff040224 */ /* 0x001fe400078e0008 */
[----:B------:R-:W2:Y:S01]  /*d200*/  LDL.LU R8, [R1+0x8a8] ;  /* 0x0008a80001087983 */ /* 0x000ea20000300800 */
[----:B------:R-:W-:Y:S01]  /*d210*/  @P0 IMAD.MOV.U32 R5, RZ, RZ, R3 ;  /* 0x000000ffff050224 */ /* 0x000fe200078e0003 */
[----:B---3--:R-:W-:Y:S02]  /*d220*/  PRMT R13, RZ, 0x7610, R13 ;  /* 0x00007610ff0d7816 */ /* 0x008fe4000000000d */
[----:B------:R-:W3:Y:S04]  /*d230*/  LDL R3, [R1+0x1e0] ;  /* 0x0001e00001037983 */ /* 0x000ee80000100800 */
[----:B------:R4:W3:Y:S02]  /*d240*/  @P0 LDG.E.U16 R29, desc[UR20][R4.64] ;  /* 0x00000014041d0981 */ /* 0x0008e4000c1e1500 */
[----:B----4-:R-:W-:-:S02]  /*d250*/  @P0 IMAD.MOV.U32 R4, RZ, RZ, R57 ;  /* 0x000000ffff040224 */ /* 0x010fc400078e0039 */
[----:B------:R-:W-:Y:S01]  /*d260*/  @P0 IMAD.MOV.U32 R5, RZ, RZ, R34 ;  /* 0x000000ffff050224 */ /* 0x000fe200078e0022 */
[----:B------:R-:W-:Y:S01]  /*d270*/  PRMT R46, RZ, 0x7610, R46 ;  /* 0x00007610ff2e7816 */ /* 0x000fe2000000002e */
[----:B------:R-:W4:Y:S04]  /*d280*/  LDL.LU R34, [R1+0x8a4] ;  /* 0x0008a40001227983 */ /* 0x000f280000300800 */
[----:B------:R0:W3:Y:S02]  /*d290*/  @P0 LDG.E.U16 R23, desc[UR20][R4.64] ;  /* 0x0000001404170981 */ /* 0x0000e4000c1e1500 */
[----:B0-----:R-:W-:Y:S02]  /*d2a0*/  @P0 IMAD.MOV.U32 R4, RZ, RZ, R7 ;  /* 0x000000ffff040224 */ /* 0x001fe400078e0007 */
[----:B------:R-:W-:-:S02]  /*d2b0*/  @P0 IMAD.MOV.U32 R5, RZ, RZ, R28 ;  /* 0x000000ffff050224 */ /* 0x000fc400078e001c */
[----:B-1----:R-:W3:Y:S04]  /*d2c0*/  LDL.LU R28, [R1+0x8a0] ;  /* 0x0008a000011c7983 */ /* 0x002ee80000300800 */
[----:B------:R0:W3:Y:S04]  /*d2d0*/  @P0 LDG.E.U16 R18, desc[UR20][R4.64] ;  /* 0x0000001404120981 */ /* 0x0000e8000c1e1500 */
[----:B------:R-:W3:Y:S01]  /*d2e0*/  LDL.LU R7, [R1+0x89c] ;  /* 0x00089c0001077983 */ /* 0x000ee20000300800 */
[----:B0-----:R-:W-:Y:S02]  /*d2f0*/  @P0 IMAD.MOV.U32 R4, RZ, RZ, R22 ;  /* 0x000000ffff040224 */ /* 0x001fe400078e0016 */
[----:B------:R-:W-:Y:S01]  /*d300*/  @P0 IMAD.MOV.U32 R5, RZ, RZ, R49 ;  /* 0x000000ffff050224 */ /* 0x000fe200078e0031 */
[----:B------:R-:W3:Y:S04]  /*d310*/  LDL.LU R22, [R1+0x898] ;  /* 0x0008980001167983 */ /* 0x000ee80000300800 */
[----:B------:R0:W3:Y:S04]  /*d320*/  @P0 LDG.E.U16 R13, desc[UR20][R4.64] ;  /* 0x00000014040d0981 */ /* 0x0000e8000c1e1500 */
[----:B------:R-:W3:Y:S04]  /*d330*/  LDL R57, [R1+0xcc] ;  /* 0x0000cc0001397983 */ /* 0x000ee80000100800 */
[----:B------:R-:W3:Y:S01]  /*d340*/  LDL R49, [R1+0xd0] ;  /* 0x0000d00001317983 */ /* 0x000ee20000100800 */
[----:B0-----:R-:W-:-:S02]  /*d350*/  @P0 IMAD.MOV.U32 R4, RZ, RZ, R17 ;  /* 0x000000ffff040224 */ /* 0x001fc400078e0011 */
[----:B------:R-:W-:Y:S02]  /*d360*/  @P0 IMAD.MOV.U32 R5, RZ, RZ, R12 ;  /* 0x000000ffff050224 */ /* 0x000fe400078e000c */
[----:B------:R-:W3:Y:S04]  /*d370*/  LDL.LU R12, [R1+0x894] ;  /* 0x00089400010c7983 */ /* 0x000ee80000300800 */
[----:B------:R-:W3:Y:S01]  /*d380*/  LDL.LU R17, [R1+0x890] ;  /* 0x0008900001117983 */ /* 0x000ee20000300800 */
[----:B--2---:R-:W-:-:S06]  /*d390*/  PRMT R8, RZ, 0x7610, R8 ;  /* 0x00007610ff087816 */ /* 0x004fcc0000000008 */
[----:B------:R0:W2:Y:S02]  /*d3a0*/  @P0 LDG.E.U16 R8, desc[UR20][R4.64] ;  /* 0x0000001404080981 */ /* 0x0000a4000c1e1500 */
[----:B0-----:R-:W-:Y:S02]  /*d3b0*/  @P0 IMAD.MOV.U32 R4, RZ, RZ, R48 ;  /* 0x000000ffff040224 */ /* 0x001fe400078e0030 */
[----:B------:R-:W-:Y:S01]  /*d3c0*/  @P0 IMAD.MOV.U32 R5, RZ, RZ, R64 ;  /* 0x000000ffff050224 */ /* 0x000fe200078e0040 */
[----:B------:R-:W-:Y:S01]  /*d3d0*/  PRMT R40, RZ, 0x7610, R40 ;  /* 0x00007610ff287816 */ /* 0x000fe20000000028 */
[----:B------:R-:W2:Y:S04]  /*d3e0*/  LDL R64, [R1+0x10c] ;  /* 0x00010c0001407983 */ /* 0x000ea80000100800 */
[----:B------:R0:W2:Y:S01]  /*d3f0*/  @P0 LDG.E.U16 R46, desc[UR20][R4.64] ;  /* 0x00000014042e0981 */ /* 0x0000a2000c1e1500 */
[----:B----4-:R-:W-:-:S03]  /*d400*/  PRMT R34, RZ, 0x7610, R34 ;  /* 0x00007610ff227816 */ /* 0x010fc60000000022 */
[----:B------:R-:W4:Y:S04]  /*d410*/  LDL R48, [R1+0x110] ;  /* 0x0001100001307983 */ /* 0x000f280000100800 */
[----:B------:R-:W2:Y:S01]  /*d420*/  LDL R5, [R1+0x104] ;  /* 0x0001040001057983 */ /* 0x000ea20000100800 */
[----:B0-----:R-:W-:-:S03]  /*d430*/  @P0 IMAD.MOV.U32 R4, RZ, RZ, R56 ;  /* 0x000000ffff040224 */ /* 0x001fc600078e0038 */
[----:B------:R-:W3:Y:S04]  /*d440*/  LDL R56, [R1+0x164] ;  /* 0x0001640001387983 */ /* 0x000ee80000100800 */
[----:B--2---:R3:W2:Y:S04]  /*d450*/  @P0 LDG.E.U16 R40, desc[UR20][R4.64] ;  /* 0x0000001404280981 */ /* 0x0046a8000c1e1500 */
[----:B------:R-:W2:Y:S01]  /*d460*/  LDL R5, [R1+0x15c] ;  /* 0x00015c0001057983 */ /* 0x000ea20000100800 */
[----:B---3--:R-:W-:-:S03]  /*d470*/  @P0 IMAD.MOV.U32 R4, RZ, RZ, R12 ;  /* 0x000000ffff040224 */ /* 0x008fc600078e000c */
[----:B------:R-:W3:Y:S01]  /*d480*/  LDL.LU R12, [R1+0x88c] ;  /* 0x00088c00010c7983 */ /* 0x000ee20000300800 */
[----:B------:R-:W-:-:S03]  /*d490*/  PRMT R28, RZ, 0x7610, R28 ;  /* 0x00007610ff1c7816 */ /* 0x000fc6000000001c */
[----:B--2---:R0:W2:Y:S04]  /*d4a0*/  @P0 LDG.E.U16 R34, desc[UR20][R4.64] ;  /* 0x0000001404220981 */ /* 0x0040a8000c1e1500 */
[----:B------:R-:W2:Y:S01]  /*d4b0*/  LDL R5, [R1+0x19c] ;  /* 0x00019c0001057983 */ /* 0x000ea20000100800 */
[----:B0-----:R-:W-:Y:S01]  /*d4c0*/  @P0 IMAD.MOV.U32 R4, RZ, RZ, R7 ;  /* 0x000000ffff040224 */ /* 0x001fe200078e0007 */
[----:B------:R-:W-:Y:S02]  /*d4d0*/  PRMT R22, RZ, 0x7610, R22 ;  /* 0x00007610ff167816 */ /* 0x000fe40000000016 */
[----:B------:R-:W4:Y:S01]  /*d4e0*/  LDL.LU R7, [R1+0x888] ;  /* 0x0008880001077983 */ /* 0x000f220000300800 */
[----:B------:R-:W-:Y:S02]  /*d4f0*/  PRMT R17, RZ, 0x7610, R17 ;  /* 0x00007610ff117816 */ /* 0x000fe40000000011 */
[----:B---3--:R-:W-:Y:S01]  /*d500*/  PRMT R12, RZ, 0x7610, R12 ;  /* 0x00007610ff0c7816 */ /* 0x008fe2000000000c */
[----:B--2---:R0:W2:Y:S02]  /*d510*/  @P0 LDG.E.U16 R28, desc[UR20][R4.64] ;  /* 0x00000014041c0981 */ /* 0x0040a4000c1e1500 */
[----:B0-----:R-:W-:-:S02]  /*d520*/  @P0 IMAD.MOV.U32 R4, RZ, RZ, R3 ;  /* 0x000000ffff040224 */ /* 0x001fc400078e0003 */
[----:B------:R-:W-:Y:S02]  /*d530*/  @P0 IMAD.MOV.U32 R5, RZ, RZ, R32 ;  /* 0x000000ffff050224 */ /* 0x000fe400078e0020 */
[----:B------:R-:W3:Y:S04]  /*d540*/  LDL.LU R32, [R1+0x884] ;  /* 0x0008840001207983 */ /* 0x000ee80000300800 */
[----:B------:R0:W2:Y:S02]  /*d550*/  @P0 LDG.E.U16 R22, desc[UR20][R4.64] ;  /* 0x0000001404160981 */ /* 0x0000a4000c1e1500 */
[----:B0-----:R-:W-:Y:S02]  /*d560*/  @P0 IMAD.MOV.U32 R4, RZ, RZ, R27 ;  /* 0x000000ffff040224 */ /* 0x001fe400078e001b */
[----:B------:R-:W-:-:S02]  /*d570*/  @P0 IMAD.MOV.U32 R5, RZ, RZ, R33 ;  /* 0x000000ffff050224 */ /* 0x000fc400078e0021 */
[----:B------:R-:W2:Y:S04]  /*d580*/  LDL.LU R33, [R1+0x880] ;  /* 0x0008800001217983 */ /* 0x000ea80000300800 */
[----:B------:R0:W3:Y:S04]  /*d590*/  @P0 LDG.E.U16 R17, desc[UR20][R4.64] ;  /* 0x0000001404110981 */ /* 0x0000e8000c1e1500 */
[----:B------:R-:W3:Y:S01]  /*d5a0*/  LDL.LU R27, [R1+0x87c] ;  /* 0x00087c00011b7983 */ /* 0x000ee20000300800 */
[----:B0-----:R-:W-:Y:S02]  /*d5b0*/  @P0 IMAD.MOV.U32 R4, RZ, RZ, R21 ;  /* 0x000000ffff040224 */ /* 0x001fe400078e0015 */
[----:B------:R-:W-:-:S02]  /*d5c0*/  @P0 IMAD.MOV.U32 R5, RZ, RZ, R6 ;  /* 0x000000ffff050224 */ /* 0x000fc400078e0006 */
[----:B------:R-:W3:Y:S04]  /*d5d0*/  LDL.LU R6, [R1+0x878] ;  /* 0x0008780001067983 */ /* 0x000ee80000300800 */
[----:B------:R0:W3:Y:S04]  /*d5e0*/  @P0 LDG.E.U16 R12, desc[UR20][R4.64] ;  /* 0x00000014040c0981 */ /* 0x0000e8000c1e1500 */
[----:B------:R-:W3:Y:S01]  /*d5f0*/  LDL.LU R21, [R1+0x874] ;  /* 0x0008740001157983 */ /* 0x000ee20000300800 */
[----:B0-----:R-:W-:-:S03]  /*d600*/  @P0 IMAD.MOV.U32 R5, RZ, RZ, R11 ;  /* 0x000000ffff050224 */ /* 0x001fc600078e000b */
[----:B------:R-:W3:Y:S01]  /*d610*/  LDL.LU R11, [R1+0x870] ;  /* 0x00087000010b7983 */ /* 0x000ee20000300800 */
[----:B----4-:R-:W-:Y:S01]  /*d620*/  PRMT R7, RZ, 0x7610, R7 ;  /* 0x00007610ff077816 */ /* 0x010fe20000000007 */
[----:B------:R-:W-:Y:S01]  /*d630*/  @P0 IMAD.MOV.U32 R4, RZ, RZ, R16 ;  /* 0x000000ffff040224 */ /* 0x000fe200078e0010 */
[----:B------:R-:W-:Y:S01]  /*d640*/  PRMT R45, RZ, 0x7610, R45 ;  /* 0x00007610ff2d7816 */ /* 0x000fe2000000002d */
[----:B------:R-:W4:Y:S04]  /*d650*/  LDL.LU R16, [R1+0x86c] ;  /* 0x00086c0001107983 */ /* 0x000f280000300800 */
[----:B------:R0:W4:Y:S01]  /*d660*/  @P0 LDG.E.U16 R7, desc[UR20][R4.64] ;  /* 0x0000001404070981 */ /* 0x000122000c1e1500 */
[----:B------:R-:W-:-:S03]  /*d670*/  PRMT R39, RZ, 0x7610, R39 ;  /* 0x00007610ff277816 */ /* 0x000fc60000000027 */
[----:B------:R-:W4:Y:S01]  /*d680*/  LDL R3, [R1+0xd8] ;  /* 0x0000d80001037983 */ /* 0x000f220000100800 */
[----:B0-----:R-:W-:Y:S02]  /*d690*/  @P0 IMAD.MOV.U32 R4, RZ, RZ, R49 ;  /* 0x000000ffff040224 */ /* 0x001fe400078e0031 */
[----:B------:R-:W-:Y:S01]  /*d6a0*/  @P0 IMAD.MOV.U32 R5, RZ, RZ, R57 ;  /* 0x000000ffff050224 */ /* 0x000fe200078e0039 */
[----:B------:R-:W4:Y:S04]  /*d6b0*/  LDL R49, [R1+0x130] ;  /* 0x0001300001317983 */ /* 0x000f280000100800 */
[----:B------:R0:W4:Y:S04]  /*d6c0*/  @P0 LDG.E.U16 R45, desc[UR20][R4.64] ;  /* 0x00000014042d0981 */ /* 0x000128000c1e1500 */
[----:B------:R-:W4:Y:S01]  /*d6d0*/  LDL R57, [R1+0x12c] ;  /* 0x00012c0001397983 */ /* 0x000f220000100800 */
[----:B0-----:R-:W-:-:S02]  /*d6e0*/  @P0 IMAD.MOV.U32 R4, RZ, RZ, R48 ;  /* 0x000000ffff040224 */ /* 0x001fc400078e0030 */
[----:B------:R-:W-:Y:S01]  /*d6f0*/  @P0 IMAD.MOV.U32 R5, RZ, RZ, R64 ;  /* 0x000000ffff050224 */ /* 0x000fe200078e0040 */
[----:B------:R-:W4:Y:S04]  /*d700*/  LDL R48, [R1+0x16c] ;  /* 0x00016c0001307983 */ /* 0x000f280000100800 */
[----:B------:R0:W4:Y:S02]  /*d710*/  @P0 LDG.E.U16 R39, desc[UR20][R4.64] ;  /* 0x0000001404270981 */ /* 0x000124000c1e1500 */
[----:B0-----:R-:W-:Y:S01]  /*d720*/  @P0 IMAD.MOV.U32 R5, RZ, RZ, R56 ;  /* 0x000000ffff050224 */ /* 0x001fe200078e0038 */
[----:B--2---:R-:W-:Y:S01]  /*d730*/  PRMT R33, RZ, 0x7610, R33 ;  /* 0x00007610ff217816 */ /* 0x004fe20000000021 */
[----:B---3--:R-:W-:Y:S02]  /*d740*/  @P0 IMAD.MOV.U32 R4, RZ, RZ, R11 ;  /* 0x000000ffff040224 */ /* 0x008fe400078e000b */
[----:B------:R-:W2:Y:S04]  /*d750*/  LDL.LU R11, [R1+0x868] ;  /* 0x00086800010b7983 */ /* 0x000ea80000300800 */
[----:B------:R0:W3:Y:S04]  /*d760*/  @P0 LDG.E.U16 R33, desc[UR20][R4.64] ;  /* 0x0000001404210981 */ /* 0x0000e8000c1e1500 */
[----:B------:R-:W3:Y:S04]  /*d770*/  LDL R64, [R1+0x1ac] ;  /* 0x0001ac0001407983 */ /* 0x000ee80000100800 */
[----:B------:R-:W3:Y:S04]  /*d780*/  LDL R56, [R1+0x1b0] ;  /* 0x0001b00001387983 */ /* 0x000ee80000100800 */
[----:B------:R-:W3:Y:S01]  /*d790*/  LDL R5, [R1+0x1a4] ;  /* 0x0001a40001057983 */ /* 0x000ee20000100800 */
[----:B0-----:R-:W-:-:S03]  /*d7a0*/  @P0 IMAD.MOV.U32 R4, RZ, RZ, R6 ;  /* 0x000000ffff040224 */ /* 0x001fc600078e0006 */
[----:B------:R-:W3:Y:S01]  /*d7b0*/  LDL.LU R6, [R1+0x864] ;  /* 0x0008640001067983 */ /* 0x000ee20000300800 */
[----:B------:R-:W-:Y:S02]  /*d7c0*/  PRMT R27, RZ, 0x7610, R27 ;  /* 0x00007610ff1b7816 */ /* 0x000fe4000000001b */
[----:B------:R-:W-:Y:S02]  /*d7d0*/  PRMT R21, RZ, 0x7610, R21 ;  /* 0x00007610ff157816 */ /* 0x000fe40000000015 */
[----:B----4-:R-:W-:Y:S02]  /*d7e0*/  PRMT R16, RZ, 0x7610, R16 ;  /* 0x00007610ff107816 */ /* 0x010fe40000000010 */
[----:B--2---:R-:W-:Y:S01]  /*d7f0*/  PRMT R11, RZ, 0x7610, R11 ;  /* 0x00007610ff0b7816 */ /* 0x004fe2000000000b */
[----:B---3--:R0:W2:Y:S02]  /*d800*/  @P0 LDG.E.U16 R27, desc[UR20][R4.64] ;  /* 0x00000014041b0981 */ /* 0x0080a4000c1e1500 */
[----:B0-----:R-:W-:-:S02]  /*d810*/  @P0 IMAD.MOV.U32 R4, RZ, RZ, R32 ;  /* 0x000000ffff040224 */ /* 0x001fc400078e0020 */
[----:B------:R-:W-:Y:S01]  /*d820*/  @P0 IMAD.MOV.U32 R5, RZ, RZ, R31 ;  /* 0x000000ffff050224 */ /* 0x000fe200078e001f */
[----:B------:R-:W-:Y:S01]  /*d830*/  PRMT R6, RZ, 0x7610, R6 ;  /* 0x00007610ff067816 */ /* 0x000fe20000000006 */
[----:B------:R-:W3:Y:S04]  /*d840*/  LDL.LU R31, [R1+0x860] ;  /* 0x00086000011f7983 */ /* 0x000ee80000300800 */
[----:B------:R0:W4:Y:S04]  /*d850*/  @P0 LDG.E.U16 R21, desc[UR20][R4.64] ;  /* 0x0000001404150981 */ /* 0x000128000c1e1500 */
[----:B------:R-:W2:Y:S01]  /*d860*/  LDL.LU R32, [R1+0x85c] ;  /* 0x00085c0001207983 */ /* 0x000ea20000300800 */
[----:B0-----:R-:W-:-:S02]  /*d870*/  @P0 IMAD.MOV.U32 R4, RZ, RZ, R20 ;  /* 0x000000ffff040224 */ /* 0x001fc400078e0014 */
[----:B------:R-:W-:Y:S02]  /*d880*/  @P0 IMAD.MOV.U32 R5, RZ, RZ, R26 ;  /* 0x000000ffff050224 */ /* 0x000fe400078e001a */
[----:B------:R-:W3:Y:S04]  /*d890*/  LDL.LU R26, [R1+0x858] ;  /* 0x00085800011a7983 */ /* 0x000ee80000300800 */
[----:B------:R0:W4:Y:S04]  /*d8a0*/  @P0 LDG.E.U16 R16, desc[UR20][R4.64] ;  /* 0x0000001404100981 */ /* 0x000128000c1e1500 */
[----:B------:R-:W4:Y:S01]  /*d8b0*/  LDL.LU R20, [R1+0x854] ;  /* 0x0008540001147983 */ /* 0x000f220000300800 */
[----:B0-----:R-:W-:-:S02]  /*d8c0*/  @P0 IMAD.MOV.U32 R4, RZ, RZ, R15 ;  /* 0x000000ffff040224 */ /* 0x001fc400078e000f */
[----:B------:R-:W-:Y:S02]  /*d8d0*/  @P0 IMAD.MOV.U32 R5, RZ, RZ, R10 ;  /* 0x000000ffff050224 */ /* 0x000fe400078e000a */
[----:B------:R-:W4:Y:S04]  /*d8e0*/  LDL.LU R10, [R1+0x850] ;  /* 0x00085000010a7983 */ /* 0x000f280000300800 */
[----:B------:R0:W4:Y:S04]  /*d8f0*/  @P0 LDG.E.U16 R11, desc[UR20][R4.64] ;  /* 0x00000014040b0981 */ /* 0x000128000c1e1500 */
[----:B------:R-:W4:Y:S01]  /*d900*/  LDL.LU R15, [R1+0x84c] ;  /* 0x00084c00010f7983 */ /* 0x000f220000300800 */
[----:B0-----:R-:W-:-:S02]  /*d910*/  @P0 IMAD.MOV.U32 R4, RZ, RZ, R52 ;  /* 0x000000ffff040224 */ /* 0x001fc400078e0034 */
[----:B------:R-:W-:Y:S01]  /*d920*/  @P0 IMAD.MOV.U32 R5, RZ, RZ, R53 ;  /* 0x000000ffff050224 */ /* 0x000fe200078e0035 */
[----:B------:R-:W-:Y:S01]  /*d930*/  PRMT R44, RZ, 0x7610, R44 ;  /* 0x00007610ff2c7816 */ /* 0x000fe2000000002c */
[----:B------:R-:W4:Y:S04]  /*d940*/  LDL R53, [R1+0xdc] ;  /* 0x0000dc0001357983 */ /* 0x000f280000100800 */
[----:B------:R0:W4:Y:S01]  /*d950*/  @P0 LDG.E.U16 R6, desc[UR20][R4.64] ;  /* 0x0000001404060981 */ /* 0x000122000c1e1500 */
[----:B------:R-:W-:-:S03]  /*d960*/  PRMT R38, RZ, 0x7610, R38 ;  /* 0x00007610ff267816 */ /* 0x000fc60000000026 */
[----:B------:R-:W4:Y:S04]  /*d970*/  LDL R52, [R1+0xe0] ;  /* 0x0000e00001347983 */ /* 0x000f280000100800 */
[----:B------:R-:W4:Y:S01]  /*d980*/  LDL R5, [R1+0xd4] ;  /* 0x0000d40001057983 */ /* 0x000f220000100800 */
[----:B0-----:R-:W-:Y:S01]  /*d990*/  @P0 IMAD.MOV.U32 R4, RZ, RZ, R3 ;  /* 0x000000ffff040224 */ /* 0x001fe200078e0003 */
[----:B--2---:R-:W-:Y:S02]  /*d9a0*/  PRMT R32, RZ, 0x7610, R32 ;  /* 0x00007610ff207816 */ /* 0x004fe40000000020 */
[----:B---3--:R-:W-:Y:S02]  /*d9b0*/  PRMT R26, RZ, 0x7610, R26 ;  /* 0x00007610ff1a7816 */ /* 0x008fe4000000001a */
[----:B----4-:R-:W-:Y:S01]  /*d9c0*/  PRMT R20, RZ, 0x7610, R20 ;  /* 0x00007610ff147816 */ /* 0x010fe20000000014 */
[----:B------:R0:W2:Y:S02]  /*d9d0*/  @P0 LDG.E.U16 R44, desc[UR20][R4.64] ;  /* 0x00000014042c0981 */ /* 0x0000a4000c1e1500 */
[----:B0-----:R-:W-:-:S02]  /*d9e0*/  @P0 IMAD.MOV.U32 R4, RZ, RZ, R49 ;  /* 0x000000ffff040224 */ /* 0x001fc400078e0031 */
[----:B------:R-:W-:-:S05]  /*d9f0*/  @P0 IMAD.MOV.U32 R5, RZ, RZ, R57 ;  /* 0x000000ffff050224 */ /* 0x000fca00078e0039 */
[----:B------:R0:W3:Y:S02]  /*da00*/  @P0 LDG.E.U16 R38, desc[UR20][R4.64] ;  /* 0x0000001404260981 */ /* 0x0000e4000c1e1500 */
[----:B0-----:R-:W-:Y:S02]  /*da10*/  @P0 IMAD.MOV.U32 R4, RZ, RZ, R10 ;  /* 0x000000ffff040224 */ /* 0x001fe400078e000a */
[----:B------:R-:W-:Y:S01]  /*da20*/  @P0 IMAD.MOV.U32 R5, RZ, RZ, R48 ;  /* 0x000000ffff050224 */ /* 0x000fe200078e0030 */
[----:B------:R-:W4:Y:S04]  /*da30*/  LDL.LU R10, [R1+0x848] ;  /* 0x00084800010a7983 */ /* 0x000f280000300800 */
[----:B------:R0:W2:Y:S04]  /*da40*/  @P0 LDG.E.U16 R32, desc[UR20][R4.64] ;  /* 0x0000001404200981 */ /* 0x0000a8000c1e1500 */
[----:B------:R-:W2:Y:S04]  /*da50*/  LDL R49, [R1+0x174] ;  /* 0x0001740001317983 */ /* 0x000ea80000100800 */
[----:B------:R-:W2:Y:S01]  /*da60*/  LDL R48, [R1+0x178] ;  /* 0x0001780001307983 */ /* 0x000ea20000100800 */
[----:B0-----:R-:W-:-:S02]  /*da70*/  @P0 IMAD.MOV.U32 R4, RZ, RZ, R56 ;  /* 0x000000ffff040224 */ /* 0x001fc400078e0038 */
[----:B------:R-:W-:Y:S01]  /*da80*/  @P0 IMAD.MOV.U32 R5, RZ, RZ, R64 ;  /* 0x000000ffff050224 */ /* 0x000fe200078e0040 */
[----:B------:R-:W2:Y:S04]  /*da90*/  LDL R57, [R1+0x1b8] ;  /* 0x0001b80001397983 */ /* 0x000ea80000100800 */
[----:B------:R0:W2:Y:S04]  /*daa0*/  @P0 LDG.E.U16 R26, desc[UR20][R4.64] ;  /* 0x00000014041a0981 */ /* 0x0000a8000c1e1500 */
[----:B------:R-:W2:Y:S01]  /*dab0*/  LDL R56, [R1+0x1f8] ;  /* 0x0001f80001387983 */ /* 0x000ea20000100800 */
[----:B0-----:R-:W-:-:S02]  /*dac0*/  @P0 IMAD.MOV.U32 R4, RZ, RZ, R31 ;  /* 0x000000ffff040224 */ /* 0x001fc400078e001f */
[----:B------:R-:W-:Y:S02]  /*dad0*/  @P0 IMAD.MOV.U32 R5, RZ, RZ, R37 ;  /* 0x000000ffff050224 */ /* 0x000fe400078e0025 */
[----:B------:R-:W2:Y:S04]  /*dae0*/  LDL.LU R37, [R1+0x844] ;  /* 0x0008440001257983 */ /* 0x000ea80000300800 */
[----:B------:R-:W2:Y:S04]  /*daf0*/  LDL.LU R31, [R1+0x840] ;  /* 0x00084000011f7983 */ /* 0x000ea80000300800 */
[----:B------:R0:W3:Y:S02]  /*db00*/  @P0 LDG.E.U16 R20, desc[UR20][R4.64] ;  /* 0x0000001404140981 */ /* 0x0000e4000c1e1500 */
[----:B0-----:R-:W-:-:S02]  /*db10*/  @P0 IMAD.MOV.U32 R5, RZ, RZ, R14 ;  /* 0x000000ffff050224 */ /* 0x001fc400078e000e */
[----:B------:R-:W-:Y:S01]  /*db20*/  @P0 IMAD.MOV.U32 R4, RZ, RZ, R9 ;  /* 0x000000ffff040224 */ /* 0x000fe200078e0009 */
[----:B------:R-:W3:Y:S04]  /*db30*/  LDL.LU R14, [R1+0x83c] ;  /* 0x00083c00010e7983 */ /* 0x000ee80000300800 */
[----:B------:R-:W3:Y:S01]  /*db40*/  LDL.LU R9, [R1+0x838] ;  /* 0x0008380001097983 */ /* 0x000ee20000300800 */
[----:B------:R-:W-:-:S06]  /*db50*/  PRMT R15, RZ, 0x7610, R15 ;  /* 0x00007610ff0f7816 */ /* 0x000fcc000000000f */
[----:B------:R0:W3:Y:S01]  /*db60*/  @P0 LDG.E.U16 R15, desc[UR20][R4.64] ;  /* 0x00000014040f0981 */ /* 0x0000e2000c1e1500 */
[----:B------:R-:W-:Y:S02]  /*db70*/  PRMT R43, RZ, 0x7610, R43 ;  /* 0x00007610ff2b7816 */ /* 0x000fe4000000002b */
[----:B0-----:R-:W-:Y:S02]  /*db80*/  PRMT R5, RZ, 0x7610, R5 ;  /* 0x00007610ff057816 */ /* 0x001fe40000000005 */
[----:B----4-:R-:W-:-:S06]  /*db90*/  PRMT R10, RZ, 0x7610, R10 ;  /* 0x00007610ff0a7816 */ /* 0x010fcc000000000a */
[----:B------:R0:W4:Y:S02]  /*dba0*/  @P0 LDG.E.U16 R10, desc[UR20][R24.64] ;  /* 0x00000014180a0981 */ /* 0x000124000c1e1500 */
[----:B0-----:R-:W-:Y:S02]  /*dbb0*/  @P0 IMAD.MOV.U32 R24, RZ, RZ, R19 ;  /* 0x000000ffff180224 */ /* 0x001fe400078e0013 */
[----:B------:R-:W-:Y:S01]  /*dbc0*/  @P0 IMAD.MOV.U32 R25, RZ, RZ, R70 ;  /* 0x000000ffff190224 */ /* 0x000fe200078e0046 */
[----:B------:R-:W4:Y:S04]  /*dbd0*/  LDL.LU R19, [R1+0x834] ;  /* 0x0008340001137983 */ /* 0x000f280000300800 */
[----:B------:R0:W4:Y:S04]  /*dbe0*/  @P0 LDG.E.U16 R5, desc[UR20][R24.64] ;  /* 0x0000001418050981 */ /* 0x000128000c1e1500 */
[----:B------:R-:W4:Y:S04]  /*dbf0*/  LDL R3, [R1+0x13c] ;  /* 0x00013c0001037983 */ /* 0x000f280000100800 */
[----:B------:R-:W4:Y:S01]  /*dc00*/  LDL R64, [R1+0x140] ;  /* 0x0001400001407983 */ /* 0x000f220000100800 */
[----:B0-----:R-:W-:-:S02]  /*dc10*/  @P0 IMAD.MOV.U32 R24, RZ, RZ, R52 ;  /* 0x000000ffff180224 */ /* 0x001fc400078e0034 */
[----:B------:R-:W-:Y:S01]  /*dc20*/  @P0 IMAD.MOV.U32 R25, RZ, RZ, R53 ;  /* 0x000000ffff190224 */ /* 0x000fe200078e0035 */
[----:B------:R-:W4:Y:S01]  /*dc30*/  LDL R70, [R1+0x17c] ;  /* 0x00017c0001467983 */ /* 0x000f220000100800 */
[----:B--2---:R-:W-:-:S03]  /*dc40*/  PRMT R31, RZ, 0x7610, R31 ;  /* 0x00007610ff1f7816 */ /* 0x004fc6000000001f */
[----:B------:R3:W2:Y:S04]  /*dc50*/  @P0 LDG.E.U16 R43, desc[UR20][R24.64] ;  /* 0x00000014182b0981 */ /* 0x0006a8000c1e1500 */
[----:B------:R-:W2:Y:S04]  /*dc60*/  LDL R53, [R1+0x180] ;  /* 0x0001800001357983 */ /* 0x000ea80000100800 */
[----:B------:R0:W2:Y:S01]  /*dc70*/  @P0 LDG.E.U16 R31, desc[UR20][R48.64] ;  /* 0x00000014301f0981 */ /* 0x0000a2000c1e1500 */
[----:B---3--:R-:W-:-:S03]  /*dc80*/  @P0 IMAD.MOV.U32 R25, RZ, RZ, R14 ;  /* 0x000000ffff190224 */ /* 0x008fc600078e000e */
[----:B------:R-:W3:Y:S01]  /*dc90*/  LDL.LU R14, [R1+0x830] ;  /* 0x00083000010e7983 */ /* 0x000ee20000300800 */
[----:B------:R-:W-:-:S03]  /*dca0*/  @P0 IMAD.MOV.U32 R24, RZ, RZ, R9 ;  /* 0x000000ffff180224 */ /* 0x000fc600078e0009 */
[----:B------:R-:W2:Y:S04]  /*dcb0*/  LDL.LU R9, [R1+0x82c] ;  /* 0x00082c0001097983 */ /* 0x000ea80000300800 */
[----:B------:R-:W2:Y:S01]  /*dcc0*/  LDL R49, [R1+0x1b4] ;  /* 0x0001b40001317983 */ /* 0x000ea20000100800 */
[----:B------:R-:W-:Y:S01]  /*dcd0*/  PRMT R37, RZ, 0x7610, R37 ;  /* 0x00007610ff257816 */ /* 0x000fe20000000025 */
[----:B0-----:R-:W-:Y:S02]  /*dce0*/  @P0 IMAD.MOV.U32 R48, RZ, RZ, R57 ;  /* 0x000000ffff300224 */ /* 0x001fe400078e0039 */
[----:B------:R-:W2:Y:S04]  /*dcf0*/  LDL R52, [R1+0x1c0] ;  /* 0x0001c00001347983 */ /* 0x000ea80000100800 */
[----:B------:R0:W2:Y:S02]  /*dd00*/  @P0 LDG.E.U16 R37, desc[UR20][R24.64] ;  /* 0x0000001418250981 */ /* 0x0000a4000c1e1500 */
[----:B0-----:R-:W-:-:S02]  /*dd10*/  PRMT R25, RZ, 0x7610, R25 ;  /* 0x00007610ff197816 */ /* 0x001fc40000000019 */
[----:B------:R-:W-:Y:S02]  /*dd20*/  PRMT R4, RZ, 0x7610, R4 ;  /* 0x00007610ff047816 */ /* 0x000fe40000000004 */
[----:B----4-:R-:W-:Y:S02]  /*dd30*/  PRMT R19, RZ, 0x7610, R19 ;  /* 0x00007610ff137816 */ /* 0x010fe40000000013 */
[----:B---3--:R-:W-:Y:S01]  /*dd40*/  PRMT R14, RZ, 0x7610, R14 ;  /* 0x00007610ff0e7816 */ /* 0x008fe2000000000e */
[----:B--2---:R0:W2:Y:S02]  /*dd50*/  @P0 LDG.E.U16 R25, desc[UR20][R48.64] ;  /* 0x0000001430190981 */ /* 0x0040a4000c1e1500 */
[----:B0-----:R-:W-:Y:S02]  /*dd60*/  @P0 IMAD.MOV.U32 R48, RZ, RZ, R56 ;  /* 0x000000ffff300224 */ /* 0x001fe400078e0038 */
[----:B------:R-:W-:Y:S01]  /*dd70*/  @P0 IMAD.MOV.U32 R49, RZ, RZ, R85 ;  /* 0x000000ffff310224 */ /* 0x000fe200078e0055 */
[----:B------:R-:W-:Y:S01]  /*dd80*/  PRMT R9, RZ, 0x7610, R9 ;  /* 0x00007610ff097816 */ /* 0x000fe20000000009 */
[----:B------:R-:W3:Y:S04]  /*dd90*/  LDL.LU R85, [R1+0x828] ;  /* 0x0008280001557983 */ /* 0x000ee80000300800 */
[----:B------:R0:W4:Y:S02]  /*dda0*/  @P0 LDG.E.U16 R19, desc[UR20][R48.64] ;  /* 0x0000001430130981 */ /* 0x000124000c1e1500 */
[----:B0-----:R-:W-:-:S02]  /*ddb0*/  @P0 IMAD.MOV.U32 R48, RZ, RZ, R36 ;  /* 0x000000ffff300224 */ /* 0x001fc400078e0024 */
[----:B------:R-:W-:Y:S02]  /*ddc0*/  @P0 IMAD.MOV.U32 R49, RZ, RZ, R81 ;  /* 0x000000ffff310224 */ /* 0x000fe400078e0051 */
[----:B------:R-:W2:Y:S04]  /*ddd0*/  LDL.LU R81, [R1+0x824] ;  /* 0x0008240001517983 */ /* 0x000ea80000300800 */
[----:B------:R0:W2:Y:S04]  /*dde0*/  @P0 LDG.E.U16 R14, desc[UR20][R48.64] ;  /* 0x00000014300e0981 */ /* 0x0000a8000c1e1500 */
[----:B------:R-:W2:Y:S04]  /*ddf0*/  LDL.LU R36, [R1+0x820] ;  /* 0x0008200001247983 */ /* 0x000ea80000300800 */
[----:B------:R-:W3:Y:S01]  /*de00*/  LDL R57, [R1+0xec] ;  /* 0x0000ec0001397983 */ /* 0x000ee20000100800 */
[----:B0-----:R-:W-:-:S02]  /*de10*/  @P0 IMAD.MOV.U32 R48, RZ, RZ, R30 ;  /* 0x000000ffff300224 */ /* 0x001fc400078e001e */
[----:B------:R-:W-:Y:S01]  /*de20*/  @P0 IMAD.MOV.U32 R49, RZ, RZ, R68 ;  /* 0x000000ffff310224 */ /* 0x000fe200078e0044 */
[----:B------:R-:W3:Y:S04]  /*de30*/  LDL R56, [R1+0xf0] ;  /* 0x0000f00001387983 */ /* 0x000ee80000100800 */
[----:B------:R0:W3:Y:S04]  /*de40*/  @P0 LDG.E.U16 R9, desc[UR20][R48.64] ;  /* 0x0000001430090981 */ /* 0x0000e8000c1e1500 */
[----:B------:R-:W3:Y:S04]  /*de50*/  LDL.LU R68, [R1+0x81c] ;  /* 0x00081c0001447983 */ /* 0x000ee80000300800 */
[----:B------:R-:W3:Y:S01]  /*de60*/  LDL.LU R30, [R1+0x818] ;  /* 0x00081800011e7983 */ /* 0x000ee20000300800 */
[----:B0-----:R-:W-:-:S02]  /*de70*/  @P0 IMAD.MOV.U32 R48, RZ, RZ, R80 ;  /* 0x000000ffff300224 */ /* 0x001fc400078e0050 */
[----:B------:R-:W-:Y:S02]  /*de80*/  @P0 IMAD.MOV.U32 R49, RZ, RZ, R2 ;  /* 0x000000ffff310224 */ /* 0x000fe400078e0002 */
[----:B------:R-:W4:Y:S04]  /*de90*/  LDL.LU R2, [R1+0x814] ;  /* 0x0008140001027983 */ /* 0x000f280000300800 */
[----:B------:R-:W4:Y:S04]  /*dea0*/  LDL.LU R80, [R1+0x810] ;  /* 0x0008100001507983 */ /* 0x000f280000300800 */
[----:B------:R0:W4:Y:S04]  /*deb0*/  @P0 LDG.E.U16 R4, desc[UR20][R48.64] ;  /* 0x0000001430040981 */ /* 0x000128000c1e1500 */
[----:B------:R-:W0:Y:S04]  /*dec0*/  LDL R48, [R1+0xe4] ;  /* 0x0000e40001307983 */ /* 0x000e280000100800 */
[----:B------:R-:W0:Y:S01]  /*ded0*/  LDL R49, [R1+0xe8] ;  /* 0x0000e80001317983 */ /* 0x000e220000100800 */
[----:B------:R-:W-:-:S02]  /*dee0*/  PRMT R42, RZ, 0x7610, R42 ;  /* 0x00007610ff2a7816 */ /* 0x000fc4000000002a */
[----:B------:R-:W-:Y:S02]  /*def0*/  PRMT R24, RZ, 0x7610, R24 ;  /* 0x00007610ff187816 */ /* 0x000fe40000000018 */
[----:B------:R-:W-:Y:S02]  /*df00*/  PRMT R50, RZ, 0x7610, R50 ;  /* 0x00007610ff327816 */ /* 0x000fe40000000032 */
[----:B--2---:R-:W-:Y:S02]  /*df10*/  PRMT R36, RZ, 0x7610, R36 ;  /* 0x00007610ff247816 */ /* 0x004fe40000000024 */
[----:B---3--:R-:W-:Y:S02]  /*df20*/  PRMT R30, RZ, 0x7610, R30 ;  /* 0x00007610ff1e7816 */ /* 0x008fe4000000001e */
[----:B0-----:R-:W-:-:S04]  /*df30*/  @P0 LOP3.LUT R49, R49, R48, RZ, 0x3c, !PT ;  /* 0x0000003031310212 */ /* 0x001fc800078e3cff */
[----:B------:R-:W-:-:S04]  /*df40*/  @P0 LOP3.LUT R48, R49, R48, RZ, 0x3c, !PT ;  /* 0x0000003031300212 */ /* 0x000fc800078e3cff */
[----:B------:R-:W-:-:S05]  /*df50*/  @P0 LOP3.LUT R49, R49, R48, RZ, 0x3c, !PT ;  /* 0x0000003031310212 */ /* 0x000fca00078e3cff */
[----:B------:R0:W2:Y:S02]  /*df60*/  @P0 LDG.E.U16 R42, desc[UR20][R48.64] ;  /* 0x00000014302a0981 */ /* 0x0000a4000c1e1500 */
[----:B0-----:R-:W-:Y:S02]  /*df70*/  @P0 IMAD.MOV.U32 R48, RZ, RZ, R64 ;  /* 0x000000ffff300224 */ /* 0x001fe400078e0040 */
[----:B------:R-:W-:-:S05]  /*df80*/  @P0 IMAD.MOV.U32 R49, RZ, RZ, R3 ;  /* 0x000000ffff310224 */ /* 0x000fca00078e0003 */
[----:B------:R0:W3:Y:S02]  /*df90*/  @P0 LDG.E.U16 R36, desc[UR20][R48.64] ;  /* 0x0000001430240981 */ /* 0x0000e4000c1e1500 */
[----:B0-----:R-:W-:Y:S02]  /*dfa0*/  @P0 IMAD.MOV.U32 R48, RZ, RZ, R53 ;  /* 0x000000ffff300224 */ /* 0x001fe400078e0035 */
[----:B------:R-:W-:-:S05]  /*dfb0*/  @P0 IMAD.MOV.U32 R49, RZ, RZ, R70 ;  /* 0x000000ffff310224 */ /* 0x000fca00078e0046 */
[----:B------:R0:W2:Y:S01]  /*dfc0*/  @P0 LDG.E.U16 R30, desc[UR20][R48.64] ;  /* 0x00000014301e0981 */ /* 0x0000a2000c1e1500 */
[----:B------:R-:W-:Y:S02]  /*dfd0*/  @P0 IMAD.MOV.U32 R53, RZ, RZ, R82 ;  /* 0x000000ffff350224 */ /* 0x000fe400078e0052 */
[----:B0-----:R-:W-:Y:S02]  /*dfe0*/  @P0 IMAD.MOV.U32 R48, RZ, RZ, R52 ;  /* 0x000000ffff300224 */ /* 0x001fe400078e0034 */
[----:B----4-:R-:W-:Y:S02]  /*dff0*/  @P0 IMAD.MOV.U32 R49, RZ, RZ, R2 ;  /* 0x000000ffff310224 */ /* 0x010fe400078e0002 */
[----:B------:R-:W-:Y:S01]  /*e000*/  @P0 IMAD.MOV.U32 R52, RZ, RZ, R71 ;  /* 0x000000ffff340224 */ /* 0x000fe200078e0047 */
[----:B------:R-:W4:Y:S04]  /*e010*/  LDL.LU R2, [R1+0x80c] ;  /* 0x00080c0001027983 */ /* 0x000f280000300800 */
[----:B------:R0:W2:Y:S04]  /*e020*/  @P0 LDG.E.U16 R24, desc[UR20][R48.64] ;  /* 0x0000001430180981 */ /* 0x0000a8000c1e1500 */
[----:B------:R1:W2:Y:S01]  /*e030*/  @P0 LDG.E.U16 R50, desc[UR20][R52.64] ;  /* 0x0000001434320981 */ /* 0x0002a2000c1e1500 */
[----:B0-----:R-:W-:-:S02]  /*e040*/  @P0 IMAD.MOV.U32 R49, RZ, RZ, R83 ;  /* 0x000000ffff310224 */ /* 0x001fc400078e0053 */
[----:B------:R-:W-:Y:S01]  /*e050*/  @P0 IMAD.MOV.U32 R48, RZ, RZ, R85 ;  /* 0x000000ffff300224 */ /* 0x000fe200078e0055 */
[----:B------:R-:W2:Y:S01]  /*e060*/  LDL.LU R83, [R1+0x808] ;  /* 0x0008080001537983 */ /* 0x000ea20000300800 */
[----:B-1----:R-:W-:-:S03]  /*e070*/  @P0 IMAD.MOV.U32 R53, RZ, RZ, R86 ;  /* 0x000000ffff350224 */ /* 0x002fc600078e0056 */
[----:B------:R-:W2:Y:S04]  /*e080*/  LDL.LU R85, [R1+0x804] ;  /* 0x0008040001557983 */ /* 0x000ea80000300800 */
[----:B------:R-:W2:Y:S04]  /*e090*/  LDL.LU R82, [R1+0x800] ;  /* 0x0008000001527983 */ /* 0x000ea80000300800 */
[----:B------:R-:W2:Y:S04]  /*e0a0*/  LDL.LU R71, [R1+0x7fc] ;  /* 0x0007fc0001477983 */ /* 0x000ea80000300800 */
[----:B------:R-:W3:Y:S01]  /*e0b0*/  LDL.LU R86, [R1+0x7f8] ;  /* 0x0007f80001567983 */ /* 0x000ee20000300800 */
[----:B------:R-:W-:-:S03]  /*e0c0*/  @P0 IMAD.MOV.U32 R52, RZ, RZ, R69 ;  /* 0x000000ffff340224 */ /* 0x000fc600078e0045 */
[----:B------:R-:W4:Y:S01]  /*e0d0*/  LDL.LU R69, [R1+0x7f4] ;  /* 0x0007f40001457983 */ /* 0x000f220000300800 */
[----:B------:R-:W-:-:S06]  /*e0e0*/  PRMT R51, RZ, 0x7610, R51 ;  /* 0x00007610ff337816 */ /* 0x000fcc0000000033 */
[----:B------:R0:W4:Y:S02]  /*e0f0*/  @P0 LDG.E.U16 R51, desc[UR20][R48.64] ;  /* 0x0000001430330981 */ /* 0x000124000c1e1500 */
[----:B0-----:R-:W-:Y:S02]  /*e100*/  PRMT R49, RZ, 0x7610, R49 ;  /* 0x00007610ff317816 */ /* 0x001fe40000000031 */
[----:B------:R-:W-:-:S04]  /*e110*/  PRMT R48, RZ, 0x7610, R48 ;  /* 0x00007610ff307816 */ /* 0x000fc80000000030 */
[----:B------:R0:W4:Y:S01]  /*e120*/  @P0 LDG.E.U16 R49, desc[UR20][R52.64] ;  /* 0x0000001434310981 */ /* 0x000122000c1e1500 */
[----:B------:R-:W-:Y:S01]  /*e130*/  PRMT R54, RZ, 0x7610, R54 ;  /* 0x00007610ff367816 */ /* 0x000fe20000000036 */
[----:B0-----:R-:W-:Y:S02]  /*e140*/  @P0 IMAD.MOV.U32 R52, RZ, RZ, R84 ;  /* 0x000000ffff340224 */ /* 0x001fe400078e0054 */
[----:B------:R-:W-:Y:S01]  /*e150*/  @P0 IMAD.MOV.U32 R53, RZ, RZ, R65 ;  /* 0x000000ffff350224 */ /* 0x000fe200078e0041 */
[----:B------:R-:W4:Y:S04]  /*e160*/  LDL.LU R84, [R1+0x7f0] ;  /* 0x0007f00001547983 */ /* 0x000f280000300800 */
[----:B------:R0:W4:Y:S02]  /*e170*/  @P0 LDG.E.U16 R48, desc[UR20][R52.64] ;  /* 0x0000001434300981 */ /* 0x000124000c1e1500 */
[----:B0-----:R-:W-:-:S02]  /*e180*/  @P0 IMAD.MOV.U32 R52, RZ, RZ, R56 ;  /* 0x000000ffff340224 */ /* 0x001fc400078e0038 */
[----:B------:R-:W-:Y:S02]  /*e190*/  @P0 IMAD.MOV.U32 R53, RZ, RZ, R57 ;  /* 0x000000ffff350224 */ /* 0x000fe400078e0039 */
[----:B--2---:R-:W-:Y:S02]  /*e1a0*/  @P0 IMAD.MOV.U32 R57, RZ, RZ, R71 ;  /* 0x000000ffff390224 */ /* 0x004fe400078e0047 */
[----:B------:R-:W2:Y:S01]  /*e1b0*/  LDL.LU R71, [R1+0x7ec] ;  /* 0x0007ec0001477983 */ /* 0x000ea20000300800 */
[----:B---3--:R-:W-:-:S03]  /*e1c0*/  @P0 IMAD.MOV.U32 R56, RZ, RZ, R86 ;  /* 0x000000ffff380224 */ /* 0x008fc600078e0056 */
[----:B------:R-:W3:Y:S04]  /*e1d0*/  LDL.LU R86, [R1+0x7e8] ;  /* 0x0007e80001567983 */ /* 0x000ee80000300800 */
[----:B------:R0:W3:Y:S02]  /*e1e0*/  @P0 LDG.E.U16 R54, desc[UR20][R56.64] ;  /* 0x0000001438360981 */ /* 0x0000e4000c1e1500 */
[----:B0-----:R-:W-:Y:S02]  /*e1f0*/  @P0 IMAD.MOV.U32 R57, RZ, RZ, R85 ;  /* 0x000000ffff390224 */ /* 0x001fe400078e0055 */
[----:B------:R-:W3:Y:S01]  /*e200*/  LDL.LU R85, [R1+0x7e4] ;  /* 0x0007e40001557983 */ /* 0x000ee20000300800 */
[----:B------:R-:W-:Y:S01]  /*e210*/  PRMT R55, RZ, 0x7610, R55 ;  /* 0x00007610ff377816 */ /* 0x000fe20000000037 */
[----:B----4-:R-:W-:Y:S01]  /*e220*/  @P0 IMAD.MOV.U32 R56, RZ, RZ, R69 ;  /* 0x000000ffff380224 */ /* 0x010fe200078e0045 */
[----:B------:R-:W-:-:S02]  /*e230*/  PRMT R63, RZ, 0x7610, R63 ;  /* 0x00007610ff3f7816 */ /* 0x000fc4000000003f */
[----:B------:R-:W-:Y:S01]  /*e240*/  PRMT R61, RZ, 0x7610, R61 ;  /* 0x00007610ff3d7816 */ /* 0x000fe2000000003d */
[----:B------:R-:W-:Y:S01]  /*e250*/  @P0 IMAD.MOV.U32 R64, RZ, RZ, R89 ;  /* 0x000000ffff400224 */ /* 0x000fe200078e0059 */
[----:B------:R0:W4:Y:S01]  /*e260*/  @P0 LDG.E.U16 R55, desc[UR20][R52.64] ;  /* 0x0000001434370981 */ /* 0x000122000c1e1500 */
[----:B------:R-:W-:Y:S01]  /*e270*/  PRMT R59, RZ, 0x7610, R59 ;  /* 0x00007610ff3b7816 */ /* 0x000fe2000000003b */
[----:B------:R-:W-:Y:S01]  /*e280*/  @P0 IMAD.MOV.U32 R65, RZ, RZ, R90 ;  /* 0x000000ffff410224 */ /* 0x000fe200078e005a */
[----:B------:R-:W-:Y:S01]  /*e290*/  PRMT R67, RZ, 0x7610, R67 ;  /* 0x00007610ff437816 */ /* 0x000fe20000000043 */
[----:B------:R-:W4:Y:S04]  /*e2a0*/  LDL.LU R69, [R1+0x7e0] ;  /* 0x0007e00001457983 */ /* 0x000f280000300800 */
[----:B------:R-:W4:Y:S01]  /*e2b0*/  @P0 LDG.E.U16 R59, desc[UR20][R64.64] ;  /* 0x00000014403b0981 */ /* 0x000f22000c1e1500 */
[----:B0-----:R-:W-:-:S02]  /*e2c0*/  PRMT R53, RZ, 0x7610, R53 ;  /* 0x00007610ff357816 */ /* 0x001fc40000000035 */
[----:B------:R-:W-:-:S04]  /*e2d0*/  PRMT R52, RZ, 0x7610, R52 ;  /* 0x00007610ff347816 */ /* 0x000fc80000000034 */
[----:B------:R0:W4:Y:S02]  /*e2e0*/  @P0 LDG.E.U16 R53, desc[UR20][R56.64] ;  /* 0x0000001438350981 */ /* 0x000124000c1e1500 */
[----:B0-----:R-:W-:Y:S02]  /*e2f0*/  @P0 IMAD.MOV.U32 R56, RZ, RZ, R2 ;  /* 0x000000ffff380224 */ /* 0x001fe400078e0002 */
[----:B------:R-:W-:Y:S02]  /*e300*/  @P0 IMAD.MOV.U32 R57, RZ, RZ, R68 ;  /* 0x000000ffff390224 */ /* 0x000fe400078e0044 */
[----:B------:R-:W-:Y:S01]  /*e310*/  @P0 IMAD.MOV.U32 R64, RZ, RZ, R87 ;  /* 0x000000ffff400224 */ /* 0x000fe200078e0057 */
[----:B------:R-:W-:Y:S01]  /*e320*/  PRMT R66, RZ, 0x7610, R66 ;  /* 0x00007610ff427816 */ /* 0x000fe20000000042 */
[----:B------:R-:W-:Y:S01]  /*e330*/  @P0 IMAD.MOV.U32 R65, RZ, RZ, R88 ;  /* 0x000000ffff410224 */ /* 0x000fe200078e0058 */
[----:B------:R0:W4:Y:S01]  /*e340*/  @P0 LDG.E.U16 R52, desc[UR20][R56.64] ;  /* 0x0000001438340981 */ /* 0x000122000c1e1500 */
[----:B------:R-:W-:-:S02]  /*e350*/  PRMT R62, RZ, 0x7610, R62 ;  /* 0x00007610ff3e7816 */ /* 0x000fc4000000003e */
[----:B------:R-:W-:Y:S01]  /*e360*/  PRMT R60, RZ, 0x7610, R60 ;  /* 0x00007610ff3c7816 */ /* 0x000fe2000000003c */
[----:B------:R-:W5:Y:S01]  /*e370*/  LDL.LU R68, [R1+0x7dc] ;  /* 0x0007dc0001447983 */ /* 0x000f620000300800 */
[----:B------:R-:W-:-:S03]  /*e380*/  PRMT R58, RZ, 0x7610, R58 ;  /* 0x00007610ff3a7816 */ /* 0x000fc6000000003a */
[----:B------:R-:W5:Y:S01]  /*e390*/  LDL.LU R2, [R1+0x7d8] ;  /* 0x0007d80001027983 */ /* 0x000f620000300800 */
[----:B0-----:R-:W-:Y:S02]  /*e3a0*/  @P0 IMAD.MOV.U32 R56, RZ, RZ, R93 ;  /* 0x000000ffff380224 */ /* 0x001fe400078e005d */
[----:B------:R-:W-:Y:S02]  /*e3b0*/  @P0 IMAD.MOV.U32 R57, RZ, RZ, R0 ;  /* 0x000000ffff390224 */ /* 0x000fe400078e0000 */
[----:B------:R-:W5:Y:S04]  /*e3c0*/  LDL.LU R0, [R1+0x7d4] ;  /* 0x0007d40001007983 */ /* 0x000f680000300800 */
[----:B------:R0:W4:Y:S02]  /*e3d0*/  @P0 LDG.E.U16 R63, desc[UR20][R56.64] ;  /* 0x00000014383f0981 */ /* 0x000124000c1e1500 */
[----:B0-----:R-:W-:-:S02]  /*e3e0*/  @P0 IMAD.MOV.U32 R56, RZ, RZ, R91 ;  /* 0x000000ffff380224 */ /* 0x001fc400078e005b */
[----:B------:R-:W-:-:S05]  /*e3f0*/  @P0 IMAD.MOV.U32 R57, RZ, RZ, R92 ;  /* 0x000000ffff390224 */ /* 0x000fca00078e005c */
[----:B------:R0:W4:Y:S02]  /*e400*/  @P0 LDG.E.U16 R61, desc[UR20][R56.64] ;  /* 0x00000014383d0981 */ /* 0x000124000c1e1500 */
[----:B0-----:R-:W-:-:S06]  /*e410*/  PRMT R57, RZ, 0x7610, R57 ;  /* 0x00007610ff397816 */ /* 0x001fcc0000000039 */
[----:B------:R3:W4:Y:S01]  /*e420*/  @P0 LDG.E.U16 R57, desc[UR20][R64.64] ;  /* 0x0000001440390981 */ /* 0x000722000c1e1500 */
[----:B------:R-:W-:Y:S01]  /*e430*/  PRMT R56, RZ, 0x7610, R56 ;  /* 0x00007610ff387816 */ /* 0x000fe20000000038 */
[----:B--2---:R-:W-:Y:S02]  /*e440*/  @P0 IMAD.MOV.U32 R70, RZ, RZ, R71 ;  /* 0x000000ffff460224 */ /* 0x004fe400078e0047 */
[----:B------:R-:W-:Y:S02]  /*e450*/  @P0 IMAD.MOV.U32 R71, RZ, RZ, R84 ;  /* 0x000000ffff470224 */ /* 0x000fe400078e0054 */
[----:B---3--:R-:W-:-:S03]  /*e460*/  @P0 IMAD.MOV.U32 R65, RZ, RZ, R86 ;  /* 0x000000ffff410224 */ /* 0x008fc600078e0056 */
[----:B------:R0:W2:Y:S01]  /*e470*/  @P0 LDG.E.U16 R66, desc[UR20][R70.64] ;  /* 0x0000001446420981 */ /* 0x0000a2000c1e1500 */
[----:B------:R-:W-:Y:S02]  /*e480*/  @P0 IMAD.MOV.U32 R64, RZ, RZ, R85 ;  /* 0x000000ffff400224 */ /* 0x000fe400078e0055 */
[----:B0-----:R-:W-:-:S03]  /*e490*/  @P0 IMAD.MOV.U32 R70, RZ, RZ, R82 ;  /* 0x000000ffff460224 */ /* 0x001fc600078e0052 */
[----:B------:R0:W3:Y:S01]  /*e4a0*/  @P0 LDG.E.U16 R67, desc[UR20][R64.64] ;  /* 0x0000001440430981 */ /* 0x0000e2000c1e1500 */
[----:B------:R-:W-:Y:S01]  /*e4b0*/  @P0 IMAD.MOV.U32 R71, RZ, RZ, R83 ;  /* 0x000000ffff470224 */ /* 0x000fe200078e0053 */
[----:B0-----:R-:W-:Y:S02]  /*e4c0*/  PRMT R65, RZ, 0x7610, R65 ;  /* 0x00007610ff417816 */ /* 0x001fe40000000041 */
[----:B------:R-:W-:-:S04]  /*e4d0*/  PRMT R64, RZ, 0x7610, R64 ;  /* 0x00007610ff407816 */ /* 0x000fc80000000040 */
[----:B------:R0:W2:Y:S02]  /*e4e0*/  @P0 LDG.E.U16 R65, desc[UR20][R70.64] ;  /* 0x0000001446410981 */ /* 0x0000a4000c1e1500 */
[----:B0-----:R-:W-:Y:S02]  /*e4f0*/  @P0 IMAD.MOV.U32 R70, RZ, RZ, R80 ;  /* 0x000000ffff460224 */ /* 0x001fe400078e0050 */
[----:B------:R-:W-:-:S05]  /*e500*/  @P0 IMAD.MOV.U32 R71, RZ, RZ, R81 ;  /* 0x000000ffff470224 */ /* 0x000fca00078e0051 */
        /* <DEDUP_REMOVED lines=12> */
[----:B------:R0:W2:Y:S01]  /*e5d0*/  @P0 LDG.E.U16 R56, desc[UR20][R70.64] ;  /* 0x0000001446380981 */ /* 0x0000a2000c1e1500 */
[----:B------:R-:W0:Y:S02]  /*e5e0*/  S2R R73, SR_TID.X ;  /* 0x0000000000497919 */ /* 0x000e240000002100 */
[C---:B0-----:R-:W-:Y:S02]  /*e5f0*/  IMAD.SHL.U32 R70, R73.reuse, 0x2, RZ ;  /* 0x0000000249467824 */ /* 0x041fe400078e00ff */
[----:B------:R-:W-:-:S05]  /*e600*/  IMAD.SHL.U32 R3, R73, 0x80, RZ ;  /* 0x0000008049037824 */ /* 0x000fca00078e00ff */
[----:B------:R-:W-:-:S04]  /*e610*/  LOP3.LUT R3, R3, 0x207e, R70, 0xc8, !PT ;  /* 0x0000207e03037812 */ /* 0x000fc800078ec846 */
[C---:B------:R-:W-:Y:S01]  /*e620*/  LOP3.LUT R71, R3.reuse, 0x10, RZ, 0x3c, !PT ;  /* 0x0000001003477812 */ /* 0x040fe200078e3cff */
[----:B------:R-:W-:Y:S04]  /*e630*/  STS.U16 [R3+UR9], R47 ;  /* 0x0000002f03007988 */ /* 0x000fe80008000409 */
[----:B------:R-:W-:Y:S04]  /*e640*/  STS.U16 [R3+UR9+0x400], R41 ;  /* 0x0004002903007988 */ /* 0x000fe80008000409 */
[----:B------:R-:W-:Y:S04]  /*e650*/  STS.U16 [R3+UR9+0x800], R35 ;  /* 0x0008002303007988 */ /* 0x000fe80008000409 */
[----:B------:R-:W-:Y:S04]  /*e660*/  STS.U16 [R3+UR9+0xc00], R29 ;  /* 0x000c001d03007988 */ /* 0x000fe80008000409 */
[----:B------:R-:W-:Y:S04]  /*e670*/  STS.U16 [R3+UR9+0x1000], R23 ;  /* 0x0010001703007988 */ /* 0x000fe80008000409 */
[----:B------:R-:W-:Y:S04]  /*e680*/  STS.U16 [R3+UR9+0x1400], R18 ;  /* 0x0014001203007988 */ /* 0x000fe80008000409 */
[----:B------:R-:W-:Y:S04]  /*e690*/  STS.U16 [R3+UR9+0x1800], R13 ;  /* 0x0018000d03007988 */ /* 0x000fe80008000409 */
[----:B------:R-:W-:Y:S01]  /*e6a0*/  STS.U16 [R3+UR9+0x1c00], R8 ;  /* 0x001c000803007988 */ /* 0x000fe20008000409 */
[----:B------:R-:W-:-:S03]  /*e6b0*/  LOP3.LUT R70, R3, 0x20, RZ, 0x3c, !PT ;  /* 0x0000002003467812 */ /* 0x000fc600078e3cff */
[----:B------:R-:W-:Y:S04]  /*e6c0*/  STS.U16 [R71+UR9+0x80], R46 ;  /* 0x0000802e47007988 */ /* 0x000fe80008000409 */
[----:B------:R-:W-:Y:S04]  /*e6d0*/  STS.U16 [R71+UR9+0x480], R40 ;  /* 0x0004802847007988 */ /* 0x000fe80008000409 */
[----:B------:R-:W-:Y:S01]  /*e6e0*/  STS.U16 [R71+UR9+0x880], R34 ;  /* 0x0008802247007988 */ /* 0x000fe20008000409 */
[----:B------:R-:W-:-:S03]  /*e6f0*/  SHF.R.U32.HI R72, RZ, 0x5, R73 ;  /* 0x00000005ff487819 */ /* 0x000fc60000011649 */
[----:B------:R-:W-:Y:S04]  /*e700*/  STS.U16 [R71+UR9+0xc80], R28 ;  /* 0x000c801c47007988 */ /* 0x000fe80008000409 */
[----:B------:R-:W-:Y:S04]  /*e710*/  STS.U16 [R71+UR9+0x1080], R22 ;  /* 0x0010801647007988 */ /* 0x000fe80008000409 */
[----:B------:R-:W-:Y:S04]  /*e720*/  STS.U16 [R71+UR9+0x1480], R17 ;  /* 0x0014801147007988 */ /* 0x000fe80008000409 */
[----:B------:R0:W-:Y:S04]  /*e730*/  STS.U16 [R71+UR9+0x1880], R12 ;  /* 0x0018800c47007988 */ /* 0x0001e80008000409 */
[----:B------:R1:W-:Y:S01]  /*e740*/  STS.U16 [R71+UR9+0x1c80], R7 ;  /* 0x001c800747007988 */ /* 0x0003e20008000409 */
[----:B------:R-:W-:-:S02]  /*e750*/  ISETP.NE.U32.AND P0, PT, R72, RZ, PT ;  /* 0x000000ff4800720c */ /* 0x000fc40003f05070 */
[----:B------:R-:W1:Y:S01]  /*e760*/  LDC R72, c[0x0][0x3a0] ;  /* 0x0000e800ff487b82 */ /* 0x000e620000000800 */
[----:B------:R-:W-:Y:S01]  /*e770*/  STS.U16 [R70+UR9+0x100], R45 ;  /* 0x0001002d46007988 */ /* 0x000fe20008000409 */
[----:B0-----:R-:W-:-:S03]  /*e780*/  LOP3.LUT R12, R3, 0x30, RZ, 0x3c, !PT ;  /* 0x00000030030c7812 */ /* 0x001fc600078e3cff */
[----:B------:R-:W-:Y:S04]  /*e790*/  STS.U16 [R70+UR9+0x500], R39 ;  /* 0x0005002746007988 */ /* 0x000fe80008000409 */
[----:B------:R-:W-:Y:S04]  /*e7a0*/  STS.U16 [R70+UR9+0x900], R33 ;  /* 0x0009002146007988 */ /* 0x000fe80008000409 */
[----:B------:R-:W-:Y:S04]  /*e7b0*/  STS.U16 [R70+UR9+0xd00], R27 ;  /* 0x000d001b46007988 */ /* 0x000fe80008000409 */
[----:B------:R-:W-:Y:S04]  /*e7c0*/  STS.U16 [R70+UR9+0x1100], R21 ;  /* 0x0011001546007988 */ /* 0x000fe80008000409 */
[----:B------:R-:W-:Y:S04]  /*e7d0*/  STS.U16 [R70+UR9+0x1500], R16 ;  /* 0x0015001046007988 */ /* 0x000fe80008000409 */
[----:B------:R-:W-:Y:S04]  /*e7e0*/  STS.U16 [R70+UR9+0x1900], R11 ;  /* 0x0019000b46007988 */ /* 0x000fe80008000409 */
[----:B------:R0:W-:Y:S01]  /*e7f0*/  STS.U16 [R70+UR9+0x1d00], R6 ;  /* 0x001d000646007988 */ /* 0x0001e20008000409 */
[----:B------:R-:W-:-:S03]  /*e800*/  LOP3.LUT R8, R3, 0x40, RZ, 0x3c, !PT ;  /* 0x0000004003087812 */ /* 0x000fc600078e3cff */
[----:B------:R-:W-:Y:S04]  /*e810*/  STS.U16 [R12+UR9+0x180], R44 ;  /* 0x0001802c0c007988 */ /* 0x000fe80008000409 */
[----:B------:R-:W-:Y:S04]  /*e820*/  STS.U16 [R12+UR9+0x580], R38 ;  /* 0x000580260c007988 */ /* 0x000fe80008000409 */
[----:B------:R-:W-:Y:S04]  /*e830*/  STS.U16 [R12+UR9+0x980], R32 ;  /* 0x000980200c007988 */ /* 0x000fe80008000409 */
[----:B------:R-:W-:Y:S04]  /*e840*/  STS.U16 [R12+UR9+0xd80], R26 ;  /* 0x000d801a0c007988 */ /* 0x000fe80008000409 */
[----:B------:R-:W-:Y:S04]  /*e850*/  STS.U16 [R12+UR9+0x1180], R20 ;  /* 0x001180140c007988 */ /* 0x000fe80008000409 */
[----:B------:R-:W-:Y:S04]  /*e860*/  STS.U16 [R12+UR9+0x1580], R15 ;  /* 0x0015800f0c007988 */ /* 0x000fe80008000409 */
[----:B------:R-:W-:Y:S04]  /*e870*/  STS.U16 [R12+UR9+0x1980], R10 ;  /* 0x0019800a0c007988 */ /* 0x000fe80008000409 */
[----:B------:R-:W-:Y:S01]  /*e880*/  STS.U16 [R12+UR9+0x1d80], R5 ;  /* 0x001d80050c007988 */ /* 0x000fe20008000409 */
[----:B-1----:R-:W-:-:S03]  /*e890*/  LOP3.LUT R7, R3, 0x50, RZ, 0x3c, !PT ;  /* 0x0000005003077812 */ /* 0x002fc600078e3cff */
[----:B------:R-:W-:Y:S04]  /*e8a0*/  STS.U16 [R8+UR9+0x200], R43 ;  /* 0x0002002b08007988 */ /* 0x000fe80008000409 */
[----:B------:R-:W-:Y:S04]  /*e8b0*/  STS.U16 [R8+UR9+0x600], R37 ;  /* 0x0006002508007988 */ /* 0x000fe80008000409 */
[----:B------:R-:W-:Y:S04]  /*e8c0*/  STS.U16 [R8+UR9+0xa00], R31 ;  /* 0x000a001f08007988 */ /* 0x000fe80008000409 */
[----:B------:R-:W-:Y:S04]  /*e8d0*/  STS.U16 [R8+UR9+0xe00], R25 ;  /* 0x000e001908007988 */ /* 0x000fe80008000409 */
[----:B------:R-:W-:Y:S04]  /*e8e0*/  STS.U16 [R8+UR9+0x1200], R19 ;  /* 0x0012001308007988 */ /* 0x000fe80008000409 */
[----:B------:R-:W-:Y:S04]  /*e8f0*/  STS.U16 [R8+UR9+0x1600], R14 ;  /* 0x0016000e08007988 */ /* 0x000fe80008000409 */
[----:B------:R-:W-:Y:S04]  /*e900*/  STS.U16 [R8+UR9+0x1a00], R9 ;  /* 0x001a000908007988 */ /* 0x000fe80008000409 */
[----:B------:R1:W-:Y:S01]  /*e910*/  STS.U16 [R8+UR9+0x1e00], R4 ;  /* 0x001e000408007988 */ /* 0x0003e20008000409 */
[----:B0-----:R-:W-:-:S03]  /*e920*/  LOP3.LUT R6, R3, 0x60, RZ, 0x3c, !PT ;  /* 0x0000006003067812 */ /* 0x001fc600078e3cff */
[----:B------:R0:W-:Y:S01]  /*e930*/  STS.U16 [R7+UR9+0x280], R42 ;  /* 0x0002802a07007988 */ /* 0x0001e20008000409 */
[----:B------:R-:W-:-:S03]  /*e940*/  VIADD R72, R72, 0x7f ;  /* 0x0000007f48487836 */ /* 0x000fc60000000000 */
[----:B------:R0:W-:Y:S04]  /*e950*/  STS.U16 [R7+UR9+0x680], R36 ;  /* 0x0006802407007988 */ /* 0x0001e80008000409 */
[----:B------:R0:W-:Y:S04]  /*e960*/  STS.U16 [R7+UR9+0xa80], R30 ;  /* 0x000a801e07007988 */ /* 0x0001e80008000409 */
[----:B------:R0:W-:Y:S04]  /*e970*/  STS.U16 [R7+UR9+0xe80], R24 ;  /* 0x000e801807007988 */ /* 0x0001e80008000409 */
[----:B------:R0:W-:Y:S04]  /*e980*/  STS.U16 [R7+UR9+0x1280], R51 ;  /* 0x0012803307007988 */ /* 0x0001e80008000409 */
[----:B------:R0:W-:Y:S01]  /*e990*/  STS.U16 [R7+UR9+0x1680], R50 ;  /* 0x0016803207007988 */ /* 0x0001e20008000409 */
[----:B-1----:R-:W-:-:S03]  /*e9a0*/  SHF.R.S32.HI R4, RZ, 0x1f, R72 ;  /* 0x0000001fff047819 */ /* 0x002fc60000011448 */
[----:B------:R0:W-:Y:S04]  /*e9b0*/  STS.U16 [R7+UR9+0x1a80], R49 ;  /* 0x001a803107007988 */ /* 0x0001e80008000409 */
[----:B------:R0:W-:Y:S01]  /*e9c0*/  STS.U16 [R7+UR9+0x1e80], R48 ;  /* 0x001e803007007988 */ /* 0x0001e20008000409 */
[----:B------:R-:W-:-:S03]  /*e9d0*/  LOP3.LUT R5, R3, 0x70, RZ, 0x3c, !PT ;  /* 0x0000007003057812 */ /* 0x000fc600078e3cff */
[----:B----4-:R0:W-:Y:S04]  /*e9e0*/  STS.U16 [R6+UR9+0x300], R55 ;  /* 0x0003003706007988 */ /* 0x0101e80008000409 */
[----:B------:R0:W-:Y:S01]  /*e9f0*/  STS.U16 [R6+UR9+0x700], R54 ;  /* 0x0007003606007988 */ /* 0x0001e20008000409 */
[----:B------:R-:W-:-:S03]  /*ea00*/  LEA.HI R4, R4, R72, RZ, 0x7 ;  /* 0x0000004804047211 */ /* 0x000fc600078f38ff */
[----:B------:R0:W-:Y:S04]  /*ea10*/  STS.U16 [R6+UR9+0xb00], R53 ;  /* 0x000b003506007988 */ /* 0x0001e80008000409 */
[----:B------:R0:W-:Y:S04]  /*ea20*/  STS.U16 [R6+UR9+0xf00], R52 ;  /* 0x000f003406007988 */ /* 0x0001e80008000409 */
[----:B------:R0:W-:Y:S04]  /*ea30*/  STS.U16 [R6+UR9+0x1300], R63 ;  /* 0x0013003f06007988 */ /* 0x0001e80008000409 */
[----:B------:R0:W-:Y:S01]  /*ea40*/  STS.U16 [R6+UR9+0x1700], R61 ;  /* 0x0017003d06007988 */ /* 0x0001e20008000409 */
[----:B------:R-:W-:-:S03]  /*ea50*/  SHF.R.S32.HI R4, RZ, 0x7, R4 ;  /* 0x00000007ff047819 */ /* 0x000fc60000011404 */
[----:B------:R0:W-:Y:S04]  /*ea60*/  STS.U16 [R6+UR9+0x1b00], R59 ;  /* 0x001b003b06007988 */ /* 0x0001e80008000409 */
[----:B------:R0:W-:Y:S04]  /*ea70*/  STS.U16 [R6+UR9+0x1f00], R57 ;  /* 0x001f003906007988 */ /* 0x0001e80008000409 */
[----:B---3--:R0:W-:Y:S04]  /*ea80*/  STS.U16 [R5+UR9+0x380], R67 ;  /* 0x0003804305007988 */ /* 0x0081e80008000409 */
[----:B--2---:R0:W-:Y:S01]  /*ea90*/  STS.U16 [R5+UR9+0x780], R66 ;  /* 0x0007804205007988 */ /* 0x0041e20008000409 */
[----:B------:R-:W-:-:S03]  /*eaa0*/  VIMNMX R4, PT, PT, R4, 0x1, !PT ;  /* 0x0000000104047848 */ /* 0x000fc60007fe0100 */
[----:B------:R0:W-:Y:S04]  /*eab0*/  STS.U16 [R5+UR9+0xb80], R65 ;  /* 0x000b804105007988 */ /* 0x0001e80008000409 */
[----:B------:R0:W-:Y:S04]  /*eac0*/  STS.U16 [R5+UR9+0xf80], R64 ;  /* 0x000f804005007988 */ /* 0x0001e80008000409 */
[----:B------:R0:W-:Y:S04]  /*ead0*/  STS.U16 [R5+UR9+0x1380], R62 ;  /* 0x0013803e05007988 */ /* 0x0001e80008000409 */
[----:B------:R0:W-:Y:S04]  /*eae0*/  STS.U16 [R5+UR9+0x1780], R60 ;  /* 0x0017803c05007988 */ /* 0x0001e80008000409 */
[----:B------:R0:W-:Y:S01]  /*eaf0*/  STS.U16 [R5+UR9+0x1b80], R58 ;  /* 0x001b803a05007988 */ /* 0x0001e20008000409 */
[----:B------:R-:W-:-:S03]  /*eb00*/  VIADD R4, R4, 0xffffffff ;  /* 0xffffffff04047836 */ /* 0x000fc60000000000 */
[----:B------:R0:W-:Y:S01]  /*eb10*/  STS.U16 [R5+UR9+0x1f80], R56 ;  /* 0x001f803805007988 */ /* 0x0001e20008000409 */
[----:B------:R1:W-:Y:S06]  /*eb20*/  MEMBAR.ALL.CTA ;  /* 0x0000000000007992 */ /* 0x0003ec0000008000 */
[----:B-1----:R-:W1:Y:S01]  /*eb30*/  FENCE.VIEW.ASYNC.S ;  /* 0x00000000000073c6 */ /* 0x002e620000000000 */
[----:B------:R-:W-:-:S03]  /*eb40*/  UIADD3 UR4, UPT, UPT, UR9, 0x4000, URZ ;  /* 0x0000400009047890 */ /* 0x000fc6000fffe0ff */
[----:B------:R0:W-:Y:S01]  /*eb50*/  STL [R1+0x6b4], R4 ;  /* 0x0006b40401007387 */ /* 0x0001e20000100800 */
[----:B------:R-:W-:Y:S01]  /*eb60*/  USHF.R.U32.HI UR4, URZ, 0x4, UR4 ;  /* 0x00000004ff047899 */ /* 0x000fe20008011604 */
[----:B-1----:R-:W-:Y:S01]  /*eb70*/  BAR.SYNC.DEFER_BLOCKING 0x0 ;  /* 0x0000000000007b1d */ /* 0x002fe20000010000 */
[----:B------:R-:W-:Y:S02]  /*eb80*/  ISETP.LT.OR P1, PT, R72, 0x80, P0 ;  /* 0x000000804800780c */ /* 0x000fe40000721670 */
[----:B------:R-:W-:-:S04]  /*eb90*/  USGXT.U32 UR12, UR4, 0xe ;  /* 0x0000000e040c789a */ /* 0x000fc80008000000 */
[----:B------:R-:W-:Y:S01]  /*eba0*/  UIADD3 UR7, UP1, UPT, UR12, 0x2, URZ ;  /* 0x000000020c077890 */ /* 0x000fe2000ff3e0ff */
[----:B------:R-:W-:Y:S01]  /*ebb0*/  UMOV UR4, URZ ;  /* 0x000000ff00047c82 */ /* 0x000fe20008000000 */
[----:B------:R-:W-:Y:S02]  /*ebc0*/  UIADD3 UR11, UPT, UPT, UR8, 0x40, URZ ;  /* 0x00000040080b7890 */ /* 0x000fe4000fffe0ff */
[----:B------:R-:W-:Y:S01]  /*ebd0*/  UIADD3.X UR13, UPT, UPT, UR4, 0x40004040, URZ, UP1, !UPT ;  /* 0x40004040040d7890 */ /* 0x000fe20008ffe4ff */
[----:B------:R-:W-:Y:S01]  /*ebe0*/  ISETP.NE.U32.AND P3, PT, R4, RZ, PT ;  /* 0x000000ff0400720c */ /* 0x000fe20003f65070 */
[----:B------:R-:W-:Y:S01]  /*ebf0*/  IMAD.SHL.U32 R69, R69, 0x80, RZ ;  /* 0x0000008045457824 */ /* 0x000fe200078e00ff */
[----:B0-----:R-:W-:Y:S11]  /*ec00*/  @P1 BRA `(.L_x_7) ;  /* 0x0000000000c01947 */ /* 0x001ff60003800000 */
[----:B------:R-:W-:Y:S01]  /*ec10*/  USHF.R.U32.HI UR14, URZ, 0x4, UR9 ;  /* 0x00000004ff0e7899 */ /* 0x000fe20008011609 */
[----:B------:R-:W-:Y:S01]  /*ec20*/  UMOV UR4, URZ ;  /* 0x000000ff00047c82 */ /* 0x000fe20008000000 */
[----:B------:R-:W-:Y:S02]  /*ec30*/  UIADD3 UR16, UPT, UPT, UR8, 0x48, URZ ;  /* 0x0000004808107890 */ /* 0x000fe4000fffe0ff */
[----:B------:R-:W-:Y:S02]  /*ec40*/  USGXT.U32 UR14, UR14, 0xe ;  /* 0x0000000e0e0e789a */ /* 0x000fe40008000000 */
[----:B------:R-:W-:Y:S02]  /*ec50*/  UIADD3 UR17, UPT, UPT, UR8, 0x50, URZ ;  /* 0x0000005008117890 */ /* 0x000fe4000fffe0ff */
[----:B------:R-:W-:Y:S02]  /*ec60*/  UIADD3 UR38, UP1, UPT, UR14, 0x2, URZ ;  /* 0x000000020e267890 */ /* 0x000fe4000ff3e0ff */
[----:B------:R-:W-:-:S02]  /*ec70*/  UIADD3 UR24, UPT, UPT, UR8, 0x58, URZ ;  /* 0x0000005808187890 */ /* 0x000fc4000fffe0ff */
[----:B------:R-:W-:Y:S02]  /*ec80*/  UIADD3.X UR39, UPT, UPT, UR4, 0x40004040, URZ, UP1, !UPT ;  /* 0x4000404004277890 */ /* 0x000fe40008ffe4ff */
[----:B------:R-:W-:Y:S02]  /*ec90*/  UIADD3 UR25, UPT, UPT, UR8, 0x60, URZ ;  /* 0x0000006008197890 */ /* 0x000fe4000fffe0ff */
[----:B------:R-:W-:Y:S02]  /*eca0*/  UIADD3.64 UR18, UPT, UPT, UR38, 0x2, URZ ;  /* 0x0000000226127897 */ /* 0x000fe4000fffe0ff */
[----:B------:R-:W-:Y:S02]  /*ecb0*/  UIADD3.64 UR22, UPT, UPT, UR38, 0x4, URZ ;  /* 0x0000000426167897 */ /* 0x000fe4000fffe0ff */
[----:B------:R-:W-:Y:S02]  /*ecc0*/  UIADD3.64 UR26, UPT, UPT, UR38, 0x1fe, URZ ;  /* 0x000001fe261a7897 */ /* 0x000fe4000fffe0ff */
[----:B------:R-:W-:-:S02]  /*ecd0*/  UIADD3 UR30, UPT, UPT, UR8, 0x68, URZ ;  /* 0x00000068081e7890 */ /* 0x000fc4000fffe0ff */
[----:B------:R-:W-:Y:S02]  /*ece0*/  UIADD3.64 UR28, UPT, UPT, UR38, 0x200, URZ ;  /* 0x00000200261c7897 */ /* 0x000fe4000fffe0ff */
[----:B------:R-:W-:Y:S02]  /*ecf0*/  UIADD3 UR31, UPT, UPT, UR8, 0x70, URZ ;  /* 0x00000070081f7890 */ /* 0x000fe4000fffe0ff */
[----:B------:R-:W-:Y:S01]  /*ed00*/  UIADD3.64 UR32, UPT, UPT, UR38, 0x202, URZ ;  /* 0x0000020226207897 */ /* 0x000fe2000fffe0ff */
[----:B------:R-:W-:Y:S01]  /*ed10*/  UMOV UR40, 0x0 ;  /* 0x0000000000287882 */ /* 0x000fe20000000000 */
[----:B------:R-:W-:Y:S01]  /*ed20*/  UMOV UR41, 0x8100010 ;  /* 0x0810001000297882 */ /* 0x000fe20000000000 */
[----:B------:R-:W-:Y:S02]  /*ed30*/  UIADD3 UR36, UPT, UPT, UR8, 0x78, URZ ;  /* 0x0000007808247890 */ /* 0x000fe4000fffe0ff */
[----:B------:R-:W-:Y:S01]  /*ed40*/  UIADD3.64 UR34, UPT, UPT, UR38, 0x204, URZ ;  /* 0x0000020426227897 */ /* 0x000fe2000fffe0ff */
[----:B------:R-:W-:Y:S01]  /*ed50*/  UMOV UR15, 0x40004040 ;  /* 0x40004040000f7882 */ /* 0x000fe20000000000 */
[----:B------:R-:W-:Y:S01]  /*ed60*/  UMOV UR42, 0x0 ;  /* 0x00000000002a7882 */ /* 0x000fe20000000000 */
[----:B------:R-:W-:Y:S01]  /*ed70*/  UMOV UR43, 0x8100010 ;  /* 0x08100010002b7882 */ /* 0x000fe20000000000 */
[----:B------:R-:W-:Y:S01]  /*ed80*/  UMOV UR44, 0x0 ;  /* 0x00000000002c7882 */ /* 0x000fe20000000000 */
[----:B------:R-:W-:Y:S01]  /*ed90*/  UMOV UR45, 0x8100010 ;  /* 0x08100010002d7882 */ /* 0x000fe20000000000 */
[----:B------:R0:W-:Y:S01]  /*eda0*/  UTCHMMA tmem[UR11], gdesc[UR14], tmem[UR8], tmem[UR40], idesc[UR41], !UPT ;  /* 0x00ff280e0b0079ea */ /* 0x0001e2000f800008 */
[----:B------:R-:W-:Y:S01]  /*edb0*/  UMOV UR46, 0x0 ;  /* 0x00000000002e7882 */ /* 0x000fe20000000000 */
[----:B------:R-:W-:Y:S01]  /*edc0*/  UMOV UR47, 0x8100010 ;  /* 0x08100010002f7882 */ /* 0x000fe20000000000 */
[----:B------:R0:W-:Y:S01]  /*edd0*/  UTCHMMA tmem[UR16], gdesc[UR38], tmem[UR8], tmem[UR42], idesc[UR43], UPT ;  /* 0x00ff2a26100079ea */ /* 0x0001e2000b800008 */
        /* <DEDUP_REMOVED lines=8> */
[----:B------:R-:W-:Y:S01]  /*ee60*/  UMOV UR4, UR6 ;  /* 0x0000000600047c82 */ /* 0x000fe20008000000 */
[----:B------:R-:W-:Y:S01]  /*ee70*/  UMOV UR5, URZ ;  /* 0x000000ff00057c82 */ /* 0x000fe20008000000 */
[----:B------:R0:W-:Y:S01]  /*ee80*/  UTCHMMA tmem[UR25], gdesc[UR26], tmem[UR8], tmem[UR48], idesc[UR49], UPT ;  /* 0x00ff301a190079ea */ /* 0x0001e2000b800008 */
[----:B------:R-:W-:Y:S01]  /*ee90*/  UMOV UR54, 0x0 ;  /* 0x0000000000367882 */ /* 0x000fe20000000000 */
[----:B------:R-:W-:Y:S01]  /*eea0*/  UMOV UR55, 0x8100010 ;  /* 0x0810001000377882 */ /* 0x000fe20000000000 */
[----:B------:R0:W-:Y:S01]  /*eeb0*/  UTCHMMA tmem[UR30], gdesc[UR28], tmem[UR8], tmem[UR50], idesc[UR51], UPT ;  /* 0x00ff321c1e0079ea */ /* 0x0001e2000b800008 */
[----:B------:R-:W-:Y:S01]  /*eec0*/  UMOV UR4, UR4 ;  /* 0x0000000400047c82 */ /* 0x000fe20008000000 */
[----:B------:R0:W-:Y:S01]  /*eed0*/  UTCHMMA tmem[UR31], gdesc[UR32], tmem[UR8], tmem[UR52], idesc[UR53], UPT ;  /* 0x00ff34201f0079ea */ /* 0x0001e2000b800008 */
[----:B------:R0:W-:Y:S01]  /*eee0*/  UTCHMMA tmem[UR36], gdesc[UR34], tmem[UR8], tmem[UR54], idesc[UR55], UPT ;  /* 0x00ff3622240079ea */ /* 0x0001e2000b800008 */
[----:B------:R0:W-:Y:S01]  /*eef0*/  UTCBAR [UR4], URZ ;  /* 0x000000ff040073e9 */ /* 0x0001e200080000ff */
[----:B------:R-:W-:Y:S01]  /*ef00*/  NOP ;  /* 0x0000000000007918 */ /* 0x000fe20000000000 */
.L_x_7:
[----:B------:R1:W-:Y:S01]  /*ef10*/  STL [R1+0xb4], RZ ;  /* 0x0000b4ff01007387 */ /* 0x0003e20000100800 */
[----:B0-----:R-:W-:Y:S01]  /*ef20*/  UMOV UR4, URZ ;  /* 0x000000ff00047c82 */ /* 0x001fe20008000000 */
[----:B------:R-:W-:Y:S01]  /*ef30*/  UMOV UR14, UR7 ;  /* 0x00000007000e7c82 */ /* 0x000fe20008000000 */
[----:B------:R-:W-:Y:S01]  /*ef40*/  UMOV UR15, UR13 ;  /* 0x0000000d000f7c82 */ /* 0x000fe20008000000 */
[----:B-----5:R-:W-:Y:S01]  /*ef50*/  IMAD.SHL.U32 R71, R68, 0x80, RZ ;  /* 0x0000008044477824 */ /* 0x020fe200078e00ff */
[----:B------:R-:W-:Y:S06]  /*ef60*/  @!P3 BRA `(.L_x_8) ;  /* 0x0000009c00e0b947 */ /* 0x000fec0003800000 */
[----:B------:R-:W-:Y:S01]  /*ef70*/  SHF.R.S32.HI R68, RZ, 0x1f, R69 ;  /* 0x0000001fff447819 */ /* 0x000fe20000011445 */
[----:B------:R-:W-:Y:S01]  /*ef80*/  UIADD3.64 UR22, UPT, UPT, UR14, 0x2, URZ ;  /* 0x000000020e167897 */ /* 0x000fe2000fffe0ff */
[----:B------:R-:W-:Y:S01]  /*ef90*/  SHF.R.S32.HI R70, RZ, 0x1f, R71 ;  /* 0x0000001fff467819 */ /* 0x000fe20000011447 */
[----:B------:R-:W-:Y:S01]  /*efa0*/  UIADD3.64 UR24, UPT, UPT, UR14, 0x4, URZ ;  /* 0x000000040e187897 */ /* 0x000fe2000fffe0ff */
[C---:B------:R-:W-:Y:S01]  /*efb0*/  SHF.L.U64.HI R68, R69.reuse, 0x1, R68 ;  /* 0x0000000145447819 */ /* 0x040fe20000010244 */
[----:B------:R-:W-:Y:S01]  /*efc0*/  IMAD.SHL.U32 R69, R69, 0x2, RZ ;  /* 0x0000000245457824 */ /* 0x000fe200078e00ff */
[C---:B------:R-:W-:Y:S01]  /*efd0*/  SHF.L.U64.HI R70, R71.reuse, 0x1, R70 ;  /* 0x0000000147467819 */ /* 0x040fe20000010246 */
[----:B------:R-:W-:Y:S01]  /*efe0*/  IMAD.SHL.U32 R71, R71, 0x2, RZ ;  /* 0x0000000247477824 */ /* 0x000fe200078e00ff */
[----:B------:R-:W-:Y:S02]  /*eff0*/  UIADD3.64 UR26, UPT, UPT, UR14, 0x1fe, URZ ;  /* 0x000001fe0e1a7897 */ /* 0x000fe4000fffe0ff */
[----:B------:R-:W-:-:S02]  /*f000*/  UIADD3.64 UR28, UPT, UPT, UR14, 0x200, URZ ;  /* 0x000002000e1c7897 */ /* 0x000fc4000fffe0ff */
[----:B------:R-:W-:Y:S02]  /*f010*/  UIADD3.64 UR30, UPT, UPT, UR14, 0x202, URZ ;  /* 0x000002020e1e7897 */ /* 0x000fe4000fffe0ff */
[----:B------:R-:W-:Y:S01]  /*f020*/  UIADD3.64 UR32, UPT, UPT, UR14, 0x204, URZ ;  /* 0x000002040e207897 */ /* 0x000fe2000fffe0ff */
[----:B------:R-:W-:Y:S01]  /*f030*/  UMOV UR18, 0x1 ;  /* 0x0000000100127882 */ /* 0x000fe20000000000 */
[----:B------:R-:W-:-:S10]  /*f040*/  UMOV UR5, URZ ;  /* 0x000000ff00057c82 */ /* 0x000fd40008000000 */
.L_x_11:
[----:B------:R-:W2:Y:S01]  /*f050*/  LDL.LU R4, [R1+0xb4] ;  /* 0x0000b40001047983 */ /* 0x000ea20000300800 */
[----:B------:R-:W0:Y:S03]  /*f060*/  LDC R42, c[0x0][0x3a0] ;  /* 0x0000e800ff2a7b82 */ /* 0x000e260000000800 */
[----:B------:R3:W-:Y:S04]  /*f070*/  STL [R1+0x8a0], R22 ;  /* 0x0008a01601007387 */ /* 0x0007e80000100800 */
[----:B---3--:R-:W3:Y:S04]  /*f080*/  LDL.LU R22, [R1+0x2c8] ;  /* 0x0002c80001167983 */ /* 0x008ee80000300800 */
[----:B------:R4:W-:Y:S04]  /*f090*/  STL [R1+0x894], R44 ;  /* 0x0008942c01007387 */ /* 0x0009e80000100800 */
[----:B----4-:R-:W4:Y:S04]  /*f0a0*/  LDL.LU R44, [R1+0x2c0] ;  /* 0x0002c000012c7983 */ /* 0x010f280000300800 */
[----:B------:R-:W-:Y:S04]  /*f0b0*/  STL [R1+0x890], R45 ;  /* 0x0008902d01007387 */ /* 0x000fe80000100800 */
[----:B------:R-:W-:Y:S04]  /*f0c0*/  STL [R1+0x898], R45 ;  /* 0x0008982d01007387 */ /* 0x000fe80000100800 */
[----:B------:R1:W-:Y:S04]  /*f0d0*/  STL [R1+0x88c], R93 ;  /* 0x00088c5d01007387 */ /* 0x0003e80000100800 */
[----:B-1----:R-:W3:Y:S04]  /*f0e0*/  LDL.LU R93, [R1+0x2bc] ;  /* 0x0002bc00015d7983 */ /* 0x002ee80000300800 */
[----:B------:R-:W-:Y:S04]  /*f0f0*/  STL [R1+0x888], R46 ;  /* 0x0008882e01007387 */ /* 0x000fe80000100800 */
[----:B------:R1:W-:Y:S04]  /*f100*/  STL [R1+0x89c], R46 ;  /* 0x00089c2e01007387 */ /* 0x0003e80000100800 */
[----:B------:R-:W-:Y:S04]  /*f110*/  STL [R1+0x884], R92 ;  /* 0x0008845c01007387 */ /* 0x000fe80000100800 */
        /* <DEDUP_REMOVED lines=40> */
[----:B------:R0:W-:Y:S04]  /*f3a0*/  STL [R1+0x7e0], R72 ;  /* 0x0007e04801007387 */ /* 0x0001e80000100800 */
[----:B------:R-:W-:Y:S04]  /*f3b0*/  STL [R1+0x7dc], R69 ;  /* 0x0007dc4501007387 */ /* 0x000fe80000100800 */
[----:B------:R-:W-:Y:S04]  /*f3c0*/  STL [R1+0x7d8], R68 ;  /* 0x0007d84401007387 */ /* 0x000fe80000100800 */
[----:B------:R0:W-:Y:S01]  /*f3d0*/  STL [R1+0x7d4], R3 ;  /* 0x0007d40301007387 */ /* 0x0001e20000100800 */
[----:B--2---:R-:W-:-:S04]  /*f3e0*/  VIADD R4, R4, 0x1 ;  /* 0x0000000104047836 */ /* 0x004fc80000000000 */
[----:B0-----:R-:W-:Y:S01]  /*f3f0*/  IMAD R42, R4, -0x80, R42 ;  /* 0xffffff80042a7824 */ /* 0x001fe200078e022a */
[----:B------:R0:W-:Y:S04]  /*f400*/  STL [R1+0xb4], R4 ;  /* 0x0000b40401007387 */ /* 0x0001e80000100800 */
[----:B-1----:R-:W2:Y:S04]  /*f410*/  LDL.LU R46, [R1+0x2c4] ;  /* 0x0002c400012e7983 */ /* 0x002ea80000300800 */
[----:B------:R-:W2:Y:S04]  /*f420*/  LDL.LU R72, [R1+0x2d0] ;  /* 0x0002d00001487983 */ /* 0x000ea80000300800 */
[----:B------:R-:W2:Y:S01]  /*f430*/  LDL.LU R3, [R1+0x2d8] ;  /* 0x0002d80001037983 */ /* 0x000ea20000300800 */
[----:B------:R-:W-:-:S02]  /*f440*/  ISETP.GT.AND P4, PT, R42, RZ, PT ;  /* 0x000000ff2a00720c */ /* 0x000fc40003f84270 */
[-C--:B-----5:R-:W-:Y:S02]  /*f450*/  IADD3 R2, P5, PT, R2, R71.reuse, RZ ;  /* 0x0000004702027210 */ /* 0x0a0fe40007fbe0ff */
[----:B------:R-:W-:Y:S02]  /*f460*/  ISETP.GT.AND P1, PT, R42, 0x1, PT ;  /* 0x000000012a00780c */ /* 0x000fe40003f24270 */
[----:B------:R-:W-:Y:S01]  /*f470*/  PRMT R41, RZ, 0x7610, R41 ;  /* 0x00007610ff297816 */ /* 0x000fe20000000029 */
[----:B------:R-:W-:Y:S01]  /*f480*/  IMAD.X R0, R0, 0x1, R70, P5 ;  /* 0x0000000100007824 */ /* 0x000fe200028e0646 */
[----:B------:R-:W-:Y:S02]  /*f490*/  PRMT R43, RZ, 0x7610, R43 ;  /* 0x00007610ff2b7816 */ /* 0x000fe4000000002b */
[----:B----4-:R-:W-:-:S03]  /*f4a0*/  IADD3 R44, P3, PT, R44, R71, RZ ;  /* 0x000000472c2c7210 */ /* 0x010fc60007f7e0ff */
[----:B0-----:R-:W-:Y:S02]  /*f4b0*/  @P4 IMAD.MOV.U32 R4, RZ, RZ, R2 ;  /* 0x000000ffff044224 */ /* 0x001fe400078e0002 */
[----:B------:R-:W-:Y:S01]  /*f4c0*/  @P4 IMAD.MOV.U32 R5, RZ, RZ, R0 ;  /* 0x000000ffff054224 */ /* 0x000fe200078e0000 */
[----:B---3--:R-:W-:Y:S01]  /*f4d0*/  IADD3 R22, P5, PT, R22, R71, RZ ;  /* 0x0000004716167210 */ /* 0x008fe20007fbe0ff */
[----:B------:R0:W-:Y:S04]  /*f4e0*/  STL [R1+0x2c0], R44 ;  /* 0x0002c02c01007387 */ /* 0x0001e80000100800 */
[----:B------:R1:W3:Y:S01]  /*f4f0*/  @P4 LDG.E.U16 R41, desc[UR20][R4.64] ;  /* 0x0000001404294981 */ /* 0x0002e2000c1e1500 */
[----:B------:R-:W-:Y:S01]  /*f500*/  IMAD.X R93, R93, 0x1, R70, P3 ;  /* 0x000000015d5d7824 */ /* 0x000fe200018e0646 */
[----:B------:R-:W-:Y:S01]  /*f510*/  ISETP.GT.AND P3, PT, R42, 0x2, PT ;  /* 0x000000022a00780c */ /* 0x000fe20003f64270 */
[----:B-1----:R-:W-:-:S02]  /*f520*/  @P1 IMAD.MOV.U32 R4, RZ, RZ, R44 ;  /* 0x000000ffff041224 */ /* 0x002fc400078e002c */
[----:B------:R-:W-:Y:S01]  /*f530*/  @P1 IMAD.MOV.U32 R5, RZ, RZ, R93 ;  /* 0x000000ffff051224 */ /* 0x000fe200078e005d */
[----:B------:R-:W-:Y:S01]  /*f540*/  STL [R1+0x2bc], R93 ;  /* 0x0002bc5d01007387 */ /* 0x000fe20000100800 */
[----:B------:R-:W-:-:S03]  /*f550*/  PRMT R40, RZ, 0x7610, R40 ;  /* 0x00007610ff287816 */ /* 0x000fc60000000028 */
[----:B------:R-:W4:Y:S04]  /*f560*/  LDL.LU R47, [R1+0x2d4] ;  /* 0x0002d400012f7983 */ /* 0x000f280000300800 */
[----:B0-----:R-:W3:Y:S04]  /*f570*/  LDL.LU R44, [R1+0x2e0] ;  /* 0x0002e000012c7983 */ /* 0x001ee80000300800 */
[----:B------:R-:W-:Y:S04]  /*f580*/  STL [R1+0x2c8], R22 ;  /* 0x0002c81601007387 */ /* 0x000fe80000100800 */
[----:B------:R0:W3:Y:S02]  /*f590*/  @P1 LDG.E.U16 R43, desc[UR20][R4.64] ;  /* 0x00000014042b1981 */ /* 0x0000e4000c1e1500 */
[----:B0-----:R-:W-:-:S02]  /*f5a0*/  @P3 IMAD.MOV.U32 R4, RZ, RZ, R22 ;  /* 0x000000ffff043224 */ /* 0x001fc400078e0016 */
[----:B--2---:R-:W-:Y:S01]  /*f5b0*/  IMAD.X R46, R46, 0x1, R70, P5 ;  /* 0x000000012e2e7824 */ /* 0x004fe200028e0646 */
[----:B------:R-:W-:-:S04]  /*f5c0*/  IADD3 R72, P6, PT, R72, R71, RZ ;  /* 0x0000004748487210 */ /* 0x000fc80007fde0ff */
[----:B------:R0:W-:Y:S01]  /*f5d0*/  STL [R1+0x2c4], R46 ;  /* 0x0002c42e01007387 */ /* 0x0001e20000100800 */
[----:B------:R-:W-:Y:S01]  /*f5e0*/  @P3 IMAD.MOV.U32 R5, RZ, RZ, R46 ;  /* 0x000000ffff053224 */ /* 0x000fe200078e002e */
[----:B------:R-:W-:-:S04]  /*f5f0*/  IADD3 R3, P5, PT, R3, R71, RZ ;  /* 0x0000004703037210 */ /* 0x000fc80007fbe0ff */
[----:B------:R1:W5:Y:S04]  /*f600*/  @P3 LDG.E.U16 R40, desc[UR20][R4.64] ;  /* 0x0000001404283981 */ /* 0x000368000c1e1500 */
[----:B0-----:R-:W2:Y:S04]  /*f610*/  LDL.LU R46, [R1+0x2dc] ;  /* 0x0002dc00012e7983 */ /* 0x001ea80000300800 */
[----:B------:R-:W-:Y:S04]  /*f620*/  STL [R1+0x2d0], R72 ;  /* 0x0002d04801007387 */ /* 0x000fe80000100800 */
[----:B------:R-:W2:Y:S04]  /*f630*/  LDL.LU R93, [R1+0x2e8] ;  /* 0x0002e800015d7983 */ /* 0x000ea80000300800 */
[----:B------:R-:W-:Y:S04]  /*f640*/  STL [R1+0x2d8], R3 ;  /* 0x0002d80301007387 */ /* 0x000fe80000100800 */
[----:B------:R-:W2:Y:S04]  /*f650*/  LDL.LU R22, [R1+0x2f0] ;  /* 0x0002f00001167983 */ /* 0x000ea80000300800 */
[----:B------:R-:W2:Y:S01]  /*f660*/  LDL.LU R5, [R1+0x2cc] ;  /* 0x0002cc0001057983 */ /* 0x000ea20000300800 */
[----:B------:R-:W-:-:S02]  /*f670*/  ISETP.GT.AND P4, PT, R42, 0x3, PT ;  /* 0x000000032a00780c */ /* 0x000fc40003f84270 */
[C---:B------:R-:W-:Y:S02]  /*f680*/  ISETP.GT.AND P1, PT, R42.reuse, 0x4, PT ;  /* 0x000000042a00780c */ /* 0x040fe40003f24270 */
[----:B------:R-:W-:Y:S02]  /*f690*/  PRMT R39, RZ, 0x7610, R39 ;  /* 0x00007610ff277816 */ /* 0x000fe40000000027 */
[----:B------:R-:W-:Y:S02]  /*f6a0*/  ISETP.GT.AND P3, PT, R42, 0x5, PT ;  /* 0x000000052a00780c */ /* 0x000fe40003f64270 */
[----:B------:R-:W-:-:S05]  /*f6b0*/  PRMT R6, RZ, 0x7610, R6 ;  /* 0x00007610ff067816 */ /* 0x000fca0000000006 */
[----:B-1----:R-:W-:Y:S02]  /*f6c0*/  @P4 IMAD.MOV.U32 R4, RZ, RZ, R72 ;  /* 0x000000ffff044224 */ /* 0x002fe400078e0048 */
[----:B----4-:R-:W-:Y:S01]  /*f6d0*/  IMAD.X R47, R47, 0x1, R70, P5 ;  /* 0x000000012f2f7824 */ /* 0x010fe200028e0646 */
[----:B---3--:R-:W-:Y:S02]  /*f6e0*/  IADD3 R44, P5, PT, R44, R71, RZ ;  /* 0x000000472c2c7210 */ /* 0x008fe40007fbe0ff */
[----:B------:R-:W-:-:S03]  /*f6f0*/  PRMT R38, RZ, 0x7610, R38 ;  /* 0x00007610ff267816 */ /* 0x000fc60000000026 */
[--C-:B--2---:R-:W-:Y:S02]  /*f700*/  IMAD.X R46, R46, 0x1, R70.reuse, P5 ;  /* 0x000000012e2e7824 */ /* 0x104fe400028e0646 */
[----:B------:R-:W-:Y:S01]  /*f710*/  IMAD.X R5, R5, 0x1, R70, P6 ;  /* 0x0000000105057824 */ /* 0x000fe200030e0646 */
[----:B------:R-:W-:-:S04]  /*f720*/  IADD3 R93, P6, PT, R93, R71, RZ ;  /* 0x000000475d5d7210 */ /* 0x000fc80007fde0ff */
[----:B------:R0:W-:Y:S04]  /*f730*/  STL [R1+0x2cc], R5 ;  /* 0x0002cc0501007387 */ /* 0x0001e80000100800 */
[----:B------:R1:W5:Y:S01]  /*f740*/  @P4 LDG.E.U16 R39, desc[UR20][R4.64] ;  /* 0x0000001404274981 */ /* 0x000362000c1e1500 */
[----:B------:R-:W-:-:S03]  /*f750*/  IADD3 R22, P5, PT, R22, R71, RZ ;  /* 0x0000004716167210 */ /* 0x000fc60007fbe0ff */
[----:B------:R2:W-:Y:S01]  /*f760*/  STL [R1+0x2d4], R47 ;  /* 0x0002d42f01007387 */ /* 0x0005e20000100800 */
[----:B-1----:R-:W-:Y:S02]  /*f770*/  @P1 IMAD.MOV.U32 R4, RZ, RZ, R3 ;  /* 0x000000ffff041224 */ /* 0x002fe400078e0003 */
[----:B0-----:R-:W-:Y:S02]  /*f780*/  @P1 IMAD.MOV.U32 R5, RZ, RZ, R47 ;  /* 0x000000ffff051224 */ /* 0x001fe400078e002f */
[----:B--2---:R-:W2:Y:S04]  /*f790*/  LDL.LU R47, [R1+0x2ec] ;  /* 0x0002ec00012f7983 */ /* 0x004ea80000300800 */
[----:B------:R-:W3:Y:S04]  /*f7a0*/  LDL.LU R3, [R1+0x2f8] ;  /* 0x0002f80001037983 */ /* 0x000ee80000300800 */
[----:B------:R-:W-:Y:S04]  /*f7b0*/  STL [R1+0x2e0], R44 ;  /* 0x0002e02c01007387 */ /* 0x000fe80000100800 */
[----:B------:R0:W5:Y:S04]  /*f7c0*/  @P1 LDG.E.U16 R6, desc[UR20][R4.64] ;  /* 0x0000001404061981 */ /* 0x000168000c1e1500 */
[----:B------:R1:W-:Y:S01]  /*f7d0*/  STL [R1+0x2dc], R46 ;  /* 0x0002dc2e01007387 */ /* 0x0003e20000100800 */
[----:B0-----:R-:W-:-:S02]  /*f7e0*/  @P3 IMAD.MOV.U32 R4, RZ, RZ, R44 ;  /* 0x000000ffff043224 */ /* 0x001fc400078e002c */
[----:B------:R-:W-:Y:S02]  /*f7f0*/  @P3 IMAD.MOV.U32 R5, RZ, RZ, R46 ;  /* 0x000000ffff053224 */ /* 0x000fe400078e002e */
[----:B-1----:R-:W4:Y:S04]  /*f800*/  LDL.LU R46, [R1+0x2f4] ;  /* 0x0002f400012e7983 */ /* 0x002f280000300800 */
[----:B------:R-:W-:Y:S04]  /*f810*/  STL [R1+0x2e8], R93 ;  /* 0x0002e85d01007387 */ /* 0x000fe80000100800 */
[----:B------:R-:W4:Y:S04]  /*f820*/  LDL.LU R72, [R1+0x300] ;  /* 0x0003000001487983 */ /* 0x000f280000300800 */
[----:B------:R-:W-:Y:S04]  /*f830*/  STL [R1+0x2f0], R22 ;  /* 0x0002f01601007387 */ /* 0x000fe80000100800 */
[----:B------:R-:W4:Y:S04]  /*f840*/  LDL.LU R44, [R1+0x308] ;  /* 0x00030800012c7983 */ /* 0x000f280000300800 */
[----:B------:R0:W5:Y:S04]  /*f850*/  @P3 LDG.E.U16 R38, desc[UR20][R4.64] ;  /* 0x0000001404263981 */ /* 0x000168000c1e1500 */
[----:B------:R-:W4:Y:S01]  /*f860*/  LDL.LU R5, [R1+0x2e4] ;  /* 0x0002e40001057983 */ /* 0x000f220000300800 */
[----:B------:R-:W-:-:S02]  /*f870*/  ISETP.GT.AND P4, PT, R42, 0x6, PT ;  /* 0x000000062a00780c */ /* 0x000fc40003f84270 */
[C---:B------:R-:W-:Y:S02]  /*f880*/  ISETP.GT.AND P1, PT, R42.reuse, 0x7, PT ;  /* 0x000000072a00780c */ /* 0x040fe40003f24270 */
[----:B------:R-:W-:Y:S02]  /*f890*/  PRMT R7, RZ, 0x7610, R7 ;  /* 0x00007610ff077816 */ /* 0x000fe40000000007 */
[----:B------:R-:W-:Y:S02]  /*f8a0*/  ISETP.GT.AND P3, PT, R42, 0x8, PT ;  /* 0x000000082a00780c */ /* 0x000fe40003f64270 */
[----:B------:R-:W-:-:S05]  /*f8b0*/  PRMT R37, RZ, 0x7610, R37 ;  /* 0x00007610ff257816 */ /* 0x000fca0000000025 */
[----:B0-----:R-:W-:Y:S01]  /*f8c0*/  @P4 IMAD.MOV.U32 R4, RZ, RZ, R93 ;  /* 0x000000ffff044224 */ /* 0x001fe200078e005d */
[----:B------:R-:W-:Y:S01]  /*f8d0*/  PRMT R36, RZ, 0x7610, R36 ;  /* 0x00007610ff247816 */ /* 0x000fe20000000024 */
[----:B--2---:R-:W-:Y:S01]  /*f8e0*/  IMAD.X R47, R47, 0x1, R70, P5 ;  /* 0x000000012f2f7824 */ /* 0x004fe200028e0646 */
[----:B---3--:R-:W-:-:S05]  /*f8f0*/  IADD3 R3, P5, PT, R3, R71, RZ ;  /* 0x0000004703037210 */ /* 0x008fca0007fbe0ff */
[--C-:B----4-:R-:W-:Y:S01]  /*f900*/  IMAD.X R46, R46, 0x1, R70.reuse, P5 ;  /* 0x000000012e2e7824 */ /* 0x110fe200028e0646 */
[-C--:B------:R-:W-:Y:S01]  /*f910*/  IADD3 R44, P5, PT, R44, R71.reuse, RZ ;  /* 0x000000472c2c7210 */ /* 0x080fe20007fbe0ff */
[----:B------:R-:W-:Y:S01]  /*f920*/  IMAD.X R5, R5, 0x1, R70, P6 ;  /* 0x0000000105057824 */ /* 0x000fe200030e0646 */
[----:B------:R-:W-:-:S04]  /*f930*/  IADD3 R72, P6, PT, R72, R71, RZ ;  /* 0x0000004748487210 */ /* 0x000fc80007fde0ff */
[----:B------:R0:W-:Y:S04]  /*f940*/  STL [R1+0x2e4], R5 ;  /* 0x0002e40501007387 */ /* 0x0001e80000100800 */
[----:B------:R1:W5:Y:S04]  /*f950*/  @P4 LDG.E.U16 R7, desc[UR20][R4.64] ;  /* 0x0000001404074981 */ /* 0x000368000c1e1500 */
[----:B------:R2:W-:Y:S01]  /*f960*/  STL [R1+0x2ec], R47 ;  /* 0x0002ec2f01007387 */ /* 0x0005e20000100800 */
[----:B-1----:R-:W-:Y:S02]  /*f970*/  @P1 IMAD.MOV.U32 R4, RZ, RZ, R22 ;  /* 0x000000ffff041224 */ /* 0x002fe400078e0016 */
[----:B0-----:R-:W-:-:S02]  /*f980*/  @P1 IMAD.MOV.U32 R5, RZ, RZ, R47 ;  /* 0x000000ffff051224 */ /* 0x001fc400078e002f */
        /* <DEDUP_REMOVED lines=162> */
[----:B------:R0:W-:Y:S04]  /*103b0*/  STL [R1+0x370], R44 ;  /* 0x0003702c01007387 */ /* 0x0001e80000100800 */
[----:B------:R1:W5:Y:S04]  /*103c0*/  @P1 LDG.E.U16 R15, desc[UR20][R4.64] ;  /* 0x00000014040f1981 */ /* 0x000368000c1e1500 */
[----:B------:R4:W-:Y:S01]  /*103d0*/  STL [R1+0x36c], R46 ;  /* 0x00036c2e01007387 */ /* 0x0009e20000100800 */
[----:B-1----:R-:W-:-:S02]  /*103e0*/  @P3 IMAD.MOV.U32 R4, RZ, RZ, R44 ;  /* 0x000000ffff043224 */ /* 0x002fc400078e002c */
[----:B------:R-:W-:Y:S01]  /*103f0*/  @P3 IMAD.MOV.U32 R5, RZ, RZ, R46 ;  /* 0x000000ffff053224 */ /* 0x000fe200078e002e */
[----:B0-----:R-:W3:Y:S04]  /*10400*/  LDL.LU R44, [R1+0x384] ;  /* 0x00038400012c7983 */ /* 0x001ee80000300800 */
[----:B------:R-:W-:Y:S04]  /*10410*/  STL [R1+0x378], R93 ;  /* 0x0003785d01007387 */ /* 0x000fe80000100800 */
[----:B------:R-:W3:Y:S04]  /*10420*/  LDL.LU R72, [R1+0x390] ;  /* 0x0003900001487983 */ /* 0x000ee80000300800 */
[----:B------:R-:W-:Y:S04]  /*10430*/  STL [R1+0x380], R22 ;  /* 0x0003801601007387 */ /* 0x000fe80000100800 */
[----:B----4-:R-:W4:Y:S04]  /*10440*/  LDL.LU R46, [R1+0x398] ;  /* 0x00039800012e7983 */ /* 0x010f280000300800 */
        /* <DEDUP_REMOVED lines=11> */
[--C-:B------:R-:W-:Y:S01]  /*10500*/  IMAD.X R44, R44, 0x1, R70.reuse, P5 ;  /* 0x000000012c2c7824 */ /* 0x100fe200028e0646 */
[-C--:B----4-:R-:W-:Y:S01]  /*10510*/  IADD3 R46, P5, PT, R46, R71.reuse, RZ ;  /* 0x000000472e2e7210 */ /* 0x090fe20007fbe0ff */
        /* <DEDUP_REMOVED lines=15> */
[----:B------:R0:W-:Y:S04]  /*10610*/  STL [R1+0x390], R72 ;  /* 0x0003904801007387 */ /* 0x0001e80000100800 */
        /* <DEDUP_REMOVED lines=10> */
[----:B-1----:R-:W-:Y:S01]  /*106c0*/  @P4 IMAD.MOV.U32 R4, RZ, RZ, R72 ;  /* 0x000000ffff044224 */ /* 0x002fe200078e0048 */
        /* <DEDUP_REMOVED lines=9> */
[----:B------:R3:W-:Y:S04]  /*10760*/  STL [R1+0x394], R47 ;  /* 0x0003942f01007387 */ /* 0x0007e80000100800 */
[----:B0-----:R-:W4:Y:S01]  /*10770*/  LDL.LU R72, [R1+0x3ac] ;  /* 0x0003ac0001487983 */ /* 0x001f220000300800 */
[----:B--2---:R-:W-:-:S02]  /*10780*/  @P1 IMAD.MOV.U32 R4, RZ, RZ, R46 ;  /* 0x000000ffff041224 */ /* 0x004fc400078e002e */
[----:B-1----:R-:W-:Y:S01]  /*10790*/  @P1 IMAD.MOV.U32 R5, RZ, RZ, R47 ;  /* 0x000000ffff051224 */ /* 0x002fe200078e002f */
[----:B------:R-:W2:Y:S04]  /*107a0*/  LDL.LU R46, [R1+0x3b8] ;  /* 0x0003b800012e7983 */ /* 0x000ea80000300800 */
[----:B------:R0:W-:Y:S04]  /*107b0*/  STL [R1+0x3a0], R22 ;  /* 0x0003a01601007387 */ /* 0x0001e80000100800 */
[----:B------:R1:W5:Y:S04]  /*107c0*/  @P1 LDG.E.U16 R18, desc[UR20][R4.64] ;  /* 0x0000001404121981 */ /* 0x000368000c1e1500 */
[----:B------:R0:W-:Y:S04]  /*107d0*/  STL [R1+0x39c], R44 ;  /* 0x00039c2c01007387 */ /* 0x0001e80000100800 */
[----:B---3--:R-:W3:Y:S01]  /*107e0*/  LDL.LU R47, [R1+0x3b4] ;  /* 0x0003b400012f7983 */ /* 0x008ee20000300800 */
[----:B-1----:R-:W-:-:S02]  /*107f0*/  @P3 IMAD.MOV.U32 R4, RZ, RZ, R22 ;  /* 0x000000ffff043224 */ /* 0x002fc400078e0016 */
[----:B------:R-:W-:Y:S01]  /*10800*/  @P3 IMAD.MOV.U32 R5, RZ, RZ, R44 ;  /* 0x000000ffff053224 */ /* 0x000fe200078e002c */
[----:B------:R1:W-:Y:S04]  /*10810*/  STL [R1+0x3a8], R93 ;  /* 0x0003a85d01007387 */ /* 0x0003e80000100800 */
[----:B0-----:R-:W3:Y:S04]  /*10820*/  LDL.LU R22, [R1+0x3c0] ;  /* 0x0003c00001167983 */ /* 0x001ee80000300800 */
[----:B------:R-:W-:Y:S04]  /*10830*/  STL [R1+0x3b0], R3 ;  /* 0x0003b00301007387 */ /* 0x000fe80000100800 */
[----:B------:R-:W3:Y:S04]  /*10840*/  LDL.LU R44, [R1+0x3c8] ;  /* 0x0003c800012c7983 */ /* 0x000ee80000300800 */
[----:B------:R0:W5:Y:S04]  /*10850*/  @P3 LDG.E.U16 R26, desc[UR20][R4.64] ;  /* 0x00000014041a3981 */ /* 0x000168000c1e1500 */
[----:B------:R-:W3:Y:S01]  /*10860*/  LDL.LU R5, [R1+0x3a4] ;  /* 0x0003a40001057983 */ /* 0x000ee20000300800 */
[----:B------:R-:W-:-:S02]  /*10870*/  ISETP.GT.AND P4, PT, R42, 0x1e, PT ;  /* 0x0000001e2a00780c */ /* 0x000fc40003f84270 */
[C---:B------:R-:W-:Y:S02]  /*10880*/  ISETP.GT.AND P1, PT, R42.reuse, 0x1f, PT ;  /* 0x0000001f2a00780c */ /* 0x040fe40003f24270 */
[----:B------:R-:W-:Y:S02]  /*10890*/  PRMT R19, RZ, 0x7610, R19 ;  /* 0x00007610ff137816 */ /* 0x000fe40000000013 */
[----:B------:R-:W-:Y:S02]  /*108a0*/  ISETP.GT.AND P3, PT, R42, 0x20, PT ;  /* 0x000000202a00780c */ /* 0x000fe40003f64270 */
[----:B------:R-:W-:-:S05]  /*108b0*/  PRMT R25, RZ, 0x7610, R25 ;  /* 0x00007610ff197816 */ /* 0x000fca0000000019 */
[----:B0-----:R-:W-:Y:S01]  /*108c0*/  @P4 IMAD.MOV.U32 R4, RZ, RZ, R93 ;  /* 0x000000ffff044224 */ /* 0x001fe200078e005d */
[----:B------:R-:W-:Y:S01]  /*108d0*/  PRMT R20, RZ, 0x7610, R20 ;  /* 0x00007610ff147816 */ /* 0x000fe20000000014 */
[----:B----4-:R-:W-:Y:S01]  /*108e0*/  IMAD.X R72, R72, 0x1, R70, P5 ;  /* 0x0000000148487824 */ /* 0x010fe200028e0646 */
[----:B--2---:R-:W-:-:S05]  /*108f0*/  IADD3 R46, P5, PT, R46, R71, RZ ;  /* 0x000000472e2e7210 */ /* 0x004fca0007fbe0ff */
[--C-:B---3--:R-:W-:Y:S01]  /*10900*/  IMAD.X R47, R47, 0x1, R70.reuse, P5 ;  /* 0x000000012f2f7824 */ /* 0x108fe200028e0646 */
[----:B------:R-:W-:Y:S01]  /*10910*/  IADD3 R44, P5, PT, R44, R71, RZ ;  /* 0x000000472c2c7210 */ /* 0x000fe20007fbe0ff */
[----:B------:R-:W-:-:S05]  /*10920*/  IMAD.X R5, R5, 0x1, R70, P6 ;  /* 0x0000000105057824 */ /* 0x000fca00030e0646 */
[----:B------:R0:W-:Y:S04]  /*10930*/  STL [R1+0x3a4], R5 ;  /* 0x0003a40501007387 */ /* 0x0001e80000100800 */
[----:B------:R2:W5:Y:S01]  /*10940*/  @P4 LDG.E.U16 R19, desc[UR20][R4.64] ;  /* 0x0000001404134981 */ /* 0x000562000c1e1500 */
[----:B------:R-:W-:-:S03]  /*10950*/  IADD3 R22, P6, PT, R22, R71, RZ ;  /* 0x0000004716167210 */ /* 0x000fc60007fde0ff */
[----:B------:R-:W-:Y:S04]  /*10960*/  STL [R1+0x3ac], R72 ;  /* 0x0003ac4801007387 */ /* 0x000fe80000100800 */
[----:B-1----:R-:W3:Y:S01]  /*10970*/  LDL.LU R93, [R1+0x3c4] ;  /* 0x0003c400015d7983 */ /* 0x002ee20000300800 */
[----:B--2---:R-:W-:Y:S02]  /*10980*/  @P1 IMAD.MOV.U32 R4, RZ, RZ, R3 ;  /* 0x000000ffff041224 */ /* 0x004fe400078e0003 */
[----:B0-----:R-:W-:Y:S01]  /*10990*/  @P1 IMAD.MOV.U32 R5, RZ, RZ, R72 ;  /* 0x000000ffff051224 */ /* 0x001fe200078e0048 */
[----:B------:R-:W2:Y:S04]  /*109a0*/  LDL.LU R3, [R1+0x3d0] ;  /* 0x0003d00001037983 */ /* 0x000ea80000300800 */
[----:B------:R0:W5:Y:S04]  /*109b0*/  @P1 LDG.E.U16 R25, desc[UR20][R4.64] ;  /* 0x0000001404191981 */ /* 0x000168000c1e1500 */
[----:B------:R-:W-:Y:S04]  /*109c0*/  STL [R1+0x3b8], R46 ;  /* 0x0003b82e01007387 */ /* 0x000fe80000100800 */
[----:B------:R1:W-:Y:S01]  /*109d0*/  STL [R1+0x3b4], R47 ;  /* 0x0003b42f01007387 */ /* 0x0003e20000100800 */
[----:B0-----:R-:W-:-:S02]  /*109e0*/  @P3 IMAD.MOV.U32 R4, RZ, RZ, R46 ;  /* 0x000000ffff043224 */ /* 0x001fc400078e002e */
[----:B------:R-:W-:-:S05]  /*109f0*/  @P3 IMAD.MOV.U32 R5, RZ, RZ, R47 ;  /* 0x000000ffff053224 */ /* 0x000fca00078e002f */
[----:B------:R0:W5:Y:S04]  /*10a00*/  @P3 LDG.E.U16 R20, desc[UR20][R4.64] ;  /* 0x0000001404143981 */ /* 0x000168000c1e1500 */
[----:B-1----:R-:W4:Y:S04]  /*10a10*/  LDL.LU R47, [R1+0x3cc] ;  /* 0x0003cc00012f7983 */ /* 0x002f280000300800 */
[----:B------:R1:W-:Y:S01]  /*10a20*/  STL [R1+0x3c0], R22 ;  /* 0x0003c01601007387 */ /* 0x0003e20000100800 */
[----:B0-----:R-:W-:-:S03]  /*10a30*/  IMAD.MOV.U32 R5, RZ, RZ, R22 ;  /* 0x000000ffff057224 */ /* 0x001fc600078e0016 */
[----:B------:R-:W4:Y:S04]  /*10a40*/  LDL.LU R46, [R1+0x3d8] ;  /* 0x0003d800012e7983 */ /* 0x000f280000300800 */
[----:B------:R-:W-:Y:S04]  /*10a50*/  STL [R1+0x3c8], R44 ;  /* 0x0003c82c01007387 */ /* 0x000fe80000100800 */
[----:B------:R-:W4:Y:S04]  /*10a60*/  LDL.LU R72, [R1+0x3e0] ;  /* 0x0003e00001487983 */ /* 0x000f280000300800 */
[----:B-1----:R-:W4:Y:S04]  /*10a70*/  LDL.LU R22, [R1+0x8a0] ;  /* 0x0008a00001167983 */ /* 0x002f280000300800 */
[----:B------:R-:W4:Y:S01]  /*10a80*/  LDL.LU R4, [R1+0x3bc] ;  /* 0x0003bc0001047983 */ /* 0x000f220000300800 */
[----:B------:R-:W-:-:S02]  /*10a90*/  ISETP.GT.AND P4, PT, R42, 0x21, PT ;  /* 0x000000212a00780c */ /* 0x000fc40003f84270 */
[C---:B------:R-:W-:Y:S02]  /*10aa0*/  ISETP.GT.AND P1, PT, R42.reuse, 0x22, PT ;  /* 0x000000222a00780c */ /* 0x040fe40003f24270 */
[----:B------:R-:W-:Y:S02]  /*10ab0*/  PRMT R24, RZ, 0x7610, R24 ;  /* 0x00007610ff187816 */ /* 0x000fe40000000018 */
[----:B------:R-:W-:Y:S02]  /*10ac0*/  ISETP.GT.AND P3, PT, R42, 0x23, PT ;  /* 0x000000232a00780c */ /* 0x000fe40003f64270 */
[----:B------:R-:W-:Y:S02]  /*10ad0*/  PRMT R21, RZ, 0x7610, R21 ;  /* 0x00007610ff157816 */ /* 0x000fe40000000015 */
[----:B------:R-:W-:Y:S01]  /*10ae0*/  PRMT R23, RZ, 0x7610, R23 ;  /* 0x00007610ff177816 */ /* 0x000fe20000000017 */
[----:B---3--:R-:W-:Y:S01]  /*10af0*/  IMAD.X R93, R93, 0x1, R70, P5 ;  /* 0x000000015d5d7824 */ /* 0x008fe200028e0646 */
[----:B--2---:R-:W-:-:S05]  /*10b00*/  IADD3 R3, P5, PT, R3, R71, RZ ;  /* 0x0000004703037210 */ /* 0x004fca0007fbe0ff */
[--C-:B----4-:R-:W-:Y:S02]  /*10b10*/  IMAD.X R47, R47, 0x1, R70.reuse, P5 ;  /* 0x000000012f2f7824 */ /* 0x110fe400028e0646 */
[----:B------:R-:W-:-:S05]  /*10b20*/  IMAD.X R4, R4, 0x1, R70, P6 ;  /* 0x0000000104047824 */ /* 0x000fca00030e0646 */
[-C--:B------:R-:W-:Y:S01]  /*10b30*/  @P4 LOP3.LUT R5, R5, R4.reuse, RZ, 0x3c, !PT ;  /* 0x0000000405054212 */ /* 0x080fe200078e3cff */
[----:B------:R0:W-:Y:S03]  /*10b40*/  STL [R1+0x3bc], R4 ;  /* 0x0003bc0401007387 */ /* 0x0001e60000100800 */
[----:B0-----:R-:W-:-:S04]  /*10b50*/  @P4 LOP3.LUT R4, R5, R4, RZ, 0x3c, !PT ;  /* 0x0000000405044212 */ /* 0x001fc800078e3cff */
[----:B------:R-:W-:-:S05]  /*10b60*/  @P4 LOP3.LUT R5, R5, R4, RZ, 0x3c, !PT ;  /* 0x0000000405054212 */ /* 0x000fca00078e3cff */
[----:B------:R0:W5:Y:S01]  /*10b70*/  @P4 LDG.E.U16 R24, desc[UR20][R4.64] ;  /* 0x0000001404184981 */ /* 0x000162000c1e1500 */
[----:B------:R-:W-:-:S03]  /*10b80*/  IADD3 R46, P6, PT, R46, R71, RZ ;  /* 0x000000472e2e7210 */ /* 0x000fc60007fde0ff */
[----:B------:R1:W-:Y:S01]  /*10b90*/  STL [R1+0x3c4], R93 ;  /* 0x0003c45d01007387 */ /* 0x0003e20000100800 */
[----:B0-----:R-:W-:Y:S02]  /*10ba0*/  @P1 IMAD.MOV.U32 R4, RZ, RZ, R44 ;  /* 0x000000ffff041224 */ /* 0x001fe400078e002c */
[----:B------:R-:W-:Y:S02]  /*10bb0*/  @P1 IMAD.MOV.U32 R5, RZ, RZ, R93 ;  /* 0x000000ffff051224 */ /* 0x000fe400078e005d */
[----:B-1----:R-:W2:Y:S01]  /*10bc0*/  LDL.LU R93, [R1+0x3dc] ;  /* 0x0003dc00015d7983 */ /* 0x002ea20000300800 */
[----:B------:R-:W-:-:S03]  /*10bd0*/  IADD3 R72, P5, PT, R72, R71, RZ ;  /* 0x0000004748487210 */ /* 0x000fc60007fbe0ff */
[----:B------:R0:W5:Y:S04]  /*10be0*/  @P1 LDG.E.U16 R21, desc[UR20][R4.64] ;  /* 0x0000001404151981 */ /* 0x000168000c1e1500 */
[----:B------:R-:W3:Y:S04]  /*10bf0*/  LDL.LU R44, [R1+0x3e8] ;  /* 0x0003e800012c7983 */ /* 0x000ee80000300800 */
[----:B------:R1:W-:Y:S01]  /*10c00*/  STL [R1+0x3d0], R3 ;  /* 0x0003d00301007387 */ /* 0x0003e20000100800 */
[----:B0-----:R-:W-:Y:S02]  /*10c10*/  @P3 IMAD.MOV.U32 R4, RZ, RZ, R3 ;  /* 0x000000ffff043224 */ /* 0x001fe400078e0003 */
[----:B------:R-:W-:Y:S01]  /*10c20*/  @P3 IMAD.MOV.U32 R5, RZ, RZ, R47 ;  /* 0x000000ffff053224 */ /* 0x000fe200078e002f */
[----:B------:R0:W-:Y:S04]  /*10c30*/  STL [R1+0x3cc], R47 ;  /* 0x0003cc2f01007387 */ /* 0x0001e80000100800 */
[----:B------:R4:W5:Y:S04]  /*10c40*/  @P3 LDG.E.U16 R23, desc[UR20][R4.64] ;  /* 0x0000001404173981 */ /* 0x000968000c1e1500 */
[----:B-1----:R-:W2:Y:S04]  /*10c50*/  LDL.LU R3, [R1+0x3f0] ;  /* 0x0003f00001037983 */ /* 0x002ea80000300800 */
[----:B------:R1:W-:Y:S01]  /*10c60*/  STL [R1+0x3d8], R46 ;  /* 0x0003d82e01007387 */ /* 0x0003e20000100800 */
[----:B----4-:R-:W-:-:S03]  /*10c70*/  IMAD.MOV.U32 R5, RZ, RZ, R46 ;  /* 0x000000ffff057224 */ /* 0x010fc600078e002e */
[----:B0-----:R-:W4:Y:S04]  /*10c80*/  LDL.LU R47, [R1+0x3f8] ;  /* 0x0003f800012f7983 */ /* 0x001f280000300800 */
[----:B------:R-:W-:Y:S04]  /*10c90*/  STL [R1+0x3e0], R72 ;  /* 0x0003e04801007387 */ /* 0x000fe80000100800 */
[----:B-1----:R-:W2:Y:S04]  /*10ca0*/  LDL.LU R46, [R1+0x89c] ;  /* 0x00089c00012e7983 */ /* 0x002ea80000300800 */
[----:B------:R-:W2:Y:S01]  /*10cb0*/  LDL.LU R4, [R1+0x3d4] ;  /* 0x0003d40001047983 */ /* 0x000ea20000300800 */
[----:B------:R-:W-:-:S02]  /*10cc0*/  ISETP.GT.AND P4, PT, R42, 0x24, PT ;  /* 0x000000242a00780c */ /* 0x000fc40003f84270 */
[----:B------:R-:W-:Y:S01]  /*10cd0*/  PRMT R45, RZ, 0x7610, R45 ;  /* 0x00007610ff2d7816 */ /* 0x000fe2000000002d */
[----:B--2---:R-:W-:-:S10]  /*10ce0*/  IMAD.X R4, R4, 0x1, R70, P6 ;  /* 0x0000000104047824 */ /* 0x004fd400030e0646 */
[-C--:B------:R-:W-:Y:S01]  /*10cf0*/  @P4 LOP3.LUT R5, R5, R4.reuse, RZ, 0x3c, !PT ;  /* 0x0000000405054212 */ /* 0x080fe200078e3cff */
[----:B------:R0:W-:Y:S03]  /*10d00*/  STL [R1+0x3d4], R4 ;  /* 0x0003d40401007387 */ /* 0x0001e60000100800 */
[----:B0-----:R-:W-:-:S04]  /*10d10*/  @P4 LOP3.LUT R4, R5, R4, RZ, 0x3c, !PT ;  /* 0x0000000405044212 */ /* 0x001fc800078e3cff */
[----:B------:R-:W-:-:S05]  /*10d20*/  @P4 LOP3.LUT R5, R5, R4, RZ, 0x3c, !PT ;  /* 0x0000000405054212 */ /* 0x000fca00078e3cff */
[----:B------:R0:W2:Y:S01]  /*10d30*/  @P4 LDG.E.U16 R45, desc[UR20][R4.64] ;  /* 0x00000014042d4981 */ /* 0x0000a2000c1e1500 */
[----:B------:R-:W-:Y:S01]  /*10d40*/  ISETP.GT.AND P1, PT, R42, 0x25, PT ;  /* 0x000000252a00780c */ /* 0x000fe20003f24270 */
[----:B------:R-:W-:Y:S01]  /*10d50*/  IMAD.X R93, R93, 0x1, R70, P5 ;  /* 0x000000015d5d7824 */ /* 0x000fe200028e0646 */
[----:B------:R-:W-:Y:S02]  /*10d60*/  PRMT R22, RZ, 0x7610, R22 ;  /* 0x00007610ff167816 */ /* 0x000fe40000000016 */
[----:B---3--:R-:W-:Y:S02]  /*10d70*/  IADD3 R44, P5, PT, R44, R71, RZ ;  /* 0x000000472c2c7210 */ /* 0x008fe40007fbe0ff */
[----:B------:R-:W-:Y:S07]  /*10d80*/  STL [R1+0x3dc], R93 ;  /* 0x0003dc5d01007387 */ /* 0x000fee0000100800 */
[----:B0-----:R-:W-:-:S02]  /*10d90*/  @P1 IMAD.MOV.U32 R4, RZ, RZ, R72 ;  /* 0x000000ffff041224 */ /* 0x001fc400078e0048 */
[----:B------:R-:W-:-:S05]  /*10da0*/  @P1 IMAD.MOV.U32 R5, RZ, RZ, R93 ;  /* 0x000000ffff051224 */ /* 0x000fca00078e005d */
[----:B------:R0:W5:Y:S02]  /*10db0*/  @P1 LDG.E.U16 R22, desc[UR20][R4.64] ;  /* 0x0000001404161981 */ /* 0x000164000c1e1500 */
[----:B0-----:R-:W-:Y:S02]  /*10dc0*/  IMAD.MOV.U32 R5, RZ, RZ, R44 ;  /* 0x000000ffff057224 */ /* 0x001fe400078e002c */
[----:B--2---:R0:W-:Y:S04]  /*10dd0*/  STL [R1+0xb0], R45 ;  /* 0x0000b02d01007387 */ /* 0x0041e80000100800 */
[----:B0-----:R-:W2:Y:S04]  /*10de0*/  LDL.LU R45, [R1+0x898] ;  /* 0x00089800012d7983 */ /* 0x001ea80000300800 */
[----:B------:R-:W3:Y:S04]  /*10df0*/  LDL.LU R93, [R1+0x3f4] ;  /* 0x0003f400015d7983 */ /* 0x000ee80000300800 */
[----:B------:R-:W2:Y:S04]  /*10e00*/  LDL.LU R72, [R1+0x400] ;  /* 0x0004000001487983 */ /* 0x000ea80000300800 */
[----:B------:R0:W-:Y:S04]  /*10e10*/  STL [R1+0x3e8], R44 ;  /* 0x0003e82c01007387 */ /* 0x0001e80000100800 */
[----:B0-----:R-:W2:Y:S04]  /*10e20*/  LDL.LU R44, [R1+0x894] ;  /* 0x00089400012c7983 */ /* 0x001ea80000300800 */
[----:B------:R-:W2:Y:S01]  /*10e30*/  LDL.LU R4, [R1+0x3e4] ;  /* 0x0003e40001047983 */ /* 0x000ea20000300800 */
[----:B------:R-:W-:-:S02]  /*10e40*/  ISETP.GT.AND P3, PT, R42, 0x26, PT ;  /* 0x000000262a00780c */ /* 0x000fc40003f64270 */
[----:B------:R-:W-:Y:S02]  /*10e50*/  PRMT R90, RZ, 0x7610, R90 ;  /* 0x00007610ff5a7816 */ /* 0x000fe4000000005a */
[----:B------:R-:W-:Y:S01]  /*10e60*/  IADD3 R3, P6, PT, R3, R71, RZ ;  /* 0x0000004703037210 */ /* 0x000fe20007fde0ff */
[----:B--2---:R-:W-:-:S08]  /*10e70*/  IMAD.X R4, R4, 0x1, R70, P5 ;  /* 0x0000000104047824 */ /* 0x004fd000028e0646 */
[-C--:B------:R-:W-:Y:S01]  /*10e80*/  @P3 LOP3.LUT R5, R5, R4.reuse, RZ, 0x3c, !PT ;  /* 0x0000000405053212 */ /* 0x080fe200078e3cff */
[----:B------:R0:W-:Y:S03]  /*10e90*/  STL [R1+0x3e4], R4 ;  /* 0x0003e40401007387 */ /* 0x0001e60000100800 */
[----:B0-----:R-:W-:-:S04]  /*10ea0*/  @P3 LOP3.LUT R4, R5, R4, RZ, 0x3c, !PT ;  /* 0x0000000405043212 */ /* 0x001fc800078e3cff */
[----:B------:R-:W-:Y:S01]  /*10eb0*/  @P3 LOP3.LUT R5, R5, R4, RZ, 0x3c, !PT ;  /* 0x0000000405053212 */ /* 0x000fe200078e3cff */
[----:B------:R0:W-:Y:S04]  /*10ec0*/  STL [R1+0x3f0], R3 ;  /* 0x0003f00301007387 */ /* 0x0001e80000100800 */
[----:B------:R1:W2:Y:S04]  /*10ed0*/  @P3 LDG.E.U16 R90, desc[UR20][R4.64] ;  /* 0x00000014045a3981 */ /* 0x0002a8000c1e1500 */
[----:B------:R-:W2:Y:S01]  /*10ee0*/  LDL.LU R4, [R1+0x3ec] ;  /* 0x0003ec0001047983 */ /* 0x000ea20000300800 */
[C---:B------:R-:W-:Y:S01]  /*10ef0*/  ISETP.GT.AND P4, PT, R42.reuse, 0x27, PT ;  /* 0x000000272a00780c */ /* 0x040fe20003f84270 */
[----:B-1----:R-:W-:Y:S01]  /*10f00*/  IMAD.MOV.U32 R5, RZ, RZ, R3 ;  /* 0x000000ffff057224 */ /* 0x002fe200078e0003 */
[----:B----4-:R-:W-:Y:S01]  /*10f10*/  IADD3 R47, P5, PT, R47, R71, RZ ;  /* 0x000000472f2f7210 */ /* 0x010fe20007fbe0ff */
[----:B0-----:R-:W4:Y:S01]  /*10f20*/  LDL.LU R3, [R1+0x408] ;  /* 0x0004080001037983 */ /* 0x001f220000300800 */
[----:B------:R-:W-:-:S03]  /*10f30*/  ISETP.GT.AND P1, PT, R42, 0x28, PT ;  /* 0x000000282a00780c */ /* 0x000fc60003f24270 */
[----:B------:R-:W-:Y:S01]  /*10f40*/  STL [R1+0x3f8], R47 ;  /* 0x0003f82f01007387 */ /* 0x000fe20000100800 */
[----:B------:R-:W-:Y:S01]  /*10f50*/  PRMT R45, RZ, 0x7610, R45 ;  /* 0x00007610ff2d7816 */ /* 0x000fe2000000002d */
[----:B---3--:R-:W-:Y:S01]  /*10f60*/  IMAD.X R93, R93, 0x1, R70, P5 ;  /* 0x000000015d5d7824 */ /* 0x008fe200028e0646 */
[----:B------:R-:W-:Y:S01]  /*10f70*/  PRMT R46, RZ, 0x7610, R46 ;  /* 0x00007610ff2e7816 */ /* 0x000fe2000000002e */
[----:B--2---:R0:W-:Y:S01]  /*10f80*/  STL [R1+0xac], R90 ;  /* 0x0000ac5a01007387 */ /* 0x0041e20000100800 */
[----:B------:R-:W-:-:S03]  /*10f90*/  IMAD.X R4, R4, 0x1, R70, P6 ;  /* 0x0000000104047824 */ /* 0x000fc600030e0646 */
[----:B0-----:R-:W2:Y:S02]  /*10fa0*/  LDL.LU R90, [R1+0x410] ;  /* 0x00041000015a7983 */ /* 0x001ea40000300800 */
[-C--:B------:R-:W-:Y:S02]  /*10fb0*/  @P4 LOP3.LUT R5, R5, R4.reuse, RZ, 0x3c, !PT ;  /* 0x0000000405054212 */ /* 0x080fe400078e3cff */
[----:B------:R0:W-:Y:S02]  /*10fc0*/  STL [R1+0x3ec], R4 ;  /* 0x0003ec0401007387 */ /* 0x0001e40000100800 */
[----:B0-----:R-:W-:-:S04]  /*10fd0*/  @P4 LOP3.LUT R4, R5, R4, RZ, 0x3c, !PT ;  /* 0x0000000405044212 */ /* 0x001fc800078e3cff */
[----:B------:R-:W-:-:S05]  /*10fe0*/  @P4 LOP3.LUT R5, R5, R4, RZ, 0x3c, !PT ;  /* 0x0000000405054212 */ /* 0x000fca00078e3cff */
[----:B------:R0:W3:Y:S02]  /*10ff0*/  @P4 LDG.E.U16 R45, desc[UR20][R4.64] ;  /* 0x00000014042d4981 */ /* 0x0000e4000c1e1500 */
[----:B0-----:R-:W-:Y:S02]  /*11000*/  IMAD.MOV.U32 R5, RZ, RZ, R93 ;  /* 0x000000ffff057224 */ /* 0x001fe400078e005d */
[----:B------:R-:W-:-:S05]  /*11010*/  @P1 IMAD.MOV.U32 R4, RZ, RZ, R47 ;  /* 0x000000ffff041224 */ /* 0x000fca00078e002f */
[----:B------:R-:W2:Y:S01]  /*11020*/  @P1 LDG.E.U16 R46, desc[UR20][R4.64] ;  /* 0x00000014042e1981 */ /* 0x000ea2000c1e1500 */
[----:B------:R-:W-:-:S03]  /*11030*/  IADD3 R72, P5, PT, R72, R71, RZ ;  /* 0x0000004748487210 */ /* 0x000fc60007fbe0ff */
[----:B------:R-:W-:Y:S04]  /*11040*/  STL [R1+0x3f4], R93 ;  /* 0x0003f45d01007387 */ /* 0x000fe80000100800 */
[----:B---3--:R0:W-:Y:S04]  /*11050*/  STL [R1+0xa4], R45 ;  /* 0x0000a42d01007387 */ /* 0x0081e80000100800 */
[----:B0-----:R-:W3:Y:S04]  /*11060*/  LDL.LU R45, [R1+0x890] ;  /* 0x00089000012d7983 */ /* 0x001ee80000300800 */
[----:B------:R-:W3:Y:S04]  /*11070*/  LDL.LU R93, [R1+0x88c] ;  /* 0x00088c00015d7983 */ /* 0x000ee80000300800 */
[----:B------:R-:W3:Y:S04]  /*11080*/  LDL.LU R47, [R1+0x40c] ;  /* 0x00040c00012f7983 */ /* 0x000ee80000300800 */
[----:B--2---:R0:W-:Y:S04]  /*11090*/  STL [R1+0xa8], R46 ;  /* 0x0000a82e01007387 */ /* 0x0041e80000100800 */
[----:B0-----:R-:W2:Y:S04]  /*110a0*/  LDL.LU R46, [R1+0x888] ;  /* 0x00088800012e7983 */ /* 0x001ea80000300800 */
[----:B------:R0:W-:Y:S04]  /*110b0*/  STL [R1+0x400], R72 ;  /* 0x0004004801007387 */ /* 0x0001e80000100800 */
[----:B------:R-:W2:Y:S01]  /*110c0*/  LDL.LU R4, [R1+0x3fc] ;  /* 0x0003fc0001047983 */ /* 0x000ea20000300800 */
[----:B------:R-:W-:Y:S01]  /*110d0*/  ISETP.GT.AND P3, PT, R42, 0x29, PT ;  /* 0x000000292a00780c */ /* 0x000fe20003f64270 */
[----:B------:R-:W-:-:S02]  /*110e0*/  IMAD.MOV.U32 R5, RZ, RZ, R72 ;  /* 0x000000ffff057224 */ /* 0x000fc400078e0048 */
[----:B0-----:R-:W3:Y:S01]  /*110f0*/  LDL.LU R72, [R1+0x418] ;  /* 0x0004180001487983 */ /* 0x001ee20000300800 */
[----:B------:R-:W-:Y:S02]  /*11100*/  PRMT R50, RZ, 0x7610, R50 ;  /* 0x00007610ff327816 */ /* 0x000fe40000000032 */
[----:B----4-:R-:W-:Y:S01]  /*11110*/  IADD3 R3, P6, PT, R3, R71, RZ ;  /* 0x0000004703037210 */ /* 0x010fe20007fde0ff */
[----:B--2---:R-:W-:-:S06]  /*11120*/  IMAD.X R4, R4, 0x1, R70, P5 ;  /* 0x0000000104047824 */ /* 0x004fcc00028e0646 */
[-C--:B------:R-:W-:Y:S01]  /*11130*/  @P3 LOP3.LUT R5, R5, R4.reuse, RZ, 0x3c, !PT ;  /* 0x0000000405053212 */ /* 0x080fe200078e3cff */
[----:B------:R0:W-:Y:S03]  /*11140*/  STL [R1+0x3fc], R4 ;  /* 0x0003fc0401007387 */ /* 0x0001e60000100800 */
[----:B0-----:R-:W-:-:S04]  /*11150*/  @P3 LOP3.LUT R4, R5, R4, RZ, 0x3c, !PT ;  /* 0x0000000405043212 */ /* 0x001fc800078e3cff */
[----:B------:R-:W-:Y:S01]  /*11160*/  @P3 LOP3.LUT R5, R5, R4, RZ, 0x3c, !PT ;  /* 0x0000000405053212 */ /* 0x000fe200078e3cff */
[----:B------:R0:W-:Y:S04]  /*11170*/  STL [R1+0x408], R3 ;  /* 0x0004080301007387 */ /* 0x0001e80000100800 */
[----:B------:R1:W2:Y:S04]  /*11180*/  @P3 LDG.E.U16 R50, desc[UR20][R4.64] ;  /* 0x0000001404323981 */ /* 0x0002a8000c1e1500 */
[----:B------:R-:W4:Y:S01]  /*11190*/  LDL.LU R4, [R1+0x404] ;  /* 0x0004040001047983 */ /* 0x000f220000300800 */
[----:B------:R-:W-:Y:S01]  /*111a0*/  ISETP.GT.AND P4, PT, R42, 0x2a, PT ;  /* 0x0000002a2a00780c */ /* 0x000fe20003f84270 */
[----:B-1----:R-:W-:Y:S01]  /*111b0*/  IMAD.MOV.U32 R5, RZ, RZ, R3 ;  /* 0x000000ffff057224 */ /* 0x002fe200078e0003 */
[----:B------:R-:W-:Y:S01]  /*111c0*/  IADD3 R90, P5, PT, R90, R71, RZ ;  /* 0x000000475a5a7210 */ /* 0x000fe20007fbe0ff */
[----:B0-----:R-:W4:Y:S01]  /*111d0*/  LDL.LU R3, [R1+0x420] ;  /* 0x0004200001037983 */ /* 0x001f220000300800 */
[----:B------:R-:W-:-:S03]  /*111e0*/  ISETP.GT.AND P1, PT, R42, 0x2b, PT ;  /* 0x0000002b2a00780c */ /* 0x000fc60003f24270 */
[----:B------:R-:W-:Y:S01]  /*111f0*/  STL [R1+0x410], R90 ;  /* 0x0004105a01007387 */ /* 0x000fe20000100800 */
[----:B------:R-:W-:Y:S01]  /*11200*/  PRMT R92, RZ, 0x7610, R92 ;  /* 0x00007610ff5c7816 */ /* 0x000fe2000000005c */
[--C-:B---3--:R-:W-:Y:S01]  /*11210*/  IMAD.X R47, R47, 0x1, R70.reuse, P5 ;  /* 0x000000012f2f7824 */ /* 0x108fe200028e0646 */
[----:B------:R-:W-:Y:S01]  /*11220*/  PRMT R91, RZ, 0x7610, R91 ;  /* 0x00007610ff5b7816 */ /* 0x000fe2000000005b */
[----:B--2---:R0:W-:Y:S01]  /*11230*/  STL [R1+0xa0], R50 ;  /* 0x0000a03201007387 */ /* 0x0041e20000100800 */
[----:B----4-:R-:W-:-:S03]  /*11240*/  IMAD.X R4, R4, 0x1, R70, P6 ;  /* 0x0000000104047824 */ /* 0x010fc600030e0646 */
        /* <DEDUP_REMOVED lines=8> */
[----:B------:R-:W4:Y:S01]  /*112d0*/  @P1 LDG.E.U16 R91, desc[UR20][R4.64] ;  /* 0x00000014045b1981 */ /* 0x000f22000c1e1500 */
[----:B------:R-:W-:-:S03]  /*112e0*/  IADD3 R72, P5, PT, R72, R71, RZ ;  /* 0x0000004748487210 */ /* 0x000fc60007fbe0ff */
[----:B------:R-:W-:Y:S04]  /*112f0*/  STL [R1+0x40c], R47 ;  /* 0x00040c2f01007387 */ /* 0x000fe80000100800 */
[----:B---3--:R0:W-:Y:S04]  /*11300*/  STL [R1+0x9c], R92 ;  /* 0x00009c5c01007387 */ /* 0x0081e80000100800 */
[----:B0-----:R-:W3:Y:S04]  /*11310*/  LDL.LU R92, [R1+0x884] ;  /* 0x00088400015c7983 */ /* 0x001ee80000300800 */
[----:B------:R-:W2:Y:S04]  /*11320*/  LDL.LU R47, [R1+0x880] ;  /* 0x00088000012f7983 */ /* 0x000ea80000300800 */
[----:B------:R-:W2:Y:S04]  /*11330*/  LDL.LU R90, [R1+0x424] ;  /* 0x00042400015a7983 */ /* 0x000ea80000300800 */
[----:B----4-:R0:W-:Y:S04]  /*11340*/  STL [R1+0x98], R91 ;  /* 0x0000985b01007387 */ /* 0x0101e80000100800 */
[----:B0-----:R-:W4:Y:S04]  /*11350*/  LDL.LU R91, [R1+0x87c] ;  /* 0x00087c00015b7983 */ /* 0x001f280000300800 */
[----:B------:R0:W-:Y:S04]  /*11360*/  STL [R1+0x418], R72 ;  /* 0x0004184801007387 */ /* 0x0001e80000100800 */
[----:B------:R-:W2:Y:S01]  /*11370*/  LDL.LU R4, [R1+0x414] ;  /* 0x0004140001047983 */ /* 0x000ea20000300800 */
[----:B------:R-:W-:Y:S01]  /*11380*/  ISETP.GT.AND P3, PT, R42, 0x2c, PT ;  /* 0x0000002c2a00780c */ /* 0x000fe20003f64270 */
[----:B------:R-:W-:-:S02]  /*11390*/  IMAD.MOV.U32 R5, RZ, RZ, R72 ;  /* 0x000000ffff057224 */ /* 0x000fc400078e0048 */
[----:B0-----:R-:W3:Y:S01]  /*113a0*/  LDL.LU R72, [R1+0x430] ;  /* 0x0004300001487983 */ /* 0x001ee20000300800 */
[----:B------:R-:W-:Y:S02]  /*113b0*/  PRMT R87, RZ, 0x7610, R87 ;  /* 0x00007610ff577816 */ /* 0x000fe40000000057 */
[----:B------:R-:W-:Y:S01]  /*113c0*/  IADD3 R3, P6, PT, R3, R71, RZ ;  /* 0x0000004703037210 */ /* 0x000fe20007fde0ff */
[----:B--2---:R-:W-:-:S06]  /*113d0*/  IMAD.X R4, R4, 0x1, R70, P5 ;  /* 0x0000000104047824 */ /* 0x004fcc00028e0646 */
[-C--:B------:R-:W-:Y:S01]  /*113e0*/  @P3 LOP3.LUT R5, R5, R4.reuse, RZ, 0x3c, !PT ;  /* 0x0000000405053212 */ /* 0x080fe200078e3cff */
[----:B------:R0:W-:Y:S03]  /*113f0*/  STL [R1+0x414], R4 ;  /* 0x0004140401007387 */ /* 0x0001e60000100800 */
[----:B0-----:R-:W-:-:S04]  /*11400*/  @P3 LOP3.LUT R4, R5, R4, RZ, 0x3c, !PT ;  /* 0x0000000405043212 */ /* 0x001fc800078e3cff */
[----:B------:R-:W-:Y:S01]  /*11410*/  @P3 LOP3.LUT R5, R5, R4, RZ, 0x3c, !PT ;  /* 0x0000000405053212 */ /* 0x000fe200078e3cff */
[----:B------:R0:W-:Y:S04]  /*11420*/  STL [R1+0x420], R3 ;  /* 0x0004200301007387 */ /* 0x0001e80000100800 */
[----:B------:R1:W2:Y:S04]  /*11430*/  @P3 LDG.E.U16 R87, desc[UR20][R4.64] ;  /* 0x0000001404573981 */ /* 0x0002a8000c1e1500 */
[----:B------:R-:W3:Y:S01]  /*11440*/  LDL.LU R4, [R1+0x41c] ;  /* 0x00041c0001047983 */ /* 0x000ee20000300800 */
[----:B------:R-:W-:Y:S01]  /*11450*/  ISETP.GT.AND P4, PT, R42, 0x2d, PT ;  /* 0x0000002d2a00780c */ /* 0x000fe20003f84270 */
[----:B-1----:R-:W-:Y:S01]  /*11460*/  IMAD.MOV.U32 R5, RZ, RZ, R3 ;  /* 0x000000ffff057224 */ /* 0x002fe200078e0003 */
[----:B------:R-:W-:Y:S01]  /*11470*/  IADD3 R50, P5, PT, R50, R71, RZ ;  /* 0x0000004732327210 */ /* 0x000fe20007fbe0ff */
[----:B0-----:R-:W4:Y:S01]  /*11480*/  LDL.LU R3, [R1+0x438] ;  /* 0x0004380001037983 */ /* 0x001f220000300800 */
[----:B------:R-:W-:-:S03]  /*11490*/  ISETP.GT.AND P1, PT, R42, 0x2e, PT ;  /* 0x0000002e2a00780c */ /* 0x000fc60003f24270 */
[----:B------:R-:W-:Y:S01]  /*114a0*/  STL [R1+0x428], R50 ;  /* 0x0004283201007387 */ /* 0x000fe20000100800 */
[----:B------:R-:W-:Y:S01]  /*114b0*/  PRMT R48, RZ, 0x7610, R48 ;  /* 0x00007610ff307816 */ /* 0x000fe20000000030 */
[--C-:B------:R-:W-:Y:S01]  /*114c0*/  IMAD.X R90, R90, 0x1, R70.reuse, P5 ;  /* 0x000000015a5a7824 */ /* 0x100fe200028e0646 */
[----:B------:R-:W-:Y:S01]  /*114d0*/  PRMT R49, RZ, 0x7610, R49 ;  /* 0x00007610ff317816 */ /* 0x000fe20000000031 */
[----:B--2---:R0:W-:Y:S01]  /*114e0*/  STL [R1+0x94], R87 ;  /* 0x0000945701007387 */ /* 0x0041e20000100800 */
[----:B---3--:R-:W-:-:S03]  /*114f0*/  IMAD.X R4, R4, 0x1, R70, P6 ;  /* 0x0000000104047824 */ /* 0x008fc600030e0646 */
        /* <DEDUP_REMOVED lines=32> */
[C---:B------:R-:W-:Y:S01]  /*11700*/  ISETP.GT.AND P4, PT, R42.reuse, 0x30, PT ;  /* 0x000000302a00780c */ /* 0x040fe20003f84270 */
[----:B-1----:R-:W-:Y:S01]  /*11710*/  IMAD.MOV.U32 R5, RZ, RZ, R3 ;  /* 0x000000ffff057224 */ /* 0x002fe200078e0003 */
[----:B------:R-:W-:Y:S01]  /*11720*/  IADD3 R87, P5, PT, R87, R71, RZ ;  /* 0x0000004757577210 */ /* 0x000fe20007fbe0ff */
[----:B0-----:R-:W4:Y:S01]  /*11730*/  LDL.LU R3, [R1+0x450] ;  /* 0x0004500001037983 */ /* 0x001f220000300800 */
[----:B------:R-:W-:-:S03]  /*11740*/  ISETP.GT.AND P1, PT, R42, 0x31, PT ;  /* 0x000000312a00780c */ /* 0x000fc60003f24270 */
[----:B------:R-:W-:Y:S01]  /*11750*/  STL [R1+0x440], R87 ;  /* 0x0004405701007387 */ /* 0x000fe20000100800 */
[----:B------:R-:W-:Y:S01]  /*11760*/  PRMT R89, RZ, 0x7610, R89 ;  /* 0x00007610ff597816 */ /* 0x000fe20000000059 */
[----:B---3--:R-:W-:Y:S01]  /*11770*/  IMAD.X R50, R50, 0x1, R70, P5 ;  /* 0x0000000132327824 */ /* 0x008fe200028e0646 */
        /* <DEDUP_REMOVED lines=35> */
[C---:B------:R-:W-:Y:S01]  /*119b0*/  ISETP.GT.AND P4, PT, R42.reuse, 0x33, PT ;  /* 0x000000332a00780c */ /* 0x040fe20003f84270 */
[----:B-1----:R-:W-:Y:S01]  /*119c0*/  IMAD.MOV.U32 R5, RZ, RZ, R3 ;  /* 0x000000ffff057224 */ /* 0x002fe200078e0003 */
[----:B------:R-:W-:Y:S01]  /*119d0*/  IADD3 R53, P5, PT, R53, R71, RZ ;  /* 0x0000004735357210 */ /* 0x000fe20007fbe0ff */
[----:B0-----:R-:W4:Y:S01]  /*119e0*/  LDL.LU R3, [R1+0x468] ;  /* 0x0004680001037983 */ /* 0x001f220000300800 */
[----:B------:R-:W-:-:S03]  /*119f0*/  ISETP.GT.AND P1, PT, R42, 0x34, PT ;  /* 0x000000342a00780c */ /* 0x000fc60003f24270 */
[----:B------:R-:W-:Y:S01]  /*11a00*/  STL [R1+0x458], R53 ;  /* 0x0004583501007387 */ /* 0x000fe20000100800 */
[----:B------:R-:W-:Y:S01]  /*11a10*/  PRMT R51, RZ, 0x7610, R51 ;  /* 0x00007610ff337816 */ /* 0x000fe20000000033 */
[----:B------:R-:W-:Y:S01]  /*11a20*/  IMAD.X R87, R87, 0x1, R70, P5 ;  /* 0x0000000157577824 */ /* 0x000fe200028e0646 */
        /* <DEDUP_REMOVED lines=382> */
[----:B0-----:R-:W3:Y:S04]  /*13210*/  LDL.LU R3, [R1+0x540] ;  /* 0x0005400001037983 */ /* 0x001ee80000300800 */
[----:B------:R-:W-:Y:S01]  /*13220*/  STL [R1+0x530], R73 ;  /* 0x0005304901007387 */ /* 0x000fe20000100800 */
[----:B------:R-:W-:-:S03]  /*13230*/  PRMT R65, RZ, 0x7610, R65 ;  /* 0x00007610ff417816 */ /* 0x000fc60000000041 */
[----:B--2---:R0:W-:Y:S01]  /*13240*/  STL [R1+0x10], R69 ;  /* 0x0000104501007387 */ /* 0x0041e20000100800 */
[----:B----4-:R-:W-:-:S03]  /*13250*/  IMAD.X R4, R4, 0x1, R70, P6 ;  /* 0x0000000104047824 */ /* 0x010fc600030e0646 */
[----:B0-----:R-:W2:Y:S02]  /*13260*/  LDL.LU R69, [R1+0x548] ;  /* 0x0005480001457983 */ /* 0x001ea40000300800 */
[-C--:B------:R-:W-:Y:S02]  /*13270*/  @P4 LOP3.LUT R5, R5, R4.reuse, RZ, 0x3c, !PT ;  /* 0x0000000405054212 */ /* 0x080fe400078e3cff */
[----:B------:R0:W-:Y:S02]  /*13280*/  STL [R1+0x524], R4 ;  /* 0x0005240401007387 */ /* 0x0001e40000100800 */
[----:B0-----:R-:W-:-:S04]  /*13290*/  @P4 LOP3.LUT R4, R5, R4, RZ, 0x3c, !PT ;  /* 0x0000000405044212 */ /* 0x001fc800078e3cff */
[----:B------:R-:W-:-:S05]  /*132a0*/  @P4 LOP3.LUT R5, R5, R4, RZ, 0x3c, !PT ;  /* 0x0000000405054212 */ /* 0x000fca00078e3cff */
[----:B------:R0:W4:Y:S01]  /*132b0*/  @P4 LDG.E.U16 R65, desc[UR20][R4.64] ;  /* 0x0000001404414981 */ /* 0x000122000c1e1500 */
[----:B------:R-:W-:Y:S01]  /*132c0*/  ISETP.GT.AND P1, PT, R42, 0x4f, PT ;  /* 0x0000004f2a00780c */ /* 0x000fe20003f24270 */
[----:B---3--:R-:W-:Y:S01]  /*132d0*/  IMAD.X R74, R74, 0x1, R70, P5 ;  /* 0x000000014a4a7824 */ /* 0x008fe200028e0646 */
[----:B------:R-:W-:-:S04]  /*132e0*/  PRMT R67, RZ, 0x7610, R67 ;  /* 0x00007610ff437816 */ /* 0x000fc80000000043 */
[----:B------:R-:W-:Y:S01]  /*132f0*/  STL [R1+0x52c], R74 ;  /* 0x00052c4a01007387 */ /* 0x000fe20000100800 */
[----:B0-----:R-:W-:-:S06]  /*13300*/  IMAD.MOV.U32 R5, RZ, RZ, R74 ;  /* 0x000000ffff057224 */ /* 0x001fcc00078e004a */
[----:B------:R-:W-:-:S05]  /*13310*/  @P1 IMAD.MOV.U32 R4, RZ, RZ, R73 ;  /* 0x000000ffff041224 */ /* 0x000fca00078e0049 */
[----:B------:R-:W3:Y:S04]  /*13320*/  @P1 LDG.E.U16 R67, desc[UR20][R4.64] ;  /* 0x0000001404431981 */ /* 0x000ee8000c1e1500 */
[----:B----4-:R0:W-:Y:S04]  /*13330*/  STL [R1+0xc], R65 ;  /* 0x00000c4101007387 */ /* 0x0101e80000100800 */
[----:B0-----:R-:W4:Y:S04]  /*13340*/  LDL.LU R65, [R1+0x7f4] ;  /* 0x0007f40001417983 */ /* 0x001f280000300800 */
[----:B------:R-:W2:Y:S04]  /*13350*/  LDL.LU R74, [R1+0x7f0] ;  /* 0x0007f000014a7983 */ /* 0x000ea80000300800 */
[----:B------:R-:W2:Y:S01]  /*13360*/  LDL.LU R5, [R1+0x534] ;  /* 0x0005340001057983 */ /* 0x000ea20000300800 */
[----:B------:R-:W-:-:S02]  /*13370*/  ISETP.GT.AND P3, PT, R42, 0x50, PT ;  /* 0x000000502a00780c */ /* 0x000fc40003f64270 */
[-C--:B------:R-:W-:Y:S01]  /*13380*/  IADD3 R72, P5, PT, R72, R71.reuse, RZ ;  /* 0x0000004748487210 */ /* 0x080fe20007fbe0ff */
[----:B------:R-:W4:Y:S01]  /*13390*/  LDL.LU R73, [R1+0x544] ;  /* 0x0005440001497983 */ /* 0x000f220000300800 */
[----:B------:R-:W-:Y:S02]  /*133a0*/  PRMT R68, RZ, 0x7610, R68 ;  /* 0x00007610ff447816 */ /* 0x000fe40000000044 */
[----:B------:R-:W-:Y:S01]  /*133b0*/  IADD3 R3, P6, PT, R3, R71, RZ ;  /* 0x0000004703037210 */ /* 0x000fe20007fde0ff */
[----:B------:R-:W-:Y:S04]  /*133c0*/  STL [R1+0x538], R72 ;  /* 0x0005384801007387 */ /* 0x000fe80000100800 */
[----:B---3--:R0:W-:Y:S02]  /*133d0*/  STL [R1+0x8], R67 ;  /* 0x0000084301007387 */ /* 0x0081e40000100800 */
[----:B------:R-:W-:-:S02]  /*133e0*/  @P3 IMAD.MOV.U32 R4, RZ, RZ, R72 ;  /* 0x000000ffff043224 */ /* 0x000fc400078e0048 */
[----:B0-----:R-:W3:Y:S01]  /*133f0*/  LDL.LU R67, [R1+0x550] ;  /* 0x0005500001437983 */ /* 0x001ee20000300800 */
[----:B--2---:R-:W-:-:S05]  /*13400*/  IMAD.X R5, R5, 0x1, R70, P5 ;  /* 0x0000000105057824 */ /* 0x004fca00028e0646 */
[----:B------:R0:W-:Y:S04]  /*13410*/  STL [R1+0x534], R5 ;  /* 0x0005340501007387 */ /* 0x0001e80000100800 */
[----:B------:R0:W2:Y:S04]  /*13420*/  @P3 LDG.E.U16 R68, desc[UR20][R4.64] ;  /* 0x0000001404443981 */ /* 0x0000a8000c1e1500 */
[----:B------:R-:W-:Y:S04]  /*13430*/  STL [R1+0x540], R3 ;  /* 0x0005400301007387 */ /* 0x000fe80000100800 */
[----:B------:R-:W3:Y:S01]  /*13440*/  LDL.LU R4, [R1+0x53c] ;  /* 0x00053c0001047983 */ /* 0x000ee20000300800 */
[----:B------:R-:W-:Y:S01]  /*13450*/  ISETP.GT.AND P4, PT, R42, 0x51, PT ;  /* 0x000000512a00780c */ /* 0x000fe20003f84270 */
[----:B0-----:R-:W-:Y:S01]  /*13460*/  IMAD.MOV.U32 R5, RZ, RZ, R3 ;  /* 0x000000ffff057224 */ /* 0x001fe200078e0003 */
[----:B------:R-:W-:-:S02]  /*13470*/  IADD3 R69, P5, PT, R69, R71, RZ ;  /* 0x0000004745457210 */ /* 0x000fc40007fbe0ff */
[----:B------:R-:W-:Y:S02]  /*13480*/  ISETP.GT.AND P1, PT, R42, 0x52, PT ;  /* 0x000000522a00780c */ /* 0x000fe40003f24270 */
[----:B------:R-:W-:Y:S01]  /*13490*/  PRMT R44, RZ, 0x7610, R44 ;  /* 0x00007610ff2c7816 */ /* 0x000fe2000000002c */
[----:B----4-:R-:W-:Y:S01]  /*134a0*/  IMAD.X R73, R73, 0x1, R70, P5 ;  /* 0x0000000149497824 */ /* 0x010fe200028e0646 */
[----:B------:R-:W-:Y:S01]  /*134b0*/  PRMT R66, RZ, 0x7610, R66 ;  /* 0x00007610ff427816 */ /* 0x000fe20000000042 */
[----:B--2---:R0:W-:Y:S01]  /*134c0*/  STL [R1+0x4], R68 ;  /* 0x0000044401007387 */ /* 0x0041e20000100800 */
[----:B---3--:R-:W-:-:S03]  /*134d0*/  IMAD.X R4, R4, 0x1, R70, P6 ;  /* 0x0000000104047824 */ /* 0x008fc600030e0646 */
[----:B0-----:R-:W2:Y:S04]  /*134e0*/  LDL.LU R68, [R1+0x54c] ;  /* 0x00054c0001447983 */ /* 0x001ea80000300800 */
[----:B------:R-:W-:Y:S01]  /*134f0*/  STL [R1+0x548], R69 ;  /* 0x0005484501007387 */ /* 0x000fe20000100800 */
[----:B------:R-:W-:-:S03]  /*13500*/  @P4 LOP3.LUT R5, R5, R4, RZ, 0x3c, !PT ;  /* 0x0000000405054212 */ /* 0x000fc600078e3cff */
[----:B------:R-:W3:Y:S04]  /*13510*/  LDL.LU R72, [R1+0x558] ;  /* 0x0005580001487983 */ /* 0x000ee80000300800 */
[----:B------:R-:W4:Y:S04]  /*13520*/  LDL.LU R3, [R1+0x560] ;  /* 0x0005600001037983 */ /* 0x000f280000300800 */
[----:B------:R0:W-:Y:S02]  /*13530*/  STL [R1+0x53c], R4 ;  /* 0x00053c0401007387 */ /* 0x0001e40000100800 */
[----:B0-----:R-:W-:-:S04]  /*13540*/  @P4 LOP3.LUT R4, R5, R4, RZ, 0x3c, !PT ;  /* 0x0000000405044212 */ /* 0x001fc800078e3cff */
[----:B------:R-:W-:-:S05]  /*13550*/  @P4 LOP3.LUT R5, R5, R4, RZ, 0x3c, !PT ;  /* 0x0000000405054212 */ /* 0x000fca00078e3cff */
[----:B------:R0:W5:Y:S02]  /*13560*/  @P4 LDG.E.U16 R44, desc[UR20][R4.64] ;  /* 0x00000014042c4981 */ /* 0x000164000c1e1500 */
[----:B0-----:R-:W-:Y:S02]  /*13570*/  @P1 IMAD.MOV.U32 R4, RZ, RZ, R69 ;  /* 0x000000ffff041224 */ /* 0x001fe400078e0045 */
[----:B------:R-:W-:-:S05]  /*13580*/  @P1 IMAD.MOV.U32 R5, RZ, RZ, R73 ;  /* 0x000000ffff051224 */ /* 0x000fca00078e0049 */
[----:B------:R0:W4:Y:S01]  /*13590*/  @P1 LDG.E.U16 R66, desc[UR20][R4.64] ;  /* 0x0000001404421981 */ /* 0x000122000c1e1500 */
[----:B------:R-:W-:Y:S02]  /*135a0*/  ISETP.GT.AND P3, PT, R42, 0x53, PT ;  /* 0x000000532a00780c */ /* 0x000fe40003f64270 */
[----:B------:R-:W-:Y:S01]  /*135b0*/  IADD3 R67, P5, PT, R67, R71, RZ ;  /* 0x0000004743437210 */ /* 0x000fe20007fbe0ff */
[----:B------:R-:W-:Y:S01]  /*135c0*/  STL [R1+0x544], R73 ;  /* 0x0005444901007387 */ /* 0x000fe20000100800 */
[----:B------:R-:W-:-:S03]  /*135d0*/  PRMT R45, RZ, 0x7610, R45 ;  /* 0x00007610ff2d7816 */ /* 0x000fc6000000002d */
[----:B------:R-:W4:Y:S04]  /*135e0*/  LDL.LU R69, [R1+0x55c] ;  /* 0x00055c0001457983 */ /* 0x000f280000300800 */
[----:B------:R-:W-:Y:S02]  /*135f0*/  STL [R1+0x550], R67 ;  /* 0x0005504301007387 */ /* 0x000fe40000100800 */
[----:B0-----:R-:W-:Y:S02]  /*13600*/  @P3 IMAD.MOV.U32 R4, RZ, RZ, R67 ;  /* 0x000000ffff043224 */ /* 0x001fe400078e0043 */
[----:B--2---:R-:W-:-:S04]  /*13610*/  IMAD.X R68, R68, 0x1, R70, P5 ;  /* 0x0000000144447824 */ /* 0x004fc800028e0646 */
[----:B------:R-:W-:Y:S01]  /*13620*/  @P3 IMAD.MOV.U32 R5, RZ, RZ, R68 ;  /* 0x000000ffff053224 */ /* 0x000fe200078e0044 */
[----:B---3--:R-:W-:-:S04]  /*13630*/  IADD3 R72, P6, PT, R72, R71, RZ ;  /* 0x0000004748487210 */ /* 0x008fc80007fde0ff */
[----:B------:R0:W5:Y:S01]  /*13640*/  @P3 LDG.E.U16 R45, desc[UR20][R4.64] ;  /* 0x00000014042d3981 */ /* 0x000162000c1e1500 */
[----:B----4-:R-:W-:-:S03]  /*13650*/  IADD3 R3, P5, PT, R3, R71, RZ ;  /* 0x0000004703037210 */ /* 0x010fc60007fbe0ff */
[----:B------:R1:W-:Y:S04]  /*13660*/  STL [R1], R66 ;  /* 0x0000004201007387 */ /* 0x0003e80000100800 */
[----:B-1----:R-:W2:Y:S04]  /*13670*/  LDL.LU R66, [R1+0x568] ;  /* 0x0005680001427983 */ /* 0x002ea80000300800 */
[----:B------:R1:W-:Y:S04]  /*13680*/  STL [R1+0x54c], R68 ;  /* 0x00054c4401007387 */ /* 0x0003e80000100800 */
[----:B-1----:R-:W3:Y:S04]  /*13690*/  LDL.LU R68, [R1+0x564] ;  /* 0x0005640001447983 */ /* 0x002ee80000300800 */
[----:B------:R1:W-:Y:S04]  /*136a0*/  STL [R1+0x558], R72 ;  /* 0x0005584801007387 */ /* 0x0003e80000100800 */
[----:B------:R-:W4:Y:S04]  /*136b0*/  LDL.LU R73, [R1+0x570] ;  /* 0x0005700001497983 */ /* 0x000f280000300800 */
[----:B------:R-:W-:Y:S04]  /*136c0*/  STL [R1+0x560], R3 ;  /* 0x0005600301007387 */ /* 0x000fe80000100800 */
[----:B------:R-:W4:Y:S04]  /*136d0*/  LDL.LU R67, [R1+0x578] ;  /* 0x0005780001437983 */ /* 0x000f280000300800 */
[----:B------:R-:W4:Y:S01]  /*136e0*/  LDL.LU R5, [R1+0x554] ;  /* 0x0005540001057983 */ /* 0x000f220000300800 */
[----:B------:R-:W-:-:S02]  /*136f0*/  ISETP.GT.AND P4, PT, R42, 0x54, PT ;  /* 0x000000542a00780c */ /* 0x000fc40003f84270 */
[C---:B------:R-:W-:Y:S02]  /*13700*/  ISETP.GT.AND P1, PT, R42.reuse, 0x55, PT ;  /* 0x000000552a00780c */ /* 0x040fe40003f24270 */
[----:B------:R-:W-:Y:S02]  /*13710*/  PRMT R93, RZ, 0x7610, R93 ;  /* 0x00007610ff5d7816 */ /* 0x000fe4000000005d */
[----:B------:R-:W-:Y:S01]  /*13720*/  ISETP.GT.AND P3, PT, R42, 0x56, PT ;  /* 0x000000562a00780c */ /* 0x000fe20003f64270 */
[----:B------:R-:W-:Y:S01]  /*13730*/  IMAD.X R69, R69, 0x1, R70, P5 ;  /* 0x0000000145457824 */ /* 0x000fe200028e0646 */
[----:B------:R-:W-:-:S05]  /*13740*/  PRMT R46, RZ, 0x7610, R46 ;  /* 0x00007610ff2e7816 */ /* 0x000fca000000002e */
[----:B0-----:R-:W-:Y:S01]  /*13750*/  @P4 IMAD.MOV.U32 R4, RZ, RZ, R72 ;  /* 0x000000ffff044224 */ /* 0x001fe200078e0048 */
[----:B------:R-:W-:Y:S02]  /*13760*/  PRMT R92, RZ, 0x7610, R92 ;  /* 0x00007610ff5c7816 */ /* 0x000fe4000000005c */
[----:B--2---:R-:W-:-:S05]  /*13770*/  IADD3 R66, P5, PT, R66, R71, RZ ;  /* 0x0000004742427210 */ /* 0x004fca0007fbe0ff */
[--C-:B---3--:R-:W-:Y:S02]  /*13780*/  IMAD.X R68, R68, 0x1, R70.reuse, P5 ;  /* 0x0000000144447824 */ /* 0x108fe400028e0646 */
[----:B----4-:R-:W-:Y:S01]  /*13790*/  IMAD.X R5, R5, 0x1, R70, P6 ;  /* 0x0000000105057824 */ /* 0x010fe200030e0646 */
[----:B------:R-:W-:-:S04]  /*137a0*/  IADD3 R73, P6, PT, R73, R71, RZ ;  /* 0x0000004749497210 */ /* 0x000fc80007fde0ff */
[----:B------:R0:W-:Y:S04]  /*137b0*/  STL [R1+0x554], R5 ;  /* 0x0005540501007387 */ /* 0x0001e80000100800 */
[----:B------:R2:W5:Y:S01]  /*137c0*/  @P4 LDG.E.U16 R93, desc[UR20][R4.64] ;  /* 0x00000014045d4981 */ /* 0x000562000c1e1500 */
[----:B------:R-:W-:-:S03]  /*137d0*/  IADD3 R67, P5, PT, R67, R71, RZ ;  /* 0x0000004743437210 */ /* 0x000fc60007fbe0ff */
[----:B------:R3:W-:Y:S04]  /*137e0*/  STL [R1+0x55c], R69 ;  /* 0x00055c4501007387 */ /* 0x0007e80000100800 */
[----:B-1----:R-:W4:Y:S01]  /*137f0*/  LDL.LU R72, [R1+0x574] ;  /* 0x0005740001487983 */ /* 0x002f220000300800 */
[----:B--2---:R-:W-:Y:S02]  /*13800*/  @P1 IMAD.MOV.U32 R4, RZ, RZ, R3 ;  /* 0x000000ffff041224 */ /* 0x004fe400078e0003 */
[----:B0-----:R-:W-:Y:S01]  /*13810*/  @P1 IMAD.MOV.U32 R5, RZ, RZ, R69 ;  /* 0x000000ffff051224 */ /* 0x001fe200078e0045 */
        /* <DEDUP_REMOVED lines=60> */
[----:B------:R-:W-:Y:S01]  /*13be0*/  @P4 LOP3.LUT R5, R5, R4, RZ, 0x3c, !PT ;  /* 0x0000000405054212 */ /* 0x000fe200078e3cff */
[----:B------:R0:W-:Y:S04]  /*13bf0*/  STL [R1+0x58c], R73 ;  /* 0x00058c4901007387 */ /* 0x0001e80000100800 */
[----:B------:R1:W5:Y:S01]  /*13c00*/  @P4 LDG.E.U16 R90, desc[UR20][R4.64] ;  /* 0x00000014045a4981 */ /* 0x000362000c1e1500 */
[-C--:B------:R-:W-:Y:S02]  /*13c10*/  IADD3 R72, P6, PT, R72, R71.reuse, RZ ;  /* 0x0000004748487210 */ /* 0x080fe40007fde0ff */
[----:B------:R-:W-:Y:S01]  /*13c20*/  IADD3 R3, P5, PT, R3, R71, RZ ;  /* 0x0000004703037210 */ /* 0x000fe20007fbe0ff */
[----:B-1----:R-:W-:Y:S02]  /*13c30*/  @P1 IMAD.MOV.U32 R4, RZ, RZ, R68 ;  /* 0x000000ffff041224 */ /* 0x002fe400078e0044 */
[----:B------:R-:W-:Y:S01]  /*13c40*/  @P1 IMAD.MOV.U32 R5, RZ, RZ, R73 ;  /* 0x000000ffff051224 */ /* 0x000fe200078e0049 */
[----:B------:R-:W2:Y:S04]  /*13c50*/  LDL.LU R68, [R1+0x5a4] ;  /* 0x0005a40001447983 */ /* 0x000ea80000300800 */
[----:B0-----:R-:W3:Y:S04]  /*13c60*/  LDL.LU R73, [R1+0x5b0] ;  /* 0x0005b00001497983 */ /* 0x001ee80000300800 */
[----:B------:R0:W5:Y:S04]  /*13c70*/  @P1 LDG.E.U16 R49, desc[UR20][R4.64] ;  /* 0x0000001404311981 */ /* 0x000168000c1e1500 */
[----:B------:R1:W-:Y:S04]  /*13c80*/  STL [R1+0x598], R67 ;  /* 0x0005984301007387 */ /* 0x0003e80000100800 */
[----:B------:R4:W-:Y:S01]  /*13c90*/  STL [R1+0x594], R69 ;  /* 0x0005944501007387 */ /* 0x0009e20000100800 */
[----:B0-----:R-:W-:-:S02]  /*13ca0*/  @P3 IMAD.MOV.U32 R4, RZ, RZ, R67 ;  /* 0x000000ffff043224 */ /* 0x001fc400078e0043 */
[----:B------:R-:W-:Y:S01]  /*13cb0*/  @P3 IMAD.MOV.U32 R5, RZ, RZ, R69 ;  /* 0x000000ffff053224 */ /* 0x000fe200078e0045 */
[----:B-1----:R-:W3:Y:S04]  /*13cc0*/  LDL.LU R67, [R1+0x5b8] ;  /* 0x0005b80001437983 */ /* 0x002ee80000300800 */
[----:B------:R0:W-:Y:S04]  /*13cd0*/  STL [R1+0x5a0], R72 ;  /* 0x0005a04801007387 */ /* 0x0001e80000100800 */
[----:B----4-:R-:W4:Y:S04]  /*13ce0*/  LDL.LU R69, [R1+0x5c0] ;  /* 0x0005c00001457983 */ /* 0x010f280000300800 */
[----:B------:R-:W-:Y:S04]  /*13cf0*/  STL [R1+0x5a8], R3 ;  /* 0x0005a80301007387 */ /* 0x000fe80000100800 */
[----:B------:R1:W5:Y:S04]  /*13d00*/  @P3 LDG.E.U16 R89, desc[UR20][R4.64] ;  /* 0x0000001404593981 */ /* 0x000368000c1e1500 */
[----:B------:R-:W4:Y:S01]  /*13d10*/  LDL.LU R5, [R1+0x59c] ;  /* 0x00059c0001057983 */ /* 0x000f220000300800 */
[----:B------:R-:W-:-:S02]  /*13d20*/  ISETP.GT.AND P4, PT, R42, 0x5d, PT ;  /* 0x0000005d2a00780c */ /* 0x000fc40003f84270 */
[----:B------:R-:W-:Y:S02]  /*13d30*/  ISETP.GT.AND P1, PT, R42, 0x5e, PT ;  /* 0x0000005e2a00780c */ /* 0x000fe40003f24270 */
[----:B------:R-:W-:Y:S02]  /*13d40*/  PRMT R50, RZ, 0x7610, R50 ;  /* 0x00007610ff327816 */ /* 0x000fe40000000032 */
[----:B------:R-:W-:-:S07]  /*13d50*/  PRMT R88, RZ, 0x7610, R88 ;  /* 0x00007610ff587816 */ /* 0x000fce0000000058 */
[----:B-1----:R-:W-:Y:S02]  /*13d60*/  @P4 IMAD.MOV.U32 R4, RZ, RZ, R72 ;  /* 0x000000ffff044224 */ /* 0x002fe400078e0048 */
[--C-:B--2---:R-:W-:Y:S01]  /*13d70*/  IMAD.X R68, R68, 0x1, R70.reuse, P5 ;  /* 0x0000000144447824 */ /* 0x104fe200028e0646 */
[----:B---3--:R-:W-:Y:S01]  /*13d80*/  IADD3 R73, P5, PT, R73, R71, RZ ;  /* 0x0000004749497210 */ /* 0x008fe20007fbe0ff */
[----:B----4-:R-:W-:-:S05]  /*13d90*/  IMAD.X R5, R5, 0x1, R70, P6 ;  /* 0x0000000105057824 */ /* 0x010fca00030e0646 */
[----:B------:R1:W-:Y:S04]  /*13da0*/  STL [R1+0x59c], R5 ;  /* 0x00059c0501007387 */ /* 0x0003e80000100800 */
[----:B------:R2:W5:Y:S04]  /*13db0*/  @P4 LDG.E.U16 R50, desc[UR20][R4.64] ;  /* 0x0000001404324981 */ /* 0x000568000c1e1500 */
[----:B------:R3:W-:Y:S04]  /*13dc0*/  STL [R1+0x5a4], R68 ;  /* 0x0005a44401007387 */ /* 0x0007e80000100800 */
[----:B0-----:R-:W4:Y:S01]  /*13dd0*/  LDL.LU R72, [R1+0x5bc] ;  /* 0x0005bc0001487983 */ /* 0x001f220000300800 */
[----:B--2---:R-:W-:-:S02]  /*13de0*/  @P1 IMAD.MOV.U32 R4, RZ, RZ, R3 ;  /* 0x000000ffff041224 */ /* 0x004fc400078e0003 */
[----:B-1----:R-:W-:Y:S02]  /*13df0*/  @P1 IMAD.MOV.U32 R5, RZ, RZ, R68 ;  /* 0x000000ffff051224 */ /* 0x002fe400078e0044 */
[----:B---3--:R-:W2:Y:S04]  /*13e00*/  LDL.LU R68, [R1+0x5c8] ;  /* 0x0005c80001447983 */ /* 0x008ea80000300800 */
[----:B------:R-:W3:Y:S04]  /*13e10*/  LDL.LU R3, [R1+0x5d0] ;  /* 0x0005d00001037983 */ /* 0x000ee80000300800 */
[----:B------:R0:W5:Y:S04]  /*13e20*/  @P1 LDG.E.U16 R88, desc[UR20][R4.64] ;  /* 0x0000001404581981 */ /* 0x000168000c1e1500 */
[----:B------:R1:W-:Y:S01]  /*13e30*/  STL [R1+0x5b0], R73 ;  /* 0x0005b04901007387 */ /* 0x0003e20000100800 */
[----:B0-----:R-:W-:-:S03]  /*13e40*/  IMAD.MOV.U32 R5, RZ, RZ, R73 ;  /* 0x000000ffff057224 */ /* 0x001fc600078e0049 */
[----:B-1----:R-:W2:Y:S04]  /*13e50*/  LDL.LU R73, [R1+0x7e8] ;  /* 0x0007e80001497983 */ /* 0x002ea80000300800 */
[----:B------:R-:W2:Y:S01]  /*13e60*/  LDL.LU R4, [R1+0x5ac] ;  /* 0x0005ac0001047983 */ /* 0x000ea20000300800 */
[----:B------:R-:W-:Y:S02]  /*13e70*/  ISETP.GT.AND P3, PT, R42, 0x5f, PT ;  /* 0x0000005f2a00780c */ /* 0x000fe40003f64270 */
        /* <DEDUP_REMOVED lines=8> */
[----:B------:R1:W5:Y:S02]  /*13f00*/  @P3 LDG.E.U16 R51, desc[UR20][R4.64] ;  /* 0x0000001404333981 */ /* 0x000364000c1e1500 */
[----:B-1----:R-:W-:Y:S02]  /*13f10*/  IMAD.MOV.U32 R5, RZ, RZ, R67 ;  /* 0x000000ffff057224 */ /* 0x002fe400078e0043 */
[----:B0-----:R-:W2:Y:S04]  /*13f20*/  LDL.LU R67, [R1+0x7e4] ;  /* 0x0007e40001437983 */ /* 0x001ea80000300800 */
[----:B------:R-:W2:Y:S01]  /*13f30*/  LDL.LU R4, [R1+0x5b4] ;  /* 0x0005b40001047983 */ /* 0x000ea20000300800 */
[----:B------:R-:W-:-:S02]  /*13f40*/  ISETP.GT.AND P4, PT, R42, 0x60, PT ;  /* 0x000000602a00780c */ /* 0x000fc40003f84270 */
[----:B------:R-:W-:-:S05]  /*13f50*/  IADD3 R69, P5, PT, R69, R71, RZ ;  /* 0x0000004745457210 */ /* 0x000fca0007fbe0ff */
[----:B------:R-:W-:Y:S01]  /*13f60*/  STL [R1+0x5c0], R69 ;  /* 0x0005c04501007387 */ /* 0x000fe20000100800 */
[----:B------:R-:W-:Y:S02]  /*13f70*/  ISETP.GT.AND P1, PT, R42, 0x61, PT ;  /* 0x000000612a00780c */ /* 0x000fe40003f24270 */
[----:B------:R-:W-:Y:S01]  /*13f80*/  PRMT R87, RZ, 0x7610, R87 ;  /* 0x00007610ff577816 */ /* 0x000fe20000000057 */
[----:B----4-:R-:W-:Y:S01]  /*13f90*/  IMAD.X R72, R72, 0x1, R70, P5 ;  /* 0x0000000148487824 */ /* 0x010fe200028e0646 */
[----:B------:R-:W-:Y:S01]  /*13fa0*/  PRMT R52, RZ, 0x7610, R52 ;  /* 0x00007610ff347816 */ /* 0x000fe20000000034 */
[----:B--2---:R-:W-:-:S05]  /*13fb0*/  IMAD.X R4, R4, 0x1, R70, P6 ;  /* 0x0000000104047824 */ /* 0x004fca00030e0646 */
[-C--:B------:R-:W-:Y:S01]  /*13fc0*/  @P4 LOP3.LUT R5, R5, R4.reuse, RZ, 0x3c, !PT ;  /* 0x0000000405054212 */ /* 0x080fe200078e3cff */
[----:B------:R0:W-:Y:S03]  /*13fd0*/  STL [R1+0x5b4], R4 ;  /* 0x0005b40401007387 */ /* 0x0001e60000100800 */
[----:B0-----:R-:W-:-:S04]  /*13fe0*/  @P4 LOP3.LUT R4, R5, R4, RZ, 0x3c, !PT ;  /* 0x0000000405044212 */ /* 0x001fc800078e3cff */
[----:B------:R-:W-:-:S05]  /*13ff0*/  @P4 LOP3.LUT R5, R5, R4, RZ, 0x3c, !PT ;  /* 0x0000000405054212 */ /* 0x000fca00078e3cff */
[----:B------:R0:W5:Y:S02]  /*14000*/  @P4 LDG.E.U16 R87, desc[UR20][R4.64] ;  /* 0x0000001404574981 */ /* 0x000164000c1e1500 */
[----:B0-----:R-:W-:Y:S02]  /*14010*/  IMAD.MOV.U32 R4, RZ, RZ, R72 ;  /* 0x000000ffff047224 */ /* 0x001fe400078e0048 */
[----:B------:R-:W-:-:S05]  /*14020*/  IMAD.MOV.U32 R5, RZ, RZ, R69 ;  /* 0x000000ffff057224 */ /* 0x000fca00078e0045 */
[----:B------:R-:W-:-:S04]  /*14030*/  @P1 LOP3.LUT R5, R5, R4, RZ, 0x3c, !PT ;  /* 0x0000000405051212 */ /* 0x000fc800078e3cff */
[C---:B------:R-:W-:Y:S02]  /*14040*/  @P1 LOP3.LUT R4, R5.reuse, R4, RZ, 0x3c, !PT ;  /* 0x0000000405041212 */ /* 0x040fe400078e3cff */
[----:B------:R-:W-:Y:S02]  /*14050*/  IADD3 R68, P4, PT, R68, R71, RZ ;  /* 0x0000004744447210 */ /* 0x000fe40007f9e0ff */
[----:B------:R-:W-:Y:S01]  /*14060*/  @P1 LOP3.LUT R5, R5, R4, RZ, 0x3c, !PT ;  /* 0x0000000405051212 */ /* 0x000fe200078e3cff */
[----:B------:R0:W-:Y:S04]  /*14070*/  STL [R1+0x5bc], R72 ;  /* 0x0005bc4801007387 */ /* 0x0001e80000100800 */
[----:B------:R1:W5:Y:S04]  /*14080*/  @P1 LDG.E.U16 R52, desc[UR20][R4.64] ;  /* 0x0000001404341981 */ /* 0x000368000c1e1500 */
[----:B0-----:R-:W2:Y:S04]  /*14090*/  LDL.LU R72, [R1+0x7e0] ;  /* 0x0007e00001487983 */ /* 0x001ea80000300800 */
[----:B------:R-:W5:Y:S01]  /*140a0*/  LDL.LU R69, [R1+0x7dc] ;  /* 0x0007dc0001457983 */ /* 0x000f620000300800 */
[----:B-1----:R-:W-:-:S03]  /*140b0*/  IMAD.MOV.U32 R5, RZ, RZ, R68 ;  /* 0x000000ffff057224 */ /* 0x002fc600078e0044 */
[----:B------:R0:W-:Y:S04]  /*140c0*/  STL [R1+0x5c8], R68 ;  /* 0x0005c84401007387 */ /* 0x0001e80000100800 */
[----:B0-----:R-:W5:Y:S04]  /*140d0*/  LDL.LU R68, [R1+0x7d8] ;  /* 0x0007d80001447983 */ /* 0x001f680000300800 */
[----:B------:R-:W4:Y:S01]  /*140e0*/  LDL.LU R4, [R1+0x5c4] ;  /* 0x0005c40001047983 */ /* 0x000f220000300800 */
[----:B------:R-:W-:Y:S02]  /*140f0*/  ISETP.GT.AND P3, PT, R42, 0x62, PT ;  /* 0x000000622a00780c */ /* 0x000fe40003f64270 */
[----:B------:R-:W-:Y:S01]  /*14100*/  PRMT R86, RZ, 0x7610, R86 ;  /* 0x00007610ff567816 */ /* 0x000fe20000000056 */
[----:B----4-:R-:W-:-:S10]  /*14110*/  IMAD.X R4, R4, 0x1, R70, P4 ;  /* 0x0000000104047824 */ /* 0x010fd400020e0646 */
[-C--:B------:R-:W-:Y:S01]  /*14120*/  @P3 LOP3.LUT R5, R5, R4.reuse, RZ, 0x3c, !PT ;  /* 0x0000000405053212 */ /* 0x080fe200078e3cff */
[----:B------:R0:W-:Y:S03]  /*14130*/  STL [R1+0x5c4], R4 ;  /* 0x0005c40401007387 */ /* 0x0001e60000100800 */
[----:B0-----:R-:W-:-:S04]  /*14140*/  @P3 LOP3.LUT R4, R5, R4, RZ, 0x3c, !PT ;  /* 0x0000000405043212 */ /* 0x001fc800078e3cff */
[----:B------:R-:W-:-:S05]  /*14150*/  @P3 LOP3.LUT R5, R5, R4, RZ, 0x3c, !PT ;  /* 0x0000000405053212 */ /* 0x000fca00078e3cff */
[----:B------:R0:W5:Y:S04]  /*14160*/  @P3 LDG.E.U16 R86, desc[UR20][R4.64] ;  /* 0x0000001404563981 */ /* 0x000168000c1e1500 */
[----:B------:R-:W4:Y:S01]  /*14170*/  LDL.LU R5, [R1+0x5cc] ;  /* 0x0005cc0001057983 */ /* 0x000f220000300800 */
[----:B------:R-:W-:Y:S02]  /*14180*/  ISETP.GT.AND P5, PT, R42, 0x63, PT ;  /* 0x000000632a00780c */ /* 0x000fe40003fa4270 */
[----:B---3--:R-:W-:Y:S02]  /*14190*/  IADD3 R3, P1, PT, R3, R71, RZ ;  /* 0x0000004703037210 */ /* 0x008fe40007f3e0ff */
[----:B------:R-:W-:-:S03]  /*141a0*/  PRMT R53, RZ, 0x7610, R53 ;  /* 0x00007610ff357816 */ /* 0x000fc60000000035 */
[----:B------:R1:W-:Y:S06]  /*141b0*/  STL [R1+0x5d0], R3 ;  /* 0x0005d00301007387 */ /* 0x0003ec0000100800 */
[----:B0-----:R-:W-:Y:S02]  /*141c0*/  @P5 IMAD.MOV.U32 R4, RZ, RZ, R3 ;  /* 0x000000ffff045224 */ /* 0x001fe400078e0003 */
[----:B----4-:R-:W-:-:S05]  /*141d0*/  IMAD.X R5, R5, 0x1, R70, P1 ;  /* 0x0000000105057824 */ /* 0x010fca00008e0646 */
[----:B------:R0:W-:Y:S04]  /*141e0*/  STL [R1+0x5cc], R5 ;  /* 0x0005cc0501007387 */ /* 0x0001e80000100800 */
[----:B-1----:R-:W5:Y:S04]  /*141f0*/  LDL.LU R3, [R1+0x7d4] ;  /* 0x0007d40001037983 */ /* 0x002f680000300800 */
[----:B------:R1:W5:Y:S04]  /*14200*/  @P5 LDG.E.U16 R53, desc[UR20][R4.64] ;  /* 0x0000001404355981 */ /* 0x000368000c1e1500 */
[----:B------:R-:W3:Y:S04]  /*14210*/  LDL.LU R4, [R1+0x5d4] ;  /* 0x0005d40001047983 */ /* 0x000ee80000300800 */
[----:B0-----:R-:W1:Y:S01]  /*14220*/  LDL.LU R5, [R1+0x5d8] ;  /* 0x0005d80001057983 */ /* 0x001e620000300800 */
[----:B------:R-:W-:-:S02]  /*14230*/  ISETP.GT.AND P3, PT, R42, 0x64, PT ;  /* 0x000000642a00780c */ /* 0x000fc40003f64270 */
[----:B------:R-:W-:Y:S02]  /*14240*/  PRMT R85, RZ, 0x7610, R85 ;  /* 0x00007610ff557816 */ /* 0x000fe40000000055 */
[----:B-1----:R-:W-:-:S05]  /*14250*/  IADD3 R5, P1, PT, R5, R71, RZ ;  /* 0x0000004705057210 */ /* 0x002fca0007f3e0ff */
[----:B---3--:R-:W-:Y:S01]  /*14260*/  IMAD.X R4, R4, 0x1, R70, P1 ;  /* 0x0000000104047824 */ /* 0x008fe200008e0646 */
[----:B------:R0:W-:Y:S04]  /*14270*/  STL [R1+0x5d8], R5 ;  /* 0x0005d80501007387 */ /* 0x0001e80000100800 */
[----:B------:R1:W-:Y:S01]  /*14280*/  STL [R1+0x5d4], R4 ;  /* 0x0005d40401007387 */ /* 0x0003e20000100800 */
[----:B0-----:R-:W-:-:S04]  /*14290*/  @P3 LOP3.LUT R5, R5, R4, RZ, 0x3c, !PT ;  /* 0x0000000405053212 */ /* 0x001fc800078e3cff */
[----:B-1----:R-:W-:-:S04]  /*142a0*/  @P3 LOP3.LUT R4, R5, R4, RZ, 0x3c, !PT ;  /* 0x0000000405043212 */ /* 0x002fc800078e3cff */
[----:B------:R-:W-:-:S05]  /*142b0*/  @P3 LOP3.LUT R5, R5, R4, RZ, 0x3c, !PT ;  /* 0x0000000405053212 */ /* 0x000fca00078e3cff */
[----:B------:R0:W5:Y:S04]  /*142c0*/  @P3 LDG.E.U16 R85, desc[UR20][R4.64] ;  /* 0x0000001404553981 */ /* 0x000168000c1e1500 */
[----:B------:R-:W3:Y:S04]  /*142d0*/  LDL.LU R4, [R1+0x5dc] ;  /* 0x0005dc0001047983 */ /* 0x000ee80000300800 */
[----:B------:R-:W0:Y:S01]  /*142e0*/  LDL.LU R5, [R1+0x5e0] ;  /* 0x0005e00001057983 */ /* 0x000e220000300800 */
[----:B------:R-:W-:Y:S02]  /*142f0*/  ISETP.GT.AND P3, PT, R42, 0x65, PT ;  /* 0x000000652a00780c */ /* 0x000fe40003f64270 */
[----:B------:R-:W-:-:S02]  /*14300*/  PRMT R54, RZ, 0x7610, R54 ;  /* 0x00007610ff367816 */ /* 0x000fc40000000036 */
[----:B0-----:R-:W-:-:S05]  /*14310*/  IADD3 R5, P1, PT, R5, R71, RZ ;  /* 0x0000004705057210 */ /* 0x001fca0007f3e0ff */
        /* <DEDUP_REMOVED lines=310> */
[----:B--2---:R-:W-:Y:S01]  /*15680*/  PRMT R72, RZ, 0x7610, R72 ;  /* 0x00007610ff487816 */ /* 0x004fe20000000048 */
[----:B------:R-:W-:Y:S01]  /*15690*/  USHF.L.U32 UR4, UR4, 0x1f, URZ ;  /* 0x0000001f04047899 */ /* 0x000fe200080006ff */
[----:B0-----:R-:W-:-:S05]  /*156a0*/  IADD3 R5, P1, PT, R5, R71, RZ ;  /* 0x0000004705057210 */ /* 0x001fca0007f3e0ff */
[----:B---3--:R-:W-:Y:S01]  /*156b0*/  IMAD.X R4, R4, 0x1, R70, P1 ;  /* 0x0000000104047824 */ /* 0x008fe200008e0646 */
[----:B------:R0:W-:Y:S04]  /*156c0*/  STL [R1+0x6b0], R5 ;  /* 0x0006b00501007387 */ /* 0x0001e80000100800 */
[----:B------:R1:W-:Y:S01]  /*156d0*/  STL [R1+0x6ac], R4 ;  /* 0x0006ac0401007387 */ /* 0x0003e20000100800 */
[----:B0-----:R-:W-:-:S04]  /*156e0*/  @P3 LOP3.LUT R5, R5, R4, RZ, 0x3c, !PT ;  /* 0x0000000405053212 */ /* 0x001fc800078e3cff */
[----:B-1----:R-:W-:-:S04]  /*156f0*/  @P3 LOP3.LUT R4, R5, R4, RZ, 0x3c, !PT ;  /* 0x0000000405043212 */ /* 0x002fc800078e3cff */
[----:B------:R-:W-:-:S05]  /*15700*/  @P3 LOP3.LUT R5, R5, R4, RZ, 0x3c, !PT ;  /* 0x0000000405053212 */ /* 0x000fca00078e3cff */
[----:B------:R0:W5:Y:S02]  /*15710*/  @P3 LDG.E.U16 R72, desc[UR20][R4.64] ;  /* 0x0000001404483981 */ /* 0x000164000c1e1500 */
[----:B0-----:R-:W0:Y:S02]  /*15720*/  S2R R5, SR_TID.X ;  /* 0x0000000000057919 */ /* 0x001e240000002100 */
[----:B0-----:R-:W-:Y:S01]  /*15730*/  LOP3.LUT R4, R5, 0x7f, RZ, 0xc0, !PT ;  /* 0x0000007f05047812 */ /* 0x001fe200078ec0ff */
[----:B------:R-:W-:-:S04]  /*15740*/  IMAD.U32 R5, RZ, RZ, UR4 ;  /* 0x00000004ff057e24 */ /* 0x000fc8000f8e00ff */
[----:B------:R-:W0:Y:S01]  /*15750*/  SYNCS.PHASECHK.TRANS64.TRYWAIT P3, [UR6], R5 ;  /* 0x00000005ff0075a7 */ /* 0x000e220008061106 */
[----:B------:R-:W-:Y:S02]  /*15760*/  ISETP.GE.AND P1, PT, R4, R42, PT ;  /* 0x0000002a0400720c */ /* 0x000fe40003f26270 */
[----:B------:R-:W-:Y:S01]  /*15770*/  PRMT R4, R41, 0x5410, R43 ;  /* 0x0000541029047816 */ /* 0x000fe2000000002b */
[----:B0-----:R-:W-:Y:S10]  /*15780*/  @!P3 BRA `(.L_x_9) ;  /* 0x0000005400e4b947 */ /* 0x001ff40003800000 */
.L_x_17:
[----:B------:R-:W2:Y:S04]  /*15790*/  LDL.LU R43, [R1+0x90] ;  /* 0x00009000012b7983 */ /* 0x000ea80000300800 */
[----:B------:R-:W3:Y:S04]  /*157a0*/  LDL.LU R42, [R1+0x80] ;  /* 0x00008000012a7983 */ /* 0x000ee80000300800 */
[----:B------:R-:W3:Y:S04]  /*157b0*/  LDL.LU R41, [R1+0x84] ;  /* 0x0000840001297983 */ /* 0x000ee80000300800 */
[----:B-----5:R0:W-:Y:S04]  /*157c0*/  STL [R1+0x814], R76 ;  /* 0x0008144c01007387 */ /* 0x0201e80000100800 */
[----:B0-----:R-:W2:Y:S04]  /*157d0*/  LDL.LU R76, [R1+0x88] ;  /* 0x00008800014c7983 */ /* 0x001ea80000300800 */
[----:B------:R0:W-:Y:S04]  /*157e0*/  STL [R1+0x810], R64 ;  /* 0x0008104001007387 */ /* 0x0001e80000100800 */
[----:B0-----:R-:W4:Y:S04]  /*157f0*/  LDL.LU R64, [R1+0x94] ;  /* 0x0000940001407983 */ /* 0x001f280000300800 */
        /* <DEDUP_REMOVED lines=15> */
[----:B0-----:R-:W4:Y:S01]  /*158f0*/  LDL.LU R72, [R1+0xb0] ;  /* 0x0000b00001487983 */ /* 0x001f220000300800 */
[----:B------:R-:W-:-:S02]  /*15900*/  PRMT R17, R17, 0x5410, R27 ;  /* 0x0000541011117816 */ /* 0x000fc4000000001b */
[----:B------:R-:W-:Y:S01]  /*15910*/  PRMT R15, R15, 0x5410, R29 ;  /* 0x000054100f0f7816 */ /* 0x000fe2000000001d */
[----:B------:R0:W-:Y:S01]  /*15920*/  STL [R1+0x7ec], R68 ;  /* 0x0007ec4401007387 */ /* 0x0001e20000100800 */
[----:B------:R-:W-:Y:S02]  /*15930*/  PRMT R18, R18, 0x5410, R26 ;  /* 0x0000541012127816 */ /* 0x000fe4000000001a */
[----:B------:R-:W-:Y:S01]  /*15940*/  PRMT R14, R14, 0x5410, R30 ;  /* 0x000054100e0e7816 */ /* 0x000fe2000000001e */
[----:B------:R1:W-:Y:S01]  /*15950*/  STL [R1+0x7e8], R4 ;  /* 0x0007e80401007387 */ /* 0x0003e20000100800 */
[----:B------:R-:W-:Y:S02]  /*15960*/  PRMT R13, R13, 0x5410, R31 ;  /* 0x000054100d0d7816 */ /* 0x000fe4000000001f */
[----:B------:R-:W-:Y:S01]  /*15970*/  PRMT R19, R19, 0x5410, R25 ;  /* 0x0000541013137816 */ /* 0x000fe20000000019 */
[----:B------:R0:W-:Y:S01]  /*15980*/  STL [R1+0x7e4], R3 ;  /* 0x0007e40301007387 */ /* 0x0001e20000100800 */
        /* <DEDUP_REMOVED lines=13> */
[----:B------:R-:W-:Y:S02]  /*15a60*/  PRMT R5, R40, 0x5410, R39 ;  /* 0x0000541028057816 */ /* 0x000fe40000000027 */
[----:B------:R-:W-:Y:S02]  /*15a70*/  PRMT R16, R16, 0x5410, R28 ;  /* 0x0000541010107816 */ /* 0x000fe4000000001c */
[----:B---3--:R-:W-:Y:S02]  /*15a80*/  PRMT R28, R41, 0x5410, R42 ;  /* 0x00005410291c7816 */ /* 0x008fe4000000002a */
[----:B--2---:R-:W-:-:S02]  /*15a90*/  PRMT R27, R43, 0x5410, R76 ;  /* 0x000054102b1b7816 */ /* 0x004fc4000000004c */
[----:B------:R-:W2:Y:S04]  /*15aa0*/  LDL.LU R76, [R1+0x74] ;  /* 0x00007400014c7983 */ /* 0x000ea80000300800 */
[----:B------:R-:W2:Y:S01]  /*15ab0*/  LDL.LU R29, [R1+0x7c] ;  /* 0x00007c00011d7983 */ /* 0x000ea20000300800 */
[----:B----4-:R-:W-:-:S03]  /*15ac0*/  PRMT R26, R64, 0x5410, R75 ;  /* 0x00005410401a7816 */ /* 0x010fc6000000004b */
[----:B------:R-:W3:Y:S04]  /*15ad0*/  LDL.LU R64, [R1+0x70] ;  /* 0x0000700001407983 */ /* 0x000ee80000300800 */
[----:B------:R-:W3:Y:S04]  /*15ae0*/  LDL.LU R30, [R1+0x78] ;  /* 0x00007800011e7983 */ /* 0x000ee80000300800 */
[----:B------:R-:W4:Y:S04]  /*15af0*/  LDL.LU R75, [R1+0x68] ;  /* 0x00006800014b7983 */ /* 0x000f280000300800 */
[----:B------:R-:W4:Y:S01]  /*15b00*/  LDL.LU R31, [R1+0x6c] ;  /* 0x00006c00011f7983 */ /* 0x000f220000300800 */
[----:B------:R-:W-:-:S03]  /*15b10*/  PRMT R25, R69, 0x5410, R65 ;  /* 0x0000541045197816 */ /* 0x000fc60000000041 */
[----:B------:R-:W4:Y:S04]  /*15b20*/  LDL.LU R69, [R1+0x5c] ;  /* 0x00005c0001457983 */ /* 0x000f280000300800 */
[----:B------:R-:W4:Y:S04]  /*15b30*/  LDL.LU R32, [R1+0x64] ;  /* 0x0000640001207983 */ /* 0x000f280000300800 */
        /* <DEDUP_REMOVED lines=10> */
[----:B------:R-:W4:Y:S01]  /*15be0*/  LDL.LU R67, [R1+0x38] ;  /* 0x0000380001437983 */ /* 0x000f220000300800 */
[----:B------:R-:W-:-:S03]  /*15bf0*/  PRMT R22, R72, 0x5410, R22 ;  /* 0x0000541048167816 */ /* 0x000fc60000000016 */
[----:B------:R-:W4:Y:S04]  /*15c00*/  LDL.LU R37, [R1+0x3c] ;  /* 0x00003c0001257983 */ /* 0x000f280000300800 */
[----:B------:R-:W4:Y:S04]  /*15c10*/  LDL.LU R72, [R1+0x2c] ;  /* 0x00002c0001487983 */ /* 0x000f280000300800 */
[----:B------:R-:W4:Y:S04]  /*15c20*/  LDL.LU R38, [R1+0x34] ;  /* 0x0000340001267983 */ /* 0x000f280000300800 */
[----:B0-----:R-:W4:Y:S04]  /*15c30*/  LDL.LU R68, [R1+0x28] ;  /* 0x0000280001447983 */ /* 0x001f280000300800 */
[----:B------:R-:W4:Y:S04]  /*15c40*/  LDL.LU R39, [R1+0x30] ;  /* 0x0000300001277983 */ /* 0x000f280000300800 */
[----:B-1----:R-:W4:Y:S04]  /*15c50*/  LDL.LU R4, [R1+0x20] ;  /* 0x0000200001047983 */ /* 0x002f280000300800 */
        /* <DEDUP_REMOVED lines=8> */
[----:B------:R-:W4:Y:S01]  /*15ce0*/  LDL.LU R0, [R1] ;  /* 0x0000000001007983 */ /* 0x000f220000300800 */
        /* <DEDUP_REMOVED lines=11> */
[----:B--2---:R-:W-:Y:S02]  /*15da0*/  PRMT R29, R29, 0x5410, R76 ;  /* 0x000054101d1d7816 */ /* 0x004fe4000000004c */
[----:B------:R-:W2:Y:S01]  /*15db0*/  LDL.LU R76, [R1+0x814] ;  /* 0x00081400014c7983 */ /* 0x000ea20000300800 */
[----:B---3--:R-:W-:-:S03]  /*15dc0*/  PRMT R30, R30, 0x5410, R64 ;  /* 0x000054101e1e7816 */ /* 0x008fc60000000040 */
[----:B------:R-:W3:Y:S01]  /*15dd0*/  LDL.LU R64, [R1+0x810] ;  /* 0x0008100001407983 */ /* 0x000ee20000300800 */
[----:B----4-:R-:W-:-:S03]  /*15de0*/  PRMT R31, R31, 0x5410, R75 ;  /* 0x000054101f1f7816 */ /* 0x010fc6000000004b */
[----:B------:R-:W3:Y:S01]  /*15df0*/  LDL.LU R75, [R1+0x80c] ;  /* 0x00080c00014b7983 */ /* 0x000ee20000300800 */
[----:B------:R-:W-:-:S03]  /*15e00*/  PRMT R32, R32, 0x5410, R69 ;  /* 0x0000541020207816 */ /* 0x000fc60000000045 */
[----:B------:R-:W4:Y:S01]  /*15e10*/  LDL.LU R69, [R1+0x808] ;  /* 0x0008080001457983 */ /* 0x000f220000300800 */
        /* <DEDUP_REMOVED lines=19> */
[----:B------:R-:W5:Y:S01]  /*15f50*/  LDL.LU R71, [R1+0x7e0] ;  /* 0x0007e00001477983 */ /* 0x000f620000300800 */
[----:B------:R-:W-:-:S03]  /*15f60*/  PRMT R43, R43, 0x5410, R70 ;  /* 0x000054102b2b7816 */ /* 0x000fc60000000046 */
[----:B------:R-:W5:Y:S01]  /*15f70*/  LDL.LU R70, [R1+0x7dc] ;  /* 0x0007dc0001467983 */ /* 0x000f620000300800 */
[----:B------:R-:W-:-:S03]  /*15f80*/  PRMT R44, R2, 0x5410, R44 ;  /* 0x00005410022c7816 */ /* 0x000fc6000000002c */
[----:B------:R-:W5:Y:S01]  /*15f90*/  LDL.LU R2, [R1+0x7d8] ;  /* 0x0007d80001027983 */ /* 0x000f620000300800 */
[----:B------:R-:W-:-:S03]  /*15fa0*/  PRMT R45, R0, 0x5410, R45 ;  /* 0x00005410002d7816 */ /* 0x000fc6000000002d */
[----:B------:R-:W5:Y:S04]  /*15fb0*/  LDL.LU R0, [R1+0x7d4] ;  /* 0x0007d40001007983 */ /* 0x000f680000300800 */
        /* <DEDUP_REMOVED lines=10> */
[----:B------:R-:W4:Y:S01]  /*16060*/  LDL.LU R83, [R1+0xbc] ;  /* 0x0000bc0001537983 */ /* 0x000f220000300800 */
[----:B------:R-:W-:-:S02]  /*16070*/  PRMT R57, R82, 0x5410, R57 ;  /* 0x0000541052397816 */ /* 0x000fc40000000039 */
[----:B------:R-:W-:Y:S02]  /*16080*/  PRMT R58, R81, 0x5410, R58 ;  /* 0x00005410513a7816 */ /* 0x000fe4000000003a */
[----:B------:R-:W-:Y:S02]  /*16090*/  PRMT R59, R80, 0x5410, R59 ;  /* 0x00005410503b7816 */ /* 0x000fe4000000003b */
[----:B------:R-:W-:Y:S02]  /*160a0*/  PRMT R60, R60, 0x5410, R79 ;  /* 0x000054103c3c7816 */ /* 0x000fe4000000004f */
[----:B------:R-:W-:Y:S02]  /*160b0*/  PRMT R61, R61, 0x5410, R78 ;  /* 0x000054103d3d7816 */ /* 0x000fe4000000004e */
[----:B------:R-:W-:Y:S02]  /*160c0*/  PRMT R62, R62, 0x5410, R77 ;  /* 0x000054103e3e7816 */ /* 0x000fe4000000004d */
[----:B--2---:R-:W-:-:S02]  /*160d0*/  PRMT R63, R63, 0x5410, R76 ;  /* 0x000054103f3f7816 */ /* 0x004fc4000000004c */
[----:B---3--:R-:W-:Y:S02]  /*160e0*/  PRMT R64, R64, 0x5410, R75 ;  /* 0x0000541040407816 */ /* 0x008fe4000000004b */
[----:B----4-:R-:W-:Y:S02]  /*160f0*/  PRMT R65, R65, 0x5410, R74 ;  /* 0x0000541041417816 */ /* 0x010fe4000000004a */
[----:B------:R-:W-:Y:S02]  /*16100*/  PRMT R66, R66, 0x5410, R73 ;  /* 0x0000541042427816 */ /* 0x000fe40000000049 */
[----:B------:R-:W-:-:S04]  /*16110*/  PRMT R67, R67, 0x5410, R72 ;  /* 0x0000541043437816 */ /* 0x000fc80000000048 */
[----:B------:R0:W-:Y:S01]  /*16120*/  STTM.x64 tmem[UR10+0x40], R4 ;  /* 0x00004004000079ed */ /* 0x0001e2000834000a */
[----:B------:R-:W1:Y:S01]  /*16130*/  FENCE.VIEW.ASYNC.T ;  /* 0x00000000000073c6 */ /* 0x000e620000000200 */
[----:B------:R-:W-:-:S05]  /*16140*/  IADD3 R84, P3, PT, R84, R69, RZ ;  /* 0x0000004554547210 */ /* 0x000fca0007f7e0ff */
[----:B------:R-:W-:Y:S01]  /*16150*/  IMAD.X R83, R83, 0x1, R68, P3 ;  /* 0x0000000153537824 */ /* 0x000fe200018e0644 */
[-C--:B------:R-:W-:Y:S01]  /*16160*/  IADD3 R90, P3, PT, R90, R69.reuse, RZ ;  /* 0x000000455a5a7210 */ /* 0x080fe20007f7e0ff */
[----:B------:R-:W-:Y:S04]  /*16170*/  STL [R1+0xc0], R84 ;  /* 0x0000c05401007387 */ /* 0x000fe80000100800 */
[----:B------:R-:W-:Y:S01]  /*16180*/  STL [R1+0xbc], R83 ;  /* 0x0000bc5301007387 */ /* 0x000fe20000100800 */
[----:B------:R-:W-:-:S03]  /*16190*/  IADD3 R86, P5, PT, R86, R69, RZ ;  /* 0x0000004556567210 */ /* 0x000fc60007fbe0ff */
[----:B------:R-:W-:Y:S01]  /*161a0*/  STL [R1+0xd8], R90 ;  /* 0x0000d85a01007387 */ /* 0x000fe20000100800 */
[----:B------:R-:W-:Y:S01]  /*161b0*/  IADD3 R88, P4, PT, R88, R69, RZ ;  /* 0x0000004558587210 */ /* 0x000fe20007f9e0ff */
[----:B------:R-:W-:-:S04]  /*161c0*/  IMAD.X R85, R85, 0x1, R68, P5 ;  /* 0x0000000155557824 */ /* 0x000fc800028e0644 */
[--C-:B------:R-:W-:Y:S02]  /*161d0*/  IMAD.X R87, R87, 0x1, R68.reuse, P4 ;  /* 0x0000000157577824 */ /* 0x100fe400020e0644 */
[----:B------:R-:W-:Y:S01]  /*161e0*/  IMAD.X R89, R89, 0x1, R68, P3 ;  /* 0x0000000159597824 */ /* 0x000fe200018e0644 */
[----:B0-----:R-:W2:Y:S04]  /*161f0*/  LDL.LU R6, [R1+0xdc] ;  /* 0x0000dc0001067983 */ /* 0x001ea80000300800 */
[----:B------:R-:W-:Y:S04]  /*16200*/  STL [R1+0xc8], R86 ;  /* 0x0000c85601007387 */ /* 0x000fe80000100800 */
[----:B------:R-:W3:Y:S04]  /*16210*/  LDL.LU R16, [R1+0xe4] ;  /* 0x0000e40001107983 */ /* 0x000ee80000300800 */
[----:B------:R-:W4:Y:S04]  /*16220*/  LDL.LU R13, [R1+0xec] ;  /* 0x0000ec00010d7983 */ /* 0x000f280000300800 */
[----:B------:R-:W-:Y:S04]  /*16230*/  STL [R1+0xd0], R88 ;  /* 0x0000d05801007387 */ /* 0x000fe80000100800 */
[----:B------:R-:W-:Y:S04]  /*16240*/  STL [R1+0xc4], R85 ;  /* 0x0000c45501007387 */ /* 0x000fe80000100800 */
[----:B------:R-:W-:Y:S04]  /*16250*/  STL [R1+0xcc], R87 ;  /* 0x0000cc5701007387 */ /* 0x000fe80000100800 */
[----:B------:R-:W4:Y:S04]  /*16260*/  LDL.LU R10, [R1+0xf8] ;  /* 0x0000f800010a7983 */ /* 0x000f280000300800 */
[----:B------:R-:W4:Y:S04]  /*16270*/  LDL.LU R23, [R1+0x100] ;  /* 0x0001000001177983 */ /* 0x000f280000300800 */
[----:B------:R-:W-:Y:S04]  /*16280*/  STL [R1+0xd4], R89 ;  /* 0x0000d45901007387 */ /* 0x000fe80000100800 */
[----:B------:R-:W4:Y:S04]  /*16290*/  LDL.LU R17, [R1+0x108] ;  /* 0x0001080001117983 */ /* 0x000f280000300800 */
[----:B------:R-:W4:Y:S04]  /*162a0*/  LDL.LU R11, [R1+0xf4] ;  /* 0x0000f400010b7983 */ /* 0x000f280000300800 */
[----:B------:R-:W4:Y:S04]  /*162b0*/  LDL.LU R24, [R1+0xfc] ;  /* 0x0000fc0001187983 */ /* 0x000f280000300800 */
[----:B------:R-:W4:Y:S01]  /*162c0*/  LDL.LU R18, [R1+0x104] ;  /* 0x0001040001127983 */ /* 0x000f220000300800 */
[----:B------:R-:W-:Y:S01]  /*162d0*/  PRMT R72, RZ, 0x7610, R72 ;  /* 0x00007610ff487816 */ /* 0x000fe20000000048 */
[----:B------:R-:W-:-:S02]  /*162e0*/  @!P1 IMAD.MOV.U32 R4, RZ, RZ, R84 ;  /* 0x000000ffff049224 */ /* 0x000fc400078e0054 */
[----:B------:R-:W-:Y:S01]  /*162f0*/  @!P1 IMAD.MOV.U32 R5, RZ, RZ, R83 ;  /* 0x000000ffff059224 */ /* 0x000fe200078e0053 */
[----:B-1----:R-:W-:Y:S01]  /*16300*/  BAR.SYNC.DEFER_BLOCKING 0x0 ;  /* 0x0000000000007b1d */ /* 0x002fe20000010000 */
[----:B------:R-:W-:Y:S02]  /*16310*/  PRMT R50, RZ, 0x7610, R50 ;  /* 0x00007610ff327816 */ /* 0x000fe40000000032 */
[-C--:B------:R-:W-:Y:S02]  /*16320*/  IADD3 R91, P5, PT, R91, R69.reuse, RZ ;  /* 0x000000455b5b7210 */ /* 0x080fe40007fbe0ff */
[----:B------:R-:W-:Y:S02]  /*16330*/  PRMT R46, RZ, 0x7610, R46 ;  /* 0x00007610ff2e7816 */ /* 0x000fe4000000002e */
[-C--:B------:R-:W-:Y:S02]  /*16340*/  IADD3 R93, P3, PT, R93, R69.reuse, RZ ;  /* 0x000000455d5d7210 */ /* 0x080fe40007f7e0ff */
[----:B------:R-:W-:Y:S01]  /*16350*/  IADD3 R92, P4, PT, R92, R69, RZ ;  /* 0x000000455c5c7210 */ /* 0x000fe20007f9e0ff */
[----:B------:R-:W-:Y:S01]  /*16360*/  STL [R1+0xe0], R91 ;  /* 0x0000e05b01007387 */ /* 0x000fe20000100800 */
[----:B------:R-:W-:-:S03]  /*16370*/  PRMT R45, RZ, 0x7610, R45 ;  /* 0x00007610ff2d7816 */ /* 0x000fc6000000002d */
[----:B------:R0:W4:Y:S02]  /*16380*/  @!P1 LDG.E.U16 R72, desc[UR20][R4.64] ;  /* 0x0000001404489981 */ /* 0x000124000c1e1500 */
[----:B0-----:R-:W-:Y:S02]  /*16390*/  @!P1 IMAD.MOV.U32 R4, RZ, RZ, R86 ;  /* 0x000000ffff049224 */ /* 0x001fe400078e0056 */
[----:B------:R-:W-:-:S05]  /*163a0*/  @!P1 IMAD.MOV.U32 R5, RZ, RZ, R85 ;  /* 0x000000ffff059224 */ /* 0x000fca00078e0055 */
[----:B------:R0:W4:Y:S01]  /*163b0*/  @!P1 LDG.E.U16 R50, desc[UR20][R4.64] ;  /* 0x0000001404329981 */ /* 0x000122000c1e1500 */
[----:B------:R-:W-:-:S03]  /*163c0*/  PRMT R44, RZ, 0x7610, R44 ;  /* 0x00007610ff2c7816 */ /* 0x000fc6000000002c */
[----:B------:R-:W-:Y:S01]  /*163d0*/  STL [R1+0xf0], R93 ;  /* 0x0000f05d01007387 */ /* 0x000fe20000100800 */
[----:B0-----:R-:W-:Y:S02]  /*163e0*/  @!P1 IMAD.MOV.U32 R4, RZ, RZ, R88 ;  /* 0x000000ffff049224 */ /* 0x001fe400078e0058 */
[----:B------:R-:W-:Y:S01]  /*163f0*/  @!P1 IMAD.MOV.U32 R5, RZ, RZ, R87 ;  /* 0x000000ffff059224 */ /* 0x000fe200078e0057 */
[----:B------:R-:W-:Y:S04]  /*16400*/  STL [R1+0xe8], R92 ;  /* 0x0000e85c01007387 */ /* 0x000fe80000100800 */
[----:B------:R0:W4:Y:S02]  /*16410*/  @!P1 LDG.E.U16 R46, desc[UR20][R4.64] ;  /* 0x00000014042e9981 */ /* 0x000124000c1e1500 */
[----:B0-----:R-:W-:-:S02]  /*16420*/  @!P1 IMAD.MOV.U32 R4, RZ, RZ, R90 ;  /* 0x000000ffff049224 */ /* 0x001fc400078e005a */
[----:B------:R-:W-:-:S05]  /*16430*/  @!P1 IMAD.MOV.U32 R5, RZ, RZ, R89 ;  /* 0x000000ffff059224 */ /* 0x000fca00078e0059 */
[----:B------:R0:W4:Y:S02]  /*16440*/  @!P1 LDG.E.U16 R45, desc[UR20][R4.64] ;  /* 0x00000014042d9981 */ /* 0x000124000c1e1500 */
[----:B0-----:R-:W-:Y:S02]  /*16450*/  PRMT R4, RZ, 0x7610, R4 ;  /* 0x00007610ff047816 */ /* 0x001fe40000000004 */
[----:B------:R-:W-:Y:S01]  /*16460*/  PRMT R5, RZ, 0x7610, R5 ;  /* 0x00007610ff057816 */ /* 0x000fe20000000005 */
[----:B--2---:R-:W-:-:S04]  /*16470*/  IMAD.X R6, R6, 0x1, R68, P5 ;  /* 0x0000000106067824 */ /* 0x004fc800028e0644 */
[----:B------:R-:W-:Y:S01]  /*16480*/  @!P1 IMAD.MOV.U32 R7, RZ, RZ, R6 ;  /* 0x000000ffff079224 */ /* 0x000fe200078e0006 */
[----:B------:R0:W-:Y:S01]  /*16490*/  STL [R1+0xdc], R6 ;  /* 0x0000dc0601007387 */ /* 0x0001e20000100800 */
[--C-:B---3--:R-:W-:Y:S02]  /*164a0*/  IMAD.X R16, R16, 0x1, R68.reuse, P4 ;  /* 0x0000000110107824 */ /* 0x108fe400020e0644 */
[----:B0-----:R-:W-:Y:S02]  /*164b0*/  @!P1 IMAD.MOV.U32 R6, RZ, RZ, R91 ;  /* 0x000000ffff069224 */ /* 0x001fe400078e005b */
[----:B----4-:R-:W-:Y:S01]  /*164c0*/  IMAD.X R13, R13, 0x1, R68, P3 ;  /* 0x000000010d0d7824 */ /* 0x010fe200018e0644 */
[----:B------:R-:W-:Y:S04]  /*164d0*/  STL [R1+0xe4], R16 ;  /* 0x0000e41001007387 */ /* 0x000fe80000100800 */
[----:B------:R0:W2:Y:S04]  /*164e0*/  @!P1 LDG.E.U16 R44, desc[UR20][R6.64] ;  /* 0x00000014062c9981 */ /* 0x0000a8000c1e1500 */
[----:B------:R-:W3:Y:S04]  /*164f0*/  LDL.LU R12, [R1+0x110] ;  /* 0x00011000010c7983 */ /* 0x000ee80000300800 */
[----:B------:R-:W4:Y:S01]  /*16500*/  LDL.LU R25, [R1+0x130] ;  /* 0x0001300001197983 */ /* 0x000f220000300800 */
[----:B0-----:R-:W-:-:S02]  /*16510*/  @!P1 IMAD.MOV.U32 R6, RZ, RZ, R92 ;  /* 0x000000ffff069224 */ /* 0x001fc400078e005c */
[----:B------:R-:W-:Y:S01]  /*16520*/  @!P1 IMAD.MOV.U32 R7, RZ, RZ, R16 ;  /* 0x000000ffff079224 */ /* 0x000fe200078e0010 */
[----:B------:R0:W-:Y:S01]  /*16530*/  STL [R1+0xec], R13 ;  /* 0x0000ec0d01007387 */ /* 0x0001e20000100800 */
[----:B------:R-:W-:-:S03]  /*16540*/  IADD3 R10, P5, PT, R10, R69, RZ ;  /* 0x000000450a0a7210 */ /* 0x000fc60007fbe0ff */
[----:B------:R-:W2:Y:S04]  /*16550*/  LDL.LU R19, [R1+0x138] ;  /* 0x0001380001137983 */ /* 0x000ea80000300800 */
[----:B------:R1:W2:Y:S01]  /*16560*/  @!P1 LDG.E.U16 R4, desc[UR20][R6.64] ;  /* 0x0000001406049981 */ /* 0x0002a2000c1e1500 */
[-C--:B------:R-:W-:Y:S02]  /*16570*/  IADD3 R23, P4, PT, R23, R69.reuse, RZ ;  /* 0x0000004517177210 */ /* 0x080fe40007f9e0ff */
[----:B------:R-:W-:Y:S01]  /*16580*/  IADD3 R17, P3, PT, R17, R69, RZ ;  /* 0x0000004511117210 */ /* 0x000fe20007f7e0ff */
[----:B-1----:R-:W-:Y:S02]  /*16590*/  @!P1 IMAD.MOV.U32 R6, RZ, RZ, R93 ;  /* 0x000000ffff069224 */ /* 0x002fe400078e005d */
[----:B------:R-:W-:-:S02]  /*165a0*/  @!P1 IMAD.MOV.U32 R7, RZ, RZ, R13 ;  /* 0x000000ffff079224 */ /* 0x000fc400078e000d */
[----:B0-----:R-:W2:Y:S04]  /*165b0*/  LDL.LU R13, [R1+0x10c] ;  /* 0x00010c00010d7983 */ /* 0x001ea80000300800 */
[----:B------:R-:W2:Y:S01]  /*165c0*/  LDL.LU R31, [R1+0x12c] ;  /* 0x00012c00011f7983 */ /* 0x000ea20000300800 */
[----:B------:R-:W-:-:S03]  /*165d0*/  IMAD.X R11, R11, 0x1, R68, P5 ;  /* 0x000000010b0b7824 */ /* 0x000fc600028e0644 */
[----:B------:R0:W2:Y:S01]  /*165e0*/  @!P1 LDG.E.U16 R5, desc[UR20][R6.64] ;  /* 0x0000001406059981 */ /* 0x0000a2000c1e1500 */
[----:B------:R-:W-:-:S03]  /*165f0*/  IMAD.X R24, R24, 0x1, R68, P4 ;  /* 0x0000000118187824 */ /* 0x000fc600020e0644 */
[----:B------:R-:W2:Y:S01]  /*16600*/  LDL.LU R22, [R1+0x134] ;  /* 0x0001340001167983 */ /* 0x000ea20000300800 */
[----:B0-----:R-:W-:-:S03]  /*16610*/  PRMT R6, RZ, 0x7610, R6 ;  /* 0x00007610ff067816 */ /* 0x001fc60000000006 */
[----:B------:R0:W-:Y:S01]  /*16620*/  STL [R1+0xf8], R10 ;  /* 0x0000f80a01007387 */ /* 0x0001e20000100800 */
[----:B------:R-:W-:Y:S01]  /*16630*/  PRMT R7, RZ, 0x7610, R7 ;  /* 0x00007610ff077816 */ /* 0x000fe20000000007 */
[----:B------:R-:W-:Y:S02]  /*16640*/  IMAD.X R18, R18, 0x1, R68, P3 ;  /* 0x0000000112127824 */ /* 0x000fe400018e0644 */
[----:B------:R-:W-:Y:S04]  /*16650*/  STL [R1+0x108], R17 ;  /* 0x0001081101007387 */ /* 0x000fe80000100800 */
[----:B------:R-:W-:Y:S04]  /*16660*/  STL [R1+0x100], R23 ;  /* 0x0001001701007387 */ /* 0x000fe80000100800 */
[----:B------:R1:W-:Y:S04]  /*16670*/  STL [R1+0xf4], R11 ;  /* 0x0000f40b01007387 */ /* 0x0003e80000100800 */
[----:B------:R0:W2:Y:S04]  /*16680*/  @!P1 LDG.E.U16 R6, desc[UR20][R10.64] ;  /* 0x000000140a069981 */ /* 0x0000a8000c1e1500 */
[----:B------:R1:W-:Y:S04]  /*16690*/  STL [R1+0xfc], R24 ;  /* 0x0000fc1801007387 */ /* 0x0003e80000100800 */
[----:B------:R-:W2:Y:S01]  /*166a0*/  LDL.LU R16, [R1+0x140] ;  /* 0x0001400001107983 */ /* 0x000ea20000300800 */
[----:B0-----:R-:W-:-:S02]  /*166b0*/  @!P1 IMAD.MOV.U32 R10, RZ, RZ, R23 ;  /* 0x000000ffff0a9224 */ /* 0x001fc400078e0017 */
[----:B-1----:R-:W-:Y:S01]  /*166c0*/  @!P1 IMAD.MOV.U32 R11, RZ, RZ, R24 ;  /* 0x000000ffff0b9224 */ /* 0x002fe200078e0018 */
[----:B------:R-:W2:Y:S04]  /*166d0*/  LDL.LU R28, [R1+0x148] ;  /* 0x00014800011c7983 */ /* 0x000ea80000300800 */
[----:B------:R0:W-:Y:S04]  /*166e0*/  STL [R1+0x104], R18 ;  /* 0x0001041201007387 */ /* 0x0001e80000100800 */
[----:B------:R-:W2:Y:S04]  /*166f0*/  LDL.LU R23, [R1+0x150] ;  /* 0x0001500001177983 */ /* 0x000ea80000300800 */
[----:B------:R1:W2:Y:S02]  /*16700*/  @!P1 LDG.E.U16 R7, desc[UR20][R10.64] ;  /* 0x000000140a079981 */ /* 0x0002a4000c1e1500 */
[----:B-1----:R-:W-:-:S02]  /*16710*/  @!P1 IMAD.MOV.U32 R10, RZ, RZ, R17 ;  /* 0x000000ffff0a9224 */ /* 0x002fc400078e0011 */
[----:B------:R-:W2:Y:S04]  /*16720*/  LDL.LU R17, [R1+0x13c] ;  /* 0x00013c0001117983 */ /* 0x000ea80000300800 */
[----:B------:R-:W2:Y:S04]  /*16730*/  LDL.LU R29, [R1+0x144] ;  /* 0x00014400011d7983 */ /* 0x000ea80000300800 */
[----:B------:R-:W2:Y:S01]  /*16740*/  LDL.LU R24, [R1+0x14c] ;  /* 0x00014c0001187983 */ /* 0x000ea20000300800 */
[----:B------:R-:W-:Y:S01]  /*16750*/  PRMT R8, RZ, 0x7610, R8 ;  /* 0x00007610ff087816 */ /* 0x000fe20000000008 */
[----:B------:R-:W-:Y:S01]  /*16760*/  @!P1 IMAD.MOV.U32 R11, RZ, RZ, R18 ;  /* 0x000000ffff0b9224 */ /* 0x000fe200078e0012 */
[----:B------:R-:W-:-:S04]  /*16770*/  PRMT R9, RZ, 0x7610, R9 ;  /* 0x00007610ff097816 */ /* 0x000fc80000000009 */
[----:B------:R1:W2:Y:S02]  /*16780*/  @!P1 LDG.E.U16 R8, desc[UR20][R10.64] ;  /* 0x000000140a089981 */ /* 0x0002a4000c1e1500 */
[----:B-1----:R-:W-:Y:S02]  /*16790*/  PRMT R10, RZ, 0x7610, R10 ;  /* 0x00007610ff0a7816 */ /* 0x002fe4000000000a */
[----:B------:R-:W-:Y:S02]  /*167a0*/  PRMT R11, RZ, 0x7610, R11 ;  /* 0x00007610ff0b7816 */ /* 0x000fe4000000000b */
[-C--:B---3--:R-:W-:Y:S02]  /*167b0*/  IADD3 R12, P5, PT, R12, R69.reuse, RZ ;  /* 0x000000450c0c7210 */ /* 0x088fe40007fbe0ff */
[----:B----4-:R-:W-:-:S03]  /*167c0*/  IADD3 R25, P4, PT, R25, R69, RZ ;  /* 0x0000004519197210 */ /* 0x010fc60007f9e0ff */
[----:B------:R1:W-:Y:S01]  /*167d0*/  STL [R1+0x110], R12 ;  /* 0x0001100c01007387 */ /* 0x0003e20000100800 */
[----:B--2---:R-:W-:-:S05]  /*167e0*/  IADD3 R19, P3, PT, R19, R69, RZ ;  /* 0x0000004513137210 */ /* 0x004fca0007f7e0ff */
[----:B------:R-:W-:Y:S04]  /*167f0*/  STL [R1+0x138], R19 ;  /* 0x0001381301007387 */ /* 0x000fe80000100800 */
[----:B------:R-:W-:Y:S01]  /*16800*/  STL [R1+0x130], R25 ;  /* 0x0001301901007387 */ /* 0x000fe20000100800 */
[--C-:B------:R-:W-:Y:S02]  /*16810*/  IMAD.X R13, R13, 0x1, R68.reuse, P5 ;  /* 0x000000010d0d7824 */ /* 0x100fe400028e0644 */
[----:B------:R-:W-:-:S03]  /*16820*/  IMAD.X R31, R31, 0x1, R68, P4 ;  /* 0x000000011f1f7824 */ /* 0x000fc600020e0644 */
[----:B------:R2:W-:Y:S04]  /*16830*/  STL [R1+0x10c], R13 ;  /* 0x00010c0d01007387 */ /* 0x0005e80000100800 */
[----:B------:R1:W3:Y:S01]  /*16840*/  @!P1 LDG.E.U16 R9, desc[UR20][R12.64] ;  /* 0x000000140c099981 */ /* 0x0002e2000c1e1500 */
[----:B------:R-:W-:-:S03]  /*16850*/  IMAD.X R22, R22, 0x1, R68, P3 ;  /* 0x0000000116167824 */ /* 0x000fc600018e0644 */
[----:B------:R4:W-:Y:S04]  /*16860*/  STL [R1+0x12c], R31 ;  /* 0x00012c1f01007387 */ /* 0x0009e80000100800 */
[----:B0-----:R-:W3:Y:S01]  /*16870*/  LDL.LU R18, [R1+0x158] ;  /* 0x0001580001127983 */ /* 0x001ee20000300800 */
[----:B-1----:R-:W-:Y:S02]  /*16880*/  @!P1 IMAD.MOV.U32 R12, RZ, RZ, R25 ;  /* 0x000000ffff0c9224 */ /* 0x002fe400078e0019 */
[----:B--2---:R-:W-:Y:S01]  /*16890*/  @!P1 IMAD.MOV.U32 R13, RZ, RZ, R31 ;  /* 0x000000ffff0d9224 */ /* 0x004fe200078e001f */
[----:B------:R-:W2:Y:S04]  /*168a0*/  LDL.LU R30, [R1+0x160] ;  /* 0x00016000011e7983 */ /* 0x000ea80000300800 */
[----:B------:R0:W-:Y:S04]  /*168b0*/  STL [R1+0x134], R22 ;  /* 0x0001341601007387 */ /* 0x0001e80000100800 */
[----:B------:R-:W2:Y:S04]  /*168c0*/  LDL.LU R25, [R1+0x168] ;  /* 0x0001680001197983 */ /* 0x000ea80000300800 */
[----:B------:R1:W2:Y:S02]  /*168d0*/  @!P1 LDG.E.U16 R10, desc[UR20][R12.64] ;  /* 0x000000140c0a9981 */ /* 0x0002a4000c1e1500 */
[----:B-1----:R-:W-:-:S02]  /*168e0*/  @!P1 IMAD.MOV.U32 R12, RZ, RZ, R19 ;  /* 0x000000ffff0c9224 */ /* 0x002fc400078e0013 */
[----:B------:R-:W-:Y:S01]  /*168f0*/  @!P1 IMAD.MOV.U32 R13, RZ, RZ, R22 ;  /* 0x000000ffff0d9224 */ /* 0x000fe200078e0016 */
[----:B------:R-:W2:Y:S01]  /*16900*/  LDL.LU R19, [R1+0x154] ;  /* 0x0001540001137983 */ /* 0x000ea20000300800 */
[-C--:B------:R-:W-:Y:S02]  /*16910*/  IADD3 R16, P5, PT, R16, R69.reuse, RZ ;  /* 0x0000004510107210 */ /* 0x080fe40007fbe0ff */
[-C--:B------:R-:W-:Y:S01]  /*16920*/  IADD3 R28, P4, PT, R28, R69.reuse, RZ ;  /* 0x000000451c1c7210 */ /* 0x080fe20007f9e0ff */
[----:B------:R-:W2:Y:S04]  /*16930*/  LDL.LU R36, [R1+0x15c] ;  /* 0x00015c0001247983 */ /* 0x000ea80000300800 */
[----:B------:R1:W2:Y:S01]  /*16940*/  @!P1 LDG.E.U16 R11, desc[UR20][R12.64] ;  /* 0x000000140c0b9981 */ /* 0x0002a2000c1e1500 */
[----:B------:R-:W-:-:S03]  /*16950*/  IADD3 R23, P3, PT, R23, R69, RZ ;  /* 0x0000004517177210 */ /* 0x000fc60007f7e0ff */
[----:B----4-:R-:W4:Y:S01]  /*16960*/  LDL.LU R31, [R1+0x164] ;  /* 0x00016400011f7983 */ /* 0x010f220000300800 */
[----:B-1----:R-:W-:-:S03]  /*16970*/  PRMT R12, RZ, 0x7610, R12 ;  /* 0x00007610ff0c7816 */ /* 0x002fc6000000000c */
[----:B------:R1:W-:Y:S01]  /*16980*/  STL [R1+0x140], R16 ;  /* 0x0001401001007387 */ /* 0x0003e20000100800 */
[----:B------:R-:W-:Y:S01]  /*16990*/  PRMT R13, RZ, 0x7610, R13 ;  /* 0x00007610ff0d7816 */ /* 0x000fe2000000000d */
[--C-:B------:R-:W-:Y:S02]  /*169a0*/  IMAD.X R17, R17, 0x1, R68.reuse, P5 ;  /* 0x0000000111117824 */ /* 0x100fe400028e0644 */
[----:B------:R-:W-:Y:S01]  /*169b0*/  STL [R1+0x150], R23 ;  /* 0x0001501701007387 */ /* 0x000fe20000100800 */
[----:B------:R-:W-:-:S03]  /*169c0*/  IMAD.X R29, R29, 0x1, R68, P4 ;  /* 0x000000011d1d7824 */ /* 0x000fc600020e0644 */
[----:B------:R-:W-:Y:S01]  /*169d0*/  STL [R1+0x148], R28 ;  /* 0x0001481c01007387 */ /* 0x000fe20000100800 */
[----:B------:R-:W-:-:S03]  /*169e0*/  IMAD.X R24, R24, 0x1, R68, P3 ;  /* 0x0000000118187824 */ /* 0x000fc600018e0644 */
[----:B------:R0:W-:Y:S04]  /*169f0*/  STL [R1+0x13c], R17 ;  /* 0x00013c1101007387 */ /* 0x0001e80000100800 */
[----:B------:R1:W4:Y:S04]  /*16a00*/  @!P1 LDG.E.U16 R12, desc[UR20][R16.64] ;  /* 0x00000014100c9981 */ /* 0x000328000c1e1500 */
[----:B------:R1:W-:Y:S04]  /*16a10*/  STL [R1+0x144], R29 ;  /* 0x0001441d01007387 */ /* 0x0003e80000100800 */
[----:B0-----:R-:W4:Y:S01]  /*16a20*/  LDL.LU R22, [R1+0x170] ;  /* 0x0001700001167983 */ /* 0x001f220000300800 */
[----:B-1----:R-:W-:-:S02]  /*16a30*/  @!P1 IMAD.MOV.U32 R16, RZ, RZ, R28 ;  /* 0x000000ffff109224 */ /* 0x002fc400078e001c */
[----:B------:R-:W-:Y:S01]  /*16a40*/  @!P1 IMAD.MOV.U32 R17, RZ, RZ, R29 ;  /* 0x000000ffff119224 */ /* 0x000fe200078e001d */
[----:B------:R0:W-:Y:S04]  /*16a50*/  STL [R1+0x14c], R24 ;  /* 0x00014c1801007387 */ /* 0x0001e80000100800 */
[----:B------:R-:W4:Y:S04]  /*16a60*/  LDL.LU R28, [R1+0x178] ;  /* 0x00017800011c7983 */ /* 0x000f280000300800 */
[----:B------:R-:W4:Y:S04]  /*16a70*/  LDL.LU R29, [R1+0x180] ;  /* 0x00018000011d7983 */ /* 0x000f280000300800 */
[----:B------:R1:W4:Y:S02]  /*16a80*/  @!P1 LDG.E.U16 R13, desc[UR20][R16.64] ;  /* 0x00000014100d9981 */ /* 0x000324000c1e1500 */
[----:B-1----:R-:W-:-:S02]  /*16a90*/  @!P1 IMAD.MOV.U32 R16, RZ, RZ, R23 ;  /* 0x000000ffff109224 */ /* 0x002fc400078e0017 */
[----:B------:R-:W4:Y:S04]  /*16aa0*/  LDL.LU R23, [R1+0x16c] ;  /* 0x00016c0001177983 */ /* 0x000f280000300800 */
[----:B------:R-:W4:Y:S04]  /*16ab0*/  LDL.LU R35, [R1+0x174] ;  /* 0x0001740001237983 */ /* 0x000f280000300800 */
[----:B------:R-:W4:Y:S01]  /*16ac0*/  LDL.LU R34, [R1+0x17c] ;  /* 0x00017c0001227983 */ /* 0x000f220000300800 */
[----:B------:R-:W-:Y:S01]  /*16ad0*/  PRMT R14, RZ, 0x7610, R14 ;  /* 0x00007610ff0e7816 */ /* 0x000fe2000000000e */
[----:B------:R-:W-:Y:S01]  /*16ae0*/  @!P1 IMAD.MOV.U32 R17, RZ, RZ, R24 ;  /* 0x000000ffff119224 */ /* 0x000fe200078e0018 */
[----:B------:R-:W-:-:S04]  /*16af0*/  PRMT R15, RZ, 0x7610, R15 ;  /* 0x00007610ff0f7816 */ /* 0x000fc8000000000f */
[----:B------:R1:W4:Y:S02]  /*16b00*/  @!P1 LDG.E.U16 R14, desc[UR20][R16.64] ;  /* 0x00000014100e9981 */ /* 0x000324000c1e1500 */
[----:B-1----:R-:W-:Y:S02]  /*16b10*/  PRMT R16, RZ, 0x7610, R16 ;  /* 0x00007610ff107816 */ /* 0x002fe40000000010 */
[----:B------:R-:W-:Y:S02]  /*16b20*/  PRMT R17, RZ, 0x7610, R17 ;  /* 0x00007610ff117816 */ /* 0x000fe40000000011 */
[-C--:B---3--:R-:W-:Y:S02]  /*16b30*/  IADD3 R18, P5, PT, R18, R69.reuse, RZ ;  /* 0x0000004512127210 */ /* 0x088fe40007fbe0ff */
[----:B--2---:R-:W-:-:S03]  /*16b40*/  IADD3 R30, P4, PT, R30, R69, RZ ;  /* 0x000000451e1e7210 */ /* 0x004fc60007f9e0ff */
[----:B------:R1:W-:Y:S01]  /*16b50*/  STL [R1+0x158], R18 ;  /* 0x0001581201007387 */ /* 0x0003e20000100800 */
[----:B------:R-:W-:-:S05]  /*16b60*/  IADD3 R25, P3, PT, R25, R69, RZ ;  /* 0x0000004519197210 */ /* 0x000fca0007f7e0ff */
[----:B------:R-:W-:Y:S04]  /*16b70*/  STL [R1+0x168], R25 ;  /* 0x0001681901007387 */ /* 0x000fe80000100800 */
[----:B------:R-:W-:Y:S01]  /*16b80*/  STL [R1+0x160], R30 ;  /* 0x0001601e01007387 */ /* 0x000fe20000100800 */
[--C-:B------:R-:W-:Y:S02]  /*16b90*/  IMAD.X R19, R19, 0x1, R68.reuse, P5 ;  /* 0x0000000113137824 */ /* 0x100fe400028e0644 */
[----:B------:R-:W-:-:S03]  /*16ba0*/  IMAD.X R36, R36, 0x1, R68, P4 ;  /* 0x0000000124247824 */ /* 0x000fc600020e0644 */
[----:B------:R2:W-:Y:S04]  /*16bb0*/  STL [R1+0x154], R19 ;  /* 0x0001541301007387 */ /* 0x0005e80000100800 */
[----:B------:R1:W3:Y:S01]  /*16bc0*/  @!P1 LDG.E.U16 R15, desc[UR20][R18.64] ;  /* 0x00000014120f9981 */ /* 0x0002e2000c1e1500 */
[----:B----4-:R-:W-:-:S03]  /*16bd0*/  IMAD.X R31, R31, 0x1, R68, P3 ;  /* 0x000000011f1f7824 */ /* 0x010fc600018e0644 */
[----:B------:R4:W-:Y:S04]  /*16be0*/  STL [R1+0x15c], R36 ;  /* 0x00015c2401007387 */ /* 0x0009e80000100800 */
[----:B0-----:R-:W3:Y:S01]  /*16bf0*/  LDL.LU R24, [R1+0x188] ;  /* 0x0001880001187983 */ /* 0x001ee20000300800 */
[----:B-1----:R-:W-:Y:S02]  /*16c00*/  @!P1 IMAD.MOV.U32 R18, RZ, RZ, R30 ;  /* 0x000000ffff129224 */ /* 0x002fe400078e001e */
[----:B--2---:R-:W-:Y:S01]  /*16c10*/  @!P1 IMAD.MOV.U32 R19, RZ, RZ, R36 ;  /* 0x000000ffff139224 */ /* 0x004fe200078e0024 */
[----:B------:R0:W-:Y:S04]  /*16c20*/  STL [R1+0x164], R31 ;  /* 0x0001641f01007387 */ /* 0x0001e80000100800 */
[----:B------:R1:W2:Y:S04]  /*16c30*/  @!P1 LDG.E.U16 R16, desc[UR20][R18.64] ;  /* 0x0000001412109981 */ /* 0x0002a8000c1e1500 */
[----:B------:R-:W2:Y:S01]  /*16c40*/  LDL.LU R30, [R1+0x190] ;  /* 0x00019000011e7983 */ /* 0x000ea20000300800 */
[----:B-1----:R-:W-:-:S02]  /*16c50*/  @!P1 IMAD.MOV.U32 R18, RZ, RZ, R25 ;  /* 0x000000ffff129224 */ /* 0x002fc400078e0019 */
[----:B------:R-:W-:Y:S01]  /*16c60*/  @!P1 IMAD.MOV.U32 R19, RZ, RZ, R31 ;  /* 0x000000ffff139224 */ /* 0x000fe200078e001f */
[----:B------:R-:W2:Y:S04]  /*16c70*/  LDL.LU R25, [R1+0x184] ;  /* 0x0001840001197983 */ /* 0x000ea80000300800 */
[----:B------:R-:W2:Y:S01]  /*16c80*/  LDL.LU R37, [R1+0x18c] ;  /* 0x00018c0001257983 */ /* 0x000ea20000300800 */
[----:B------:R-:W-:-:S03]  /*16c90*/  IADD3 R22, P5, PT, R22, R69, RZ ;  /* 0x0000004516167210 */ /* 0x000fc60007fbe0ff */
[----:B----4-:R-:W4:Y:S04]  /*16ca0*/  LDL.LU R36, [R1+0x194] ;  /* 0x0001940001247983 */ /* 0x010f280000300800 */
[----:B0-----:R-:W4:Y:S01]  /*16cb0*/  LDL.LU R31, [R1+0x198] ;  /* 0x00019800011f7983 */ /* 0x001f220000300800 */
[----:B------:R-:W-:-:S03]  /*16cc0*/  IADD3 R28, P4, PT, R28, R69, RZ ;  /* 0x000000451c1c7210 */ /* 0x000fc60007f9e0ff */
[----:B------:R0:W4:Y:S01]  /*16cd0*/  @!P1 LDG.E.U16 R17, desc[UR20][R18.64] ;  /* 0x0000001412119981 */ /* 0x000122000c1e1500 */
[----:B------:R-:W-:-:S03]  /*16ce0*/  IADD3 R29, P3, PT, R29, R69, RZ ;  /* 0x000000451d1d7210 */ /* 0x000fc60007f7e0ff */
[----:B------:R1:W-:Y:S01]  /*16cf0*/  STL [R1+0x170], R22 ;  /* 0x0001701601007387 */ /* 0x0003e20000100800 */
[----:B0-----:R-:W-:-:S03]  /*16d00*/  PRMT R18, RZ, 0x7610, R18 ;  /* 0x00007610ff127816 */ /* 0x001fc60000000012 */
[----:B------:R-:W-:Y:S01]  /*16d10*/  STL [R1+0x180], R29 ;  /* 0x0001801d01007387 */ /* 0x000fe20000100800 */
[----:B------:R-:W-:-:S03]  /*16d20*/  PRMT R19, RZ, 0x7610, R19 ;  /* 0x00007610ff137816 */ /* 0x000fc60000000013 */
[----:B------:R-:W-:Y:S01]  /*16d30*/  STL [R1+0x178], R28 ;  /* 0x0001781c01007387 */ /* 0x000fe20000100800 */
[--C-:B------:R-:W-:Y:S02]  /*16d40*/  IMAD.X R23, R23, 0x1, R68.reuse, P5 ;  /* 0x0000000117177824 */ /* 0x100fe400028e0644 */
[----:B------:R-:W-:-:S03]  /*16d50*/  IMAD.X R35, R35, 0x1, R68, P4 ;  /* 0x0000000123237824 */ /* 0x000fc600020e0644 */
[----:B------:R0:W-:Y:S01]  /*16d60*/  STL [R1+0x16c], R23 ;  /* 0x00016c1701007387 */ /* 0x0001e20000100800 */
[----:B------:R-:W-:-:S03]  /*16d70*/  IMAD.X R34, R34, 0x1, R68, P3 ;  /* 0x0000000122227824 */ /* 0x000fc600018e0644 */
[----:B------:R1:W4:Y:S04]  /*16d80*/  @!P1 LDG.E.U16 R18, desc[UR20][R22.64] ;  /* 0x0000001416129981 */ /* 0x000328000c1e1500 */
[----:B------:R-:W-:Y:S01]  /*16d90*/  STL [R1+0x174], R35 ;  /* 0x0001742301007387 */ /* 0x000fe20000100800 */
[----:B-1----:R-:W-:Y:S02]  /*16da0*/  @!P1 IMAD.MOV.U32 R22, RZ, RZ, R28 ;  /* 0x000000ffff169224 */ /* 0x002fe400078e001c */
[----:B0-----:R-:W-:Y:S01]  /*16db0*/  @!P1 IMAD.MOV.U32 R23, RZ, RZ, R35 ;  /* 0x000000ffff179224 */ /* 0x001fe200078e0023 */
[----:B------:R0:W-:Y:S04]  /*16dc0*/  STL [R1+0x17c], R34 ;  /* 0x00017c2201007387 */ /* 0x0001e80000100800 */
[----:B------:R1:W4:Y:S04]  /*16dd0*/  @!P1 LDG.E.U16 R19, desc[UR20][R22.64] ;  /* 0x0000001416139981 */ /* 0x000328000c1e1500 */
[----:B------:R-:W4:Y:S01]  /*16de0*/  LDL.LU R28, [R1+0x1a0] ;  /* 0x0001a000011c7983 */ /* 0x000f220000300800 */
[----:B-1----:R-:W-:-:S03]  /*16df0*/  @!P1 IMAD.MOV.U32 R22, RZ, RZ, R29 ;  /* 0x000000ffff169224 */ /* 0x002fc600078e001d */
[----:B------:R-:W4:Y:S01]  /*16e00*/  LDL.LU R29, [R1+0x19c] ;  /* 0x00019c00011d7983 */ /* 0x000f220000300800 */
[----:B------:R-:W-:-:S03]  /*16e10*/  @!P1 IMAD.MOV.U32 R23, RZ, RZ, R34 ;  /* 0x000000ffff179224 */ /* 0x000fc600078e0022 */
[----:B------:R-:W4:Y:S04]  /*16e20*/  LDL.LU R41, [R1+0x1a4] ;  /* 0x0001a40001297983 */ /* 0x000f280000300800 */
[----:B0-----:R-:W4:Y:S04]  /*16e30*/  LDL.LU R34, [R1+0x1a8] ;  /* 0x0001a80001227983 */ /* 0x001f280000300800 */
[----:B------:R-:W4:Y:S04]  /*16e40*/  LDL.LU R40, [R1+0x1ac] ;  /* 0x0001ac0001287983 */ /* 0x000f280000300800 */
[----:B------:R-:W4:Y:S01]  /*16e50*/  LDL.LU R35, [R1+0x1b0] ;  /* 0x0001b00001237983 */ /* 0x000f220000300800 */
[----:B------:R-:W-:-:S02]  /*16e60*/  PRMT R20, RZ, 0x7610, R20 ;  /* 0x00007610ff147816 */ /* 0x000fc40000000014 */
[----:B------:R-:W-:-:S04]  /*16e70*/  PRMT R21, RZ, 0x7610, R21 ;  /* 0x00007610ff157816 */ /* 0x000fc80000000015 */
[----:B------:R0:W4:Y:S02]  /*16e80*/  @!P1 LDG.E.U16 R20, desc[UR20][R22.64] ;  /* 0x0000001416149981 */ /* 0x000124000c1e1500 */
[----:B0-----:R-:W-:Y:S02]  /*16e90*/  PRMT R22, RZ, 0x7610, R22 ;  /* 0x00007610ff167816 */ /* 0x001fe40000000016 */
[----:B------:R-:W-:Y:S02]  /*16ea0*/  PRMT R23, RZ, 0x7610, R23 ;  /* 0x00007610ff177816 */ /* 0x000fe40000000017 */
[----:B---3--:R-:W-:-:S05]  /*16eb0*/  IADD3 R24, P5, PT, R24, R69, RZ ;  /* 0x0000004518187210 */ /* 0x008fca0007fbe0ff */
[----:B------:R0:W-:Y:S01]  /*16ec0*/  STL [R1+0x188], R24 ;  /* 0x0001881801007387 */ /* 0x0001e20000100800 */
[----:B--2---:R-:W-:Y:S01]  /*16ed0*/  IADD3 R30, P4, PT, R30, R69, RZ ;  /* 0x000000451e1e7210 */ /* 0x004fe20007f9e0ff */
[----:B------:R-:W-:-:S04]  /*16ee0*/  IMAD.X R25, R25, 0x1, R68, P5 ;  /* 0x0000000119197824 */ /* 0x000fc800028e0644 */
[----:B------:R-:W-:Y:S01]  /*16ef0*/  IMAD.X R37, R37, 0x1, R68, P4 ;  /* 0x0000000125257824 */ /* 0x000fe200020e0644 */
[----:B------:R0:W2:Y:S01]  /*16f00*/  @!P1 LDG.E.U16 R21, desc[UR20][R24.64] ;  /* 0x0000001418159981 */ /* 0x0000a2000c1e1500 */
[----:B----4-:R-:W-:-:S05]  /*16f10*/  IADD3 R31, P3, PT, R31, R69, RZ ;  /* 0x000000451f1f7210 */ /* 0x010fca0007f7e0ff */
[----:B------:R-:W-:Y:S01]  /*16f20*/  STL [R1+0x198], R31 ;  /* 0x0001981f01007387 */ /* 0x000fe20000100800 */
[----:B0-----:R-:W-:-:S03]  /*16f30*/  @!P1 IMAD.MOV.U32 R24, RZ, RZ, R30 ;  /* 0x000000ffff189224 */ /* 0x001fc600078e001e */
[----:B------:R-:W-:Y:S01]  /*16f40*/  STL [R1+0x190], R30 ;  /* 0x0001901e01007387 */ /* 0x000fe20000100800 */
[----:B------:R-:W-:-:S03]  /*16f50*/  IMAD.X R36, R36, 0x1, R68, P3 ;  /* 0x0000000124247824 */ /* 0x000fc600018e0644 */
[----:B------:R0:W-:Y:S02]  /*16f60*/  STL [R1+0x184], R25 ;  /* 0x0001841901007387 */ /* 0x0001e40000100800 */
[----:B0-----:R-:W-:Y:S02]  /*16f70*/  @!P1 IMAD.MOV.U32 R25, RZ, RZ, R37 ;  /* 0x000000ffff199224 */ /* 0x001fe400078e0025 */
[----:B------:R0:W-:Y:S04]  /*16f80*/  STL [R1+0x18c], R37 ;  /* 0x00018c2501007387 */ /* 0x0001e80000100800 */
[----:B------:R1:W3:Y:S04]  /*16f90*/  @!P1 LDG.E.U16 R22, desc[UR20][R24.64] ;  /* 0x0000001418169981 */ /* 0x0002e8000c1e1500 */
[----:B------:R4:W-:Y:S04]  /*16fa0*/  STL [R1+0x194], R36 ;  /* 0x0001942401007387 */ /* 0x0009e80000100800 */
[----:B------:R-:W2:Y:S01]  /*16fb0*/  LDL.LU R30, [R1+0x1b8] ;  /* 0x0001b800011e7983 */ /* 0x000ea20000300800 */
[----:B-1----:R-:W-:-:S02]  /*16fc0*/  @!P1 IMAD.MOV.U32 R24, RZ, RZ, R31 ;  /* 0x000000ffff189224 */ /* 0x002fc400078e001f */
[----:B------:R-:W-:Y:S01]  /*16fd0*/  @!P1 IMAD.MOV.U32 R25, RZ, RZ, R36 ;  /* 0x000000ffff199224 */ /* 0x000fe200078e0024 */
[----:B------:R-:W3:Y:S04]  /*16fe0*/  LDL.LU R31, [R1+0x1b4] ;  /* 0x0001b400011f7983 */ /* 0x000ee80000300800 */
[----:B------:R-:W3:Y:S04]  /*16ff0*/  LDL.LU R43, [R1+0x1bc] ;  /* 0x0001bc00012b7983 */ /* 0x000ee80000300800 */
[----:B------:R1:W3:Y:S04]  /*17000*/  @!P1 LDG.E.U16 R23, desc[UR20][R24.64] ;  /* 0x0000001418179981 */ /* 0x0002e8000c1e1500 */
[----:B------:R-:W3:Y:S01]  /*17010*/  LDL.LU R42, [R1+0x1c0] ;  /* 0x0001c000012a7983 */ /* 0x000ee20000300800 */
[----:B------:R-:W-:-:S03]  /*17020*/  IADD3 R28, P5, PT, R28, R69, RZ ;  /* 0x000000451c1c7210 */ /* 0x000fc60007fbe0ff */
[----:B0-----:R-:W3:Y:S01]  /*17030*/  LDL.LU R37, [R1+0x1c4] ;  /* 0x0001c40001257983 */ /* 0x001ee20000300800 */
[----:B-1----:R-:W-:-:S03]  /*17040*/  PRMT R24, RZ, 0x7610, R24 ;  /* 0x00007610ff187816 */ /* 0x002fc60000000018 */
[----:B----4-:R-:W4:Y:S01]  /*17050*/  LDL.LU R36, [R1+0x1c8] ;  /* 0x0001c80001247983 */ /* 0x010f220000300800 */
[----:B------:R-:W-:-:S03]  /*17060*/  IMAD.X R29, R29, 0x1, R68, P5 ;  /* 0x000000011d1d7824 */ /* 0x000fc600028e0644 */
[----:B------:R0:W-:Y:S01]  /*17070*/  STL [R1+0x1a0], R28 ;  /* 0x0001a01c01007387 */ /* 0x0001e20000100800 */
[----:B------:R-:W-:-:S03]  /*17080*/  IADD3 R34, P4, PT, R34, R69, RZ ;  /* 0x0000004522227210 */ /* 0x000fc60007f9e0ff */
[----:B------:R0:W4:Y:S01]  /*17090*/  @!P1 LDG.E.U16 R24, desc[UR20][R28.64] ;  /* 0x000000141c189981 */ /* 0x000122000c1e1500 */
[----:B------:R-:W-:Y:S01]  /*170a0*/  IADD3 R35, P3, PT, R35, R69, RZ ;  /* 0x0000004523237210 */ /* 0x000fe20007f7e0ff */
[----:B------:R-:W-:Y:S01]  /*170b0*/  IMAD.X R41, R41, 0x1, R68, P4 ;  /* 0x0000000129297824 */ /* 0x000fe200020e0644 */
[----:B------:R-:W-:-:S03]  /*170c0*/  PRMT R25, RZ, 0x7610, R25 ;  /* 0x00007610ff197816 */ /* 0x000fc60000000019 */
[----:B------:R-:W-:Y:S01]  /*170d0*/  STL [R1+0x1b0], R35 ;  /* 0x0001b02301007387 */ /* 0x000fe20000100800 */
[----:B------:R-:W-:-:S03]  /*170e0*/  IMAD.X R40, R40, 0x1, R68, P3 ;  /* 0x0000000128287824 */ /* 0x000fc600018e0644 */
[----:B------:R-:W-:Y:S01]  /*170f0*/  STL [R1+0x1a8], R34 ;  /* 0x0001a82201007387 */ /* 0x000fe20000100800 */
[----:B0-----:R-:W-:-:S03]  /*17100*/  @!P1 IMAD.MOV.U32 R28, RZ, RZ, R34 ;  /* 0x000000ffff1c9224 */ /* 0x001fc600078e0022 */
[----:B------:R0:W-:Y:S04]  /*17110*/  STL [R1+0x19c], R29 ;  /* 0x00019c1d01007387 */ /* 0x0001e80000100800 */
[----:B------:R-:W-:Y:S01]  /*17120*/  STL [R1+0x1a4], R41 ;  /* 0x0001a42901007387 */ /* 0x000fe20000100800 */
[----:B0-----:R-:W-:-:S03]  /*17130*/  @!P1 IMAD.MOV.U32 R29, RZ, RZ, R41 ;  /* 0x000000ffff1d9224 */ /* 0x001fc600078e0029 */
[----:B------:R0:W-:Y:S04]  /*17140*/  STL [R1+0x1ac], R40 ;  /* 0x0001ac2801007387 */ /* 0x0001e80000100800 */
[----:B------:R1:W4:Y:S04]  /*17150*/  @!P1 LDG.E.U16 R25, desc[UR20][R28.64] ;  /* 0x000000141c199981 */ /* 0x000328000c1e1500 */
[----:B------:R-:W4:Y:S01]  /*17160*/  LDL.LU R34, [R1+0x1d0] ;  /* 0x0001d00001227983 */ /* 0x000f220000300800 */
[----:B-1----:R-:W-:-:S03]  /*17170*/  @!P1 IMAD.MOV.U32 R28, RZ, RZ, R35 ;  /* 0x000000ffff1c9224 */ /* 0x002fc600078e0023 */
[----:B------:R-:W4:Y:S01]  /*17180*/  LDL.LU R35, [R1+0x1cc] ;  /* 0x0001cc0001237983 */ /* 0x000f220000300800 */
[----:B------:R-:W-:-:S03]  /*17190*/  @!P1 IMAD.MOV.U32 R29, RZ, RZ, R40 ;  /* 0x000000ffff1d9224 */ /* 0x000fc600078e0028 */
[----:B------:R-:W4:Y:S04]  /*171a0*/  LDL.LU R76, [R1+0x1d4] ;  /* 0x0001d400014c7983 */ /* 0x000f280000300800 */
[----:B------:R-:W4:Y:S04]  /*171b0*/  LDL.LU R74, [R1+0x1d8] ;  /* 0x0001d800014a7983 */ /* 0x000f280000300800 */
[----:B0-----:R-:W4:Y:S01]  /*171c0*/  LDL.LU R40, [R1+0x1e0] ;  /* 0x0001e00001287983 */ /* 0x001f220000300800 */
[----:B------:R-:W-:Y:S02]  /*171d0*/  PRMT R26, RZ, 0x7610, R26 ;  /* 0x00007610ff1a7816 */ /* 0x000fe4000000001a */
[----:B------:R-:W-:-:S04]  /*171e0*/  PRMT R27, RZ, 0x7610, R27 ;  /* 0x00007610ff1b7816 */ /* 0x000fc8000000001b */
[----:B------:R0:W4:Y:S02]  /*171f0*/  @!P1 LDG.E.U16 R26, desc[UR20][R28.64] ;  /* 0x000000141c1a9981 */ /* 0x000124000c1e1500 */
[----:B0-----:R-:W-:Y:S02]  /*17200*/  PRMT R28, RZ, 0x7610, R28 ;  /* 0x00007610ff1c7816 */ /* 0x001fe4000000001c */
[----:B--2---:R-:W-:-:S05]  /*17210*/  IADD3 R30, P5, PT, R30, R69, RZ ;  /* 0x000000451e1e7210 */ /* 0x004fca0007fbe0ff */
[----:B---3--:R-:W-:Y:S01]  /*17220*/  IMAD.X R31, R31, 0x1, R68, P5 ;  /* 0x000000011f1f7824 */ /* 0x008fe200028e0644 */
[----:B------:R0:W-:Y:S04]  /*17230*/  STL [R1+0x1b8], R30 ;  /* 0x0001b81e01007387 */ /* 0x0001e80000100800 */
[----:B------:R0:W2:Y:S01]  /*17240*/  @!P1 LDG.E.U16 R27, desc[UR20][R30.64] ;  /* 0x000000141e1b9981 */ /* 0x0000a2000c1e1500 */
[-C--:B------:R-:W-:Y:S02]  /*17250*/  IADD3 R42, P4, PT, R42, R69.reuse, RZ ;  /* 0x000000452a2a7210 */ /* 0x080fe40007f9e0ff */
[----:B----4-:R-:W-:-:S03]  /*17260*/  IADD3 R36, P3, PT, R36, R69, RZ ;  /* 0x0000004524247210 */ /* 0x010fc60007f7e0ff */
[----:B------:R-:W-:Y:S02]  /*17270*/  IMAD.X R43, R43, 0x1, R68, P4 ;  /* 0x000000012b2b7824 */ /* 0x000fe400020e0644 */
[----:B------:R-:W-:Y:S01]  /*17280*/  STL [R1+0x1c8], R36 ;  /* 0x0001c82401007387 */ /* 0x000fe20000100800 */
[----:B0-----:R-:W-:-:S03]  /*17290*/  @!P1 IMAD.MOV.U32 R30, RZ, RZ, R42 ;  /* 0x000000ffff1e9224 */ /* 0x001fc600078e002a */
[----:B------:R-:W-:Y:S01]  /*172a0*/  STL [R1+0x1c0], R42 ;  /* 0x0001c02a01007387 */ /* 0x000fe20000100800 */
[----:B------:R-:W-:-:S03]  /*172b0*/  IMAD.X R37, R37, 0x1, R68, P3 ;  /* 0x0000000125257824 */ /* 0x000fc600018e0644 */
[----:B------:R0:W-:Y:S04]  /*172c0*/  STL [R1+0x1b4], R31 ;  /* 0x0001b41f01007387 */ /* 0x0001e80000100800 */
[----:B------:R-:W-:Y:S04]  /*172d0*/  STL [R1+0x1bc], R43 ;  /* 0x0001bc2b01007387 */ /* 0x000fe80000100800 */
[----:B------:R-:W3:Y:S01]  /*172e0*/  LDL.LU R41, [R1+0x1dc] ;  /* 0x0001dc0001297983 */ /* 0x000ee20000300800 */
[----:B0-----:R-:W-:-:S03]  /*172f0*/  @!P1 IMAD.MOV.U32 R31, RZ, RZ, R43 ;  /* 0x000000ffff1f9224 */ /* 0x001fc600078e002b */
[----:B------:R0:W-:Y:S04]  /*17300*/  STL [R1+0x1c4], R37 ;  /* 0x0001c42501007387 */ /* 0x0001e80000100800 */
[----:B------:R1:W4:Y:S02]  /*17310*/  @!P1 LDG.E.U16 R28, desc[UR20][R30.64] ;  /* 0x000000141e1c9981 */ /* 0x000324000c1e1500 */
[----:B-1----:R-:W-:Y:S02]  /*17320*/  @!P1 IMAD.MOV.U32 R31, RZ, RZ, R37 ;  /* 0x000000ffff1f9224 */ /* 0x002fe400078e0025 */
[----:B------:R-:W-:Y:S01]  /*17330*/  @!P1 IMAD.MOV.U32 R30, RZ, RZ, R36 ;  /* 0x000000ffff1e9224 */ /* 0x000fe200078e0024 */
[----:B0-----:R-:W2:Y:S04]  /*17340*/  LDL.LU R37, [R1+0x1e4] ;  /* 0x0001e40001257983 */ /* 0x001ea80000300800 */
[----:B------:R-:W2:Y:S01]  /*17350*/  LDL.LU R36, [R1+0x1e8] ;  /* 0x0001e80001247983 */ /* 0x000ea20000300800 */
[----:B------:R-:W-:-:S03]  /*17360*/  IADD3 R34, P5, PT, R34, R69, RZ ;  /* 0x0000004522227210 */ /* 0x000fc60007fbe0ff */
[----:B------:R-:W4:Y:S04]  /*17370*/  LDL.LU R75, [R1+0x1f0] ;  /* 0x0001f000014b7983 */ /* 0x000f280000300800 */
[----:B------:R-:W4:Y:S01]  /*17380*/  LDL.LU R42, [R1+0x1f8] ;  /* 0x0001f800012a7983 */ /* 0x000f220000300800 */
[----:B------:R-:W-:-:S03]  /*17390*/  IMAD.X R35, R35, 0x1, R68, P5 ;  /* 0x0000000123237824 */ /* 0x000fc600028e0644 */
[----:B------:R0:W-:Y:S01]  /*173a0*/  STL [R1+0x1d0], R34 ;  /* 0x0001d02201007387 */ /* 0x0001e20000100800 */
[-C--:B------:R-:W-:Y:S02]  /*173b0*/  IADD3 R74, P4, PT, R74, R69.reuse, RZ ;  /* 0x000000454a4a7210 */ /* 0x080fe40007f9e0ff */
[----:B------:R-:W-:-:S03]  /*173c0*/  IADD3 R40, P3, PT, R40, R69, RZ ;  /* 0x0000004528287210 */ /* 0x000fc60007f7e0ff */
[----:B------:R-:W-:Y:S02]  /*173d0*/  IMAD.X R76, R76, 0x1, R68, P4 ;  /* 0x000000014c4c7824 */ /* 0x000fe400020e0644 */
[----:B------:R-:W-:Y:S04]  /*173e0*/  STL [R1+0x1e0], R40 ;  /* 0x0001e02801007387 */ /* 0x000fe80000100800 */
[----:B------:R-:W-:Y:S04]  /*173f0*/  STL [R1+0x1d8], R74 ;  /* 0x0001d84a01007387 */ /* 0x000fe80000100800 */
[----:B------:R1:W-:Y:S04]  /*17400*/  STL [R1+0x1cc], R35 ;  /* 0x0001cc2301007387 */ /* 0x0003e80000100800 */
[----:B------:R-:W-:Y:S04]  /*17410*/  STL [R1+0x1d4], R76 ;  /* 0x0001d44c01007387 */ /* 0x000fe80000100800 */
[----:B------:R-:W4:Y:S04]  /*17420*/  LDL.LU R77, [R1+0x1ec] ;  /* 0x0001ec00014d7983 */ /* 0x000f280000300800 */
[----:B------:R-:W4:Y:S01]  /*17430*/  LDL.LU R43, [R1+0x1f4] ;  /* 0x0001f400012b7983 */ /* 0x000f220000300800 */
[----:B------:R-:W-:-:S06]  /*17440*/  PRMT R29, RZ, 0x7610, R29 ;  /* 0x00007610ff1d7816 */ /* 0x000fcc000000001d */
[----:B------:R0:W4:Y:S02]  /*17450*/  @!P1 LDG.E.U16 R29, desc[UR20][R30.64] ;  /* 0x000000141e1d9981 */ /* 0x000124000c1e1500 */
[----:B0-----:R-:W-:Y:S02]  /*17460*/  PRMT R30, RZ, 0x7610, R30 ;  /* 0x00007610ff1e7816 */ /* 0x001fe4000000001e */
[----:B------:R-:W-:-:S04]  /*17470*/  PRMT R31, RZ, 0x7610, R31 ;  /* 0x00007610ff1f7816 */ /* 0x000fc8000000001f */
[----:B------:R0:W4:Y:S02]  /*17480*/  @!P1 LDG.E.U16 R30, desc[UR20][R34.64] ;  /* 0x00000014221e9981 */ /* 0x000124000c1e1500 */
[----:B0-----:R-:W-:Y:S02]  /*17490*/  @!P1 IMAD.MOV.U32 R34, RZ, RZ, R74 ;  /* 0x000000ffff229224 */ /* 0x001fe400078e004a */
[----:B-1----:R-:W-:-:S05]  /*174a0*/  @!P1 IMAD.MOV.U32 R35, RZ, RZ, R76 ;  /* 0x000000ffff239224 */ /* 0x002fca00078e004c */
[----:B------:R0:W4:Y:S01]  /*174b0*/  @!P1 LDG.E.U16 R31, desc[UR20][R34.64] ;  /* 0x00000014221f9981 */ /* 0x000122000c1e1500 */
[----:B------:R-:W-:Y:S01]  /*174c0*/  PRMT R33, RZ, 0x7610, R33 ;  /* 0x00007610ff217816 */ /* 0x000fe20000000021 */
[----:B0-----:R-:W-:Y:S02]  /*174d0*/  @!P1 IMAD.MOV.U32 R34, RZ, RZ, R40 ;  /* 0x000000ffff229224 */ /* 0x001fe400078e0028 */
[----:B---3--:R-:W-:-:S04]  /*174e0*/  IMAD.X R41, R41, 0x1, R68, P3 ;  /* 0x0000000129297824 */ /* 0x008fc800018e0644 */
[----:B------:R-:W-:Y:S01]  /*174f0*/  @!P1 IMAD.MOV.U32 R35, RZ, RZ, R41 ;  /* 0x000000ffff239224 */ /* 0x000fe200078e0029 */
[----:B------:R0:W-:Y:S04]  /*17500*/  STL [R1+0x1dc], R41 ;  /* 0x0001dc2901007387 */ /* 0x0001e80000100800 */
[----:B0-----:R-:W3:Y:S04]  /*17510*/  LDL.LU R41, [R1+0x1fc] ;  /* 0x0001fc0001297983 */ /* 0x001ee80000300800 */
[----:B------:R-:W3:Y:S04]  /*17520*/  LDL.LU R40, [R1+0x200] ;  /* 0x0002000001287983 */ /* 0x000ee80000300800 */
[----:B------:R-:W3:Y:S01]  /*17530*/  LDL.LU R76, [R1+0x208] ;  /* 0x00020800014c7983 */ /* 0x000ee20000300800 */
[----:B--2---:R-:W-:-:S03]  /*17540*/  IADD3 R36, P5, PT, R36, R69, RZ ;  /* 0x0000004524247210 */ /* 0x004fc60007fbe0ff */
[----:B------:R-:W2:Y:S01]  /*17550*/  LDL.LU R74, [R1+0x210] ;  /* 0x00021000014a7983 */ /* 0x000ea20000300800 */
[-C--:B----4-:R-:W-:Y:S01]  /*17560*/  IADD3 R75, P4, PT, R75, R69.reuse, RZ ;  /* 0x000000454b4b7210 */ /* 0x090fe20007f9e0ff */
[--C-:B------:R-:W-:Y:S01]  /*17570*/  IMAD.X R37, R37, 0x1, R68.reuse, P5 ;  /* 0x0000000125257824 */ /* 0x100fe200028e0644 */
[----:B------:R-:W-:Y:S01]  /*17580*/  IADD3 R42, P3, PT, R42, R69, RZ ;  /* 0x000000452a2a7210 */ /* 0x000fe20007f7e0ff */
[----:B------:R-:W-:Y:S04]  /*17590*/  STL [R1+0x1e8], R36 ;  /* 0x0001e82401007387 */ /* 0x000fe80000100800 */
[----:B------:R-:W-:Y:S04]  /*175a0*/  STL [R1+0x1f8], R42 ;  /* 0x0001f82a01007387 */ /* 0x000fe80000100800 */
[----:B------:R-:W-:Y:S04]  /*175b0*/  STL [R1+0x1f0], R75 ;  /* 0x0001f04b01007387 */ /* 0x000fe80000100800 */
[----:B------:R0:W-:Y:S04]  /*175c0*/  STL [R1+0x1e4], R37 ;  /* 0x0001e42501007387 */ /* 0x0001e80000100800 */
[----:B------:R0:W4:Y:S01]  /*175d0*/  @!P1 LDG.E.U16 R33, desc[UR20][R36.64] ;  /* 0x0000001424219981 */ /* 0x000122000c1e1500 */
[----:B------:R-:W-:-:S02]  /*175e0*/  IMAD.X R77, R77, 0x1, R68, P4 ;  /* 0x000000014d4d7824 */ /* 0x000fc400020e0644 */
[----:B------:R-:W-:-:S03]  /*175f0*/  IMAD.X R43, R43, 0x1, R68, P3 ;  /* 0x000000012b2b7824 */ /* 0x000fc600018e0644 */
[----:B------:R1:W-:Y:S01]  /*17600*/  STL [R1+0x1ec], R77 ;  /* 0x0001ec4d01007387 */ /* 0x0003e20000100800 */
[----:B0-----:R-:W-:-:S03]  /*17610*/  @!P1 IMAD.MOV.U32 R37, RZ, RZ, R77 ;  /* 0x000000ffff259224 */ /* 0x001fc600078e004d */
[----:B------:R-:W4:Y:S04]  /*17620*/  LDL.LU R79, [R1+0x204] ;  /* 0x00020400014f7983 */ /* 0x000f280000300800 */
[----:B------:R0:W-:Y:S04]  /*17630*/  STL [R1+0x1f4], R43 ;  /* 0x0001f42b01007387 */ /* 0x0001e80000100800 */
[----:B-1----:R-:W4:Y:S01]  /*17640*/  LDL.LU R77, [R1+0x20c] ;  /* 0x00020c00014d7983 */ /* 0x002f220000300800 */
[----:B------:R-:W-:Y:S01]  /*17650*/  PRMT R32, RZ, 0x7610, R32 ;  /* 0x00007610ff207816 */ /* 0x000fe20000000020 */
[----:B------:R-:W-:-:S05]  /*17660*/  @!P1 IMAD.MOV.U32 R36, RZ, RZ, R75 ;  /* 0x000000ffff249224 */ /* 0x000fca00078e004b */
[----:B------:R1:W4:Y:S02]  /*17670*/  @!P1 LDG.E.U16 R32, desc[UR20][R34.64] ;  /* 0x0000001422209981 */ /* 0x000324000c1e1500 */
[----:B-1----:R-:W-:Y:S02]  /*17680*/  PRMT R34, RZ, 0x7610, R34 ;  /* 0x00007610ff227816 */ /* 0x002fe40000000022 */
[----:B------:R-:W-:-:S04]  /*17690*/  PRMT R35, RZ, 0x7610, R35 ;  /* 0x00007610ff237816 */ /* 0x000fc80000000023 */
[----:B------:R1:W4:Y:S02]  /*176a0*/  @!P1 LDG.E.U16 R34, desc[UR20][R36.64] ;  /* 0x0000001424229981 */ /* 0x000324000c1e1500 */
[----:B-1----:R-:W-:Y:S02]  /*176b0*/  @!P1 IMAD.MOV.U32 R36, RZ, RZ, R42 ;  /* 0x000000ffff249224 */ /* 0x002fe400078e002a */
[----:B------:R-:W-:Y:S02]  /*176c0*/  @!P1 IMAD.MOV.U32 R37, RZ, RZ, R43 ;  /* 0x000000ffff259224 */ /* 0x000fe400078e002b */
[----:B0-----:R-:W4:Y:S04]  /*176d0*/  LDL.LU R43, [R1+0x214] ;  /* 0x00021400012b7983 */ /* 0x001f280000300800 */
[----:B------:R-:W4:Y:S04]  /*176e0*/  LDL.LU R42, [R1+0x218] ;  /* 0x00021800012a7983 */ /* 0x000f280000300800 */
[----:B------:R-:W4:Y:S04]  /*176f0*/  LDL.LU R78, [R1+0x220] ;  /* 0x00022000014e7983 */ /* 0x000f280000300800 */
[----:B------:R-:W4:Y:S04]  /*17700*/  LDL.LU R75, [R1+0x228] ;  /* 0x00022800014b7983 */ /* 0x000f280000300800 */
[----:B------:R0:W4:Y:S02]  /*17710*/  @!P1 LDG.E.U16 R35, desc[UR20][R36.64] ;  /* 0x0000001424239981 */ /* 0x000124000c1e1500 */
[----:B0-----:R-:W-:-:S02]  /*17720*/  PRMT R36, RZ, 0x7610, R36 ;  /* 0x00007610ff247816 */ /* 0x001fc40000000024 */
[-C--:B---3--:R-:W-:Y:S02]  /*17730*/  IADD3 R40, P5, PT, R40, R69.reuse, RZ ;  /* 0x0000004528287210 */ /* 0x088fe40007fbe0ff */
[----:B------:R-:W-:-:S03]  /*17740*/  IADD3 R76, P4, PT, R76, R69, RZ ;  /* 0x000000454c4c7210 */ /* 0x000fc60007f9e0ff */
[----:B------:R-:W-:Y:S01]  /*17750*/  IMAD.X R41, R41, 0x1, R68, P5 ;  /* 0x0000000129297824 */ /* 0x000fe200028e0644 */
[----:B--2---:R-:W-:Y:S01]  /*17760*/  IADD3 R74, P3, PT, R74, R69, RZ ;  /* 0x000000454a4a7210 */ /* 0x004fe20007f7e0ff */
[----:B------:R0:W-:Y:S04]  /*17770*/  STL [R1+0x200], R40 ;  /* 0x0002002801007387 */ /* 0x0001e80000100800 */
[----:B------:R-:W-:Y:S04]  /*17780*/  STL [R1+0x210], R74 ;  /* 0x0002104a01007387 */ /* 0x000fe80000100800 */
[----:B------:R1:W-:Y:S04]  /*17790*/  STL [R1+0x208], R76 ;  /* 0x0002084c01007387 */ /* 0x0003e80000100800 */
[----:B------:R2:W-:Y:S04]  /*177a0*/  STL [R1+0x1fc], R41 ;  /* 0x0001fc2901007387 */ /* 0x0005e80000100800 */
[----:B------:R0:W3:Y:S02]  /*177b0*/  @!P1 LDG.E.U16 R36, desc[UR20][R40.64] ;  /* 0x0000001428249981 */ /* 0x0000e4000c1e1500 */
[----:B0-----:R-:W-:-:S02]  /*177c0*/  @!P1 IMAD.MOV.U32 R40, RZ, RZ, R76 ;  /* 0x000000ffff289224 */ /* 0x001fc400078e004c */
[--C-:B----4-:R-:W-:Y:S02]  /*177d0*/  IMAD.X R79, R79, 0x1, R68.reuse, P4 ;  /* 0x000000014f4f7824 */ /* 0x110fe400020e0644 */
[----:B------:R-:W-:-:S03]  /*177e0*/  IMAD.X R77, R77, 0x1, R68, P3 ;  /* 0x000000014d4d7824 */ /* 0x000fc600018e0644 */
[----:B------:R-:W-:Y:S04]  /*177f0*/  STL [R1+0x204], R79 ;  /* 0x0002044f01007387 */ /* 0x000fe80000100800 */
[----:B------:R0:W-:Y:S04]  /*17800*/  STL [R1+0x20c], R77 ;  /* 0x00020c4d01007387 */ /* 0x0001e80000100800 */
[----:B------:R-:W4:Y:S04]  /*17810*/  LDL.LU R81, [R1+0x21c] ;  /* 0x00021c0001517983 */ /* 0x000f280000300800 */
[----:B-1----:R-:W3:Y:S01]  /*17820*/  LDL.LU R76, [R1+0x224] ;  /* 0x00022400014c7983 */ /* 0x002ee20000300800 */
[----:B------:R-:W-:Y:S01]  /*17830*/  PRMT R37, RZ, 0x7610, R37 ;  /* 0x00007610ff257816 */ /* 0x000fe20000000025 */
[----:B--2---:R-:W-:-:S02]  /*17840*/  @!P1 IMAD.MOV.U32 R41, RZ, RZ, R79 ;  /* 0x000000ffff299224 */ /* 0x004fc400078e004f */
[----:B------:R-:W2:Y:S04]  /*17850*/  LDL.LU R80, [R1+0x230] ;  /* 0x0002300001507983 */ /* 0x000ea80000300800 */
[----:B------:R1:W2:Y:S01]  /*17860*/  @!P1 LDG.E.U16 R37, desc[UR20][R40.64] ;  /* 0x0000001428259981 */ /* 0x0002a2000c1e1500 */
[----:B------:R-:W-:Y:S01]  /*17870*/  PRMT R39, RZ, 0x7610, R39 ;  /* 0x00007610ff277816 */ /* 0x000fe20000000027 */
[----:B-1----:R-:W-:Y:S02]  /*17880*/  @!P1 IMAD.MOV.U32 R41, RZ, RZ, R77 ;  /* 0x000000ffff299224 */ /* 0x002fe400078e004d */
[----:B------:R-:W-:Y:S01]  /*17890*/  @!P1 IMAD.MOV.U32 R40, RZ, RZ, R74 ;  /* 0x000000ffff289224 */ /* 0x000fe200078e004a */
[----:B0-----:R-:W2:Y:S04]  /*178a0*/  LDL.LU R77, [R1+0x238] ;  /* 0x00023800014d7983 */ /* 0x001ea80000300800 */
[----:B------:R-:W2:Y:S01]  /*178b0*/  LDL.LU R74, [R1+0x240] ;  /* 0x00024000014a7983 */ /* 0x000ea20000300800 */
[----:B------:R-:W-:-:S02]  /*178c0*/  IADD3 R42, P5, PT, R42, R69, RZ ;  /* 0x000000452a2a7210 */ /* 0x000fc40007fbe0ff */
[----:B------:R-:W-:-:S03]  /*178d0*/  IADD3 R78, P4, PT, R78, R69, RZ ;  /* 0x000000454e4e7210 */ /* 0x000fc60007f9e0ff */
[----:B------:R-:W-:Y:S01]  /*178e0*/  IMAD.X R43, R43, 0x1, R68, P5 ;  /* 0x000000012b2b7824 */ /* 0x000fe200028e0644 */
[----:B------:R-:W-:Y:S01]  /*178f0*/  IADD3 R75, P3, PT, R75, R69, RZ ;  /* 0x000000454b4b7210 */ /* 0x000fe20007f7e0ff */
[----:B------:R0:W-:Y:S04]  /*17900*/  STL [R1+0x218], R42 ;  /* 0x0002182a01007387 */ /* 0x0001e80000100800 */
[----:B------:R-:W-:Y:S04]  /*17910*/  STL [R1+0x228], R75 ;  /* 0x0002284b01007387 */ /* 0x000fe80000100800 */
[----:B------:R1:W-:Y:S04]  /*17920*/  STL [R1+0x220], R78 ;  /* 0x0002204e01007387 */ /* 0x0003e80000100800 */
[----:B------:R0:W-:Y:S04]  /*17930*/  STL [R1+0x214], R43 ;  /* 0x0002142b01007387 */ /* 0x0001e80000100800 */
[----:B------:R0:W2:Y:S02]  /*17940*/  @!P1 LDG.E.U16 R39, desc[UR20][R42.64] ;  /* 0x000000142a279981 */ /* 0x0000a4000c1e1500 */
[----:B0-----:R-:W-:-:S02]  /*17950*/  @!P1 IMAD.MOV.U32 R42, RZ, RZ, R78 ;  /* 0x000000ffff2a9224 */ /* 0x001fc400078e004e */
[--C-:B----4-:R-:W-:Y:S02]  /*17960*/  IMAD.X R81, R81, 0x1, R68.reuse, P4 ;  /* 0x0000000151517824 */ /* 0x110fe400020e0644 */
[----:B---3--:R-:W-:-:S03]  /*17970*/  IMAD.X R76, R76, 0x1, R68, P3 ;  /* 0x000000014c4c7824 */ /* 0x008fc600018e0644 */
[----:B------:R0:W-:Y:S04]  /*17980*/  STL [R1+0x21c], R81 ;  /* 0x00021c5101007387 */ /* 0x0001e80000100800 */
[----:B------:R-:W3:Y:S04]  /*17990*/  LDL.LU R82, [R1+0x22c] ;  /* 0x00022c0001527983 */ /* 0x000ee80000300800 */
[----:B------:R-:W4:Y:S04]  /*179a0*/  LDL.LU R79, [R1+0x234] ;  /* 0x00023400014f7983 */ /* 0x000f280000300800 */
[----:B------:R2:W-:Y:S04]  /*179b0*/  STL [R1+0x224], R76 ;  /* 0x0002244c01007387 */ /* 0x0005e80000100800 */
[----:B-1----:R-:W4:Y:S01]  /*179c0*/  LDL.LU R78, [R1+0x23c] ;  /* 0x00023c00014e7983 */ /* 0x002f220000300800 */
[----:B------:R-:W-:Y:S01]  /*179d0*/  PRMT R38, RZ, 0x7610, R38 ;  /* 0x00007610ff267816 */ /* 0x000fe20000000026 */
[----:B------:R-:W-:Y:S01]  /*179e0*/  @!P1 IMAD.MOV.U32 R43, RZ, RZ, R81 ;  /* 0x000000ffff2b9224 */ /* 0x000fe200078e0051 */
[-C--:B--2---:R-:W-:Y:S01]  /*179f0*/  IADD3 R80, P5, PT, R80, R69.reuse, RZ ;  /* 0x0000004550507210 */ /* 0x084fe20007fbe0ff */
[----:B0-----:R-:W2:Y:S04]  /*17a00*/  LDL.LU R81, [R1+0x248] ;  /* 0x0002480001517983 */ /* 0x001ea80000300800 */
[----:B------:R0:W2:Y:S01]  /*17a10*/  @!P1 LDG.E.U16 R38, desc[UR20][R40.64] ;  /* 0x0000001428269981 */ /* 0x0000a2000c1e1500 */
[----:B------:R-:W-:-:S02]  /*17a20*/  IADD3 R77, P4, PT, R77, R69, RZ ;  /* 0x000000454d4d7210 */ /* 0x000fc40007f9e0ff */
[----:B------:R-:W-:Y:S02]  /*17a30*/  IADD3 R74, P3, PT, R74, R69, RZ ;  /* 0x000000454a4a7210 */ /* 0x000fe40007f7e0ff */
[----:B0-----:R-:W-:Y:S02]  /*17a40*/  PRMT R40, RZ, 0x7610, R40 ;  /* 0x00007610ff287816 */ /* 0x001fe40000000028 */
[----:B------:R-:W-:-:S04]  /*17a50*/  PRMT R41, RZ, 0x7610, R41 ;  /* 0x00007610ff297816 */ /* 0x000fc80000000029 */
[----:B------:R0:W2:Y:S01]  /*17a60*/  @!P1 LDG.E.U16 R40, desc[UR20][R42.64] ;  /* 0x000000142a289981 */ /* 0x0000a2000c1e1500 */
[----:B------:R-:W-:Y:S01]  /*17a70*/  PRMT R47, RZ, 0x7610, R47 ;  /* 0x00007610ff2f7816 */ /* 0x000fe2000000002f */
[----:B0-----:R-:W-:Y:S02]  /*17a80*/  @!P1 IMAD.MOV.U32 R42, RZ, RZ, R75 ;  /* 0x000000ffff2a9224 */ /* 0x001fe400078e004b */
[----:B------:R-:W-:Y:S02]  /*17a90*/  @!P1 IMAD.MOV.U32 R43, RZ, RZ, R76 ;  /* 0x000000ffff2b9224 */ /* 0x000fe400078e004c */
[----:B------:R-:W2:Y:S04]  /*17aa0*/  LDL.LU R76, [R1+0x258] ;  /* 0x00025800014c7983 */ /* 0x000ea80000300800 */
[----:B------:R-:W2:Y:S04]  /*17ab0*/  LDL.LU R75, [R1+0x260] ;  /* 0x00026000014b7983 */ /* 0x000ea80000300800 */
[----:B------:R-:W-:Y:S04]  /*17ac0*/  STL [R1+0x230], R80 ;  /* 0x0002305001007387 */ /* 0x000fe80000100800 */
[----:B------:R-:W-:Y:S04]  /*17ad0*/  STL [R1+0x240], R74 ;  /* 0x0002404a01007387 */ /* 0x000fe80000100800 */
[----:B------:R0:W2:Y:S04]  /*17ae0*/  @!P1 LDG.E.U16 R41, desc[UR20][R42.64] ;  /* 0x000000142a299981 */ /* 0x0000a8000c1e1500 */
[----:B------:R-:W-:Y:S01]  /*17af0*/  STL [R1+0x238], R77 ;  /* 0x0002384d01007387 */ /* 0x000fe20000100800 */
[----:B0-----:R-:W-:-:S02]  /*17b00*/  @!P1 IMAD.MOV.U32 R42, RZ, RZ, R80 ;  /* 0x000000ffff2a9224 */ /* 0x001fc400078e0050 */
[--C-:B---3--:R-:W-:Y:S02]  /*17b10*/  IMAD.X R82, R82, 0x1, R68.reuse, P5 ;  /* 0x0000000152527824 */ /* 0x108fe400028e0644 */
[----:B----4-:R-:W-:-:S03]  /*17b20*/  IMAD.X R79, R79, 0x1, R68, P4 ;  /* 0x000000014f4f7824 */ /* 0x010fc600020e0644 */
[----:B------:R0:W-:Y:S01]  /*17b30*/  STL [R1+0x22c], R82 ;  /* 0x00022c5201007387 */ /* 0x0001e20000100800 */
[----:B------:R-:W-:-:S03]  /*17b40*/  @!P1 IMAD.MOV.U32 R43, RZ, RZ, R82 ;  /* 0x000000ffff2b9224 */ /* 0x000fc600078e0052 */
[----:B------:R1:W-:Y:S01]  /*17b50*/  STL [R1+0x234], R79 ;  /* 0x0002344f01007387 */ /* 0x0003e20000100800 */
[----:B------:R-:W-:-:S03]  /*17b60*/  IMAD.X R78, R78, 0x1, R68, P3 ;  /* 0x000000014e4e7824 */ /* 0x000fc600018e0644 */
[----:B------:R3:W4:Y:S04]  /*17b70*/  @!P1 LDG.E.U16 R47, desc[UR20][R42.64] ;  /* 0x000000142a2f9981 */ /* 0x000728000c1e1500 */
[----:B0-----:R-:W4:Y:S04]  /*17b80*/  LDL.LU R82, [R1+0x244] ;  /* 0x0002440001527983 */ /* 0x001f280000300800 */
[----:B------:R0:W-:Y:S01]  /*17b90*/  STL [R1+0x23c], R78 ;  /* 0x00023c4e01007387 */ /* 0x0001e20000100800 */
[----:B---3--:R-:W-:-:S03]  /*17ba0*/  @!P1 IMAD.MOV.U32 R42, RZ, RZ, R77 ;  /* 0x000000ffff2a9224 */ /* 0x008fc600078e004d */
[----:B------:R-:W3:Y:S04]  /*17bb0*/  LDL.LU R80, [R1+0x254] ;  /* 0x0002540001507983 */ /* 0x000ee80000300800 */
[----:B------:R-:W3:Y:S01]  /*17bc0*/  LDL.LU R77, [R1+0x25c] ;  /* 0x00025c00014d7983 */ /* 0x000ee20000300800 */
[----:B------:R-:W-:Y:S01]  /*17bd0*/  PRMT R48, RZ, 0x7610, R48 ;  /* 0x00007610ff307816 */ /* 0x000fe20000000030 */
[----:B------:R-:W-:Y:S01]  /*17be0*/  @!P1 IMAD.MOV.U32 R43, RZ, RZ, R79 ;  /* 0x000000ffff2b9224 */ /* 0x000fe200078e004f */
[----:B--2---:R-:W-:Y:S01]  /*17bf0*/  IADD3 R81, P5, PT, R81, R69, RZ ;  /* 0x0000004551517210 */ /* 0x004fe20007fbe0ff */
[----:B-1----:R-:W2:Y:S01]  /*17c00*/  LDL.LU R79, [R1+0x268] ;  /* 0x00026800014f7983 */ /* 0x002ea20000300800 */
[----:B------:R-:W-:-:S03]  /*17c10*/  PRMT R49, RZ, 0x7610, R49 ;  /* 0x00007610ff317816 */ /* 0x000fc60000000031 */
[----:B------:R1:W2:Y:S01]  /*17c20*/  @!P1 LDG.E.U16 R48, desc[UR20][R42.64] ;  /* 0x000000142a309981 */ /* 0x0002a2000c1e1500 */
[----:B------:R-:W-:Y:S01]  /*17c30*/  PRMT R51, RZ, 0x7610, R51 ;  /* 0x00007610ff337816 */ /* 0x000fe20000000033 */
[----:B-1----:R-:W-:Y:S02]  /*17c40*/  @!P1 IMAD.MOV.U32 R42, RZ, RZ, R74 ;  /* 0x000000ffff2a9224 */ /* 0x002fe400078e004a */
[----:B------:R-:W-:Y:S01]  /*17c50*/  @!P1 IMAD.MOV.U32 R43, RZ, RZ, R78 ;  /* 0x000000ffff2b9224 */ /* 0x000fe200078e004e */
[-C--:B------:R-:W-:Y:S01]  /*17c60*/  IADD3 R76, P4, PT, R76, R69.reuse, RZ ;  /* 0x000000454c4c7210 */ /* 0x080fe20007f9e0ff */
[----:B0-----:R-:W2:Y:S01]  /*17c70*/  LDL.LU R78, [R1+0x270] ;  /* 0x00027000014e7983 */ /* 0x001ea20000300800 */
[----:B------:R-:W-:-:S03]  /*17c80*/  IADD3 R75, P3, PT, R75, R69, RZ ;  /* 0x000000454b4b7210 */ /* 0x000fc60007f7e0ff */
[----:B------:R-:W2:Y:S04]  /*17c90*/  LDL.LU R74, [R1+0x298] ;  /* 0x00029800014a7983 */ /* 0x000ea80000300800 */
[----:B------:R0:W2:Y:S04]  /*17ca0*/  @!P1 LDG.E.U16 R49, desc[UR20][R42.64] ;  /* 0x000000142a319981 */ /* 0x0000a8000c1e1500 */
[----:B------:R-:W-:Y:S04]  /*17cb0*/  STL [R1+0x248], R81 ;  /* 0x0002485101007387 */ /* 0x000fe80000100800 */
[----:B------:R-:W-:Y:S01]  /*17cc0*/  STL [R1+0x260], R75 ;  /* 0x0002604b01007387 */ /* 0x000fe20000100800 */
[----:B0-----:R-:W-:-:S03]  /*17cd0*/  @!P1 IMAD.MOV.U32 R42, RZ, RZ, R81 ;  /* 0x000000ffff2a9224 */ /* 0x001fc600078e0051 */
[----:B------:R-:W-:Y:S01]  /*17ce0*/  STL [R1+0x258], R76 ;  /* 0x0002584c01007387 */ /* 0x000fe20000100800 */
[----:B----4-:R-:W-:-:S04]  /*17cf0*/  IMAD.X R82, R82, 0x1, R68, P5 ;  /* 0x0000000152527824 */ /* 0x010fc800028e0644 */
[----:B------:R-:W-:Y:S02]  /*17d00*/  @!P1 IMAD.MOV.U32 R43, RZ, RZ, R82 ;  /* 0x000000ffff2b9224 */ /* 0x000fe400078e0052 */
[--C-:B---3--:R-:W-:Y:S01]  /*17d10*/  IMAD.X R80, R80, 0x1, R68.reuse, P4 ;  /* 0x0000000150507824 */ /* 0x108fe200020e0644 */
[----:B------:R0:W-:Y:S01]  /*17d20*/  STL [R1+0x244], R82 ;  /* 0x0002445201007387 */ /* 0x0001e20000100800 */
[----:B------:R-:W-:-:S03]  /*17d30*/  IMAD.X R77, R77, 0x1, R68, P3 ;  /* 0x000000014d4d7824 */ /* 0x000fc600018e0644 */
[----:B------:R-:W-:Y:S04]  /*17d40*/  STL [R1+0x254], R80 ;  /* 0x0002545001007387 */ /* 0x000fe80000100800 */
[----:B------:R1:W3:Y:S04]  /*17d50*/  @!P1 LDG.E.U16 R51, desc[UR20][R42.64] ;  /* 0x000000142a339981 */ /* 0x0002e8000c1e1500 */
[----:B0-----:R-:W4:Y:S04]  /*17d60*/  LDL.LU R82, [R1+0x264] ;  /* 0x0002640001527983 */ /* 0x001f280000300800 */
[----:B------:R-:W3:Y:S01]  /*17d70*/  LDL.LU R81, [R1+0x26c] ;  /* 0x00026c0001517983 */ /* 0x000ee20000300800 */
[----:B-1----:R-:W-:-:S03]  /*17d80*/  @!P1 IMAD.MOV.U32 R42, RZ, RZ, R76 ;  /* 0x000000ffff2a9224 */ /* 0x002fc600078e004c */
[----:B------:R0:W-:Y:S04]  /*17d90*/  STL [R1+0x25c], R77 ;  /* 0x00025c4d01007387 */ /* 0x0001e80000100800 */
[----:B------:R-:W3:Y:S01]  /*17da0*/  LDL.LU R76, [R1+0x294] ;  /* 0x00029400014c7983 */ /* 0x000ee20000300800 */
[----:B------:R-:W-:Y:S01]  /*17db0*/  PRMT R52, RZ, 0x7610, R52 ;  /* 0x00007610ff347816 */ /* 0x000fe20000000034 */
[----:B------:R-:W-:Y:S01]  /*17dc0*/  @!P1 IMAD.MOV.U32 R43, RZ, RZ, R80 ;  /* 0x000000ffff2b9224 */ /* 0x000fe200078e0050 */
[-C--:B--2---:R-:W-:Y:S02]  /*17dd0*/  IADD3 R79, P5, PT, R79, R69.reuse, RZ ;  /* 0x000000454f4f7210 */ /* 0x084fe40007fbe0ff */
[-C--:B------:R-:W-:Y:S02]  /*17de0*/  IADD3 R78, P4, PT, R78, R69.reuse, RZ ;  /* 0x000000454e4e7210 */ /* 0x080fe40007f9e0ff */
[----:B------:R1:W2:Y:S01]  /*17df0*/  @!P1 LDG.E.U16 R52, desc[UR20][R42.64] ;  /* 0x000000142a349981 */ /* 0x0002a2000c1e1500 */
[----:B------:R-:W-:-:S02]  /*17e00*/  IADD3 R74, P3, PT, R74, R69, RZ ;  /* 0x000000454a4a7210 */ /* 0x000fc40007f7e0ff */
[----:B------:R-:W-:Y:S01]  /*17e10*/  PRMT R53, RZ, 0x7610, R53 ;  /* 0x00007610ff357816 */ /* 0x000fe20000000035 */
[----:B-1----:R-:W-:Y:S02]  /*17e20*/  @!P1 IMAD.MOV.U32 R43, RZ, RZ, R77 ;  /* 0x000000ffff2b9224 */ /* 0x002fe400078e004d */
[----:B------:R-:W-:Y:S01]  /*17e30*/  @!P1 IMAD.MOV.U32 R42, RZ, RZ, R75 ;  /* 0x000000ffff2a9224 */ /* 0x000fe200078e004b */
[----:B0-----:R-:W2:Y:S04]  /*17e40*/  LDL.LU R77, [R1+0x2a0] ;  /* 0x0002a000014d7983 */ /* 0x001ea80000300800 */
[----:B------:R-:W2:Y:S04]  /*17e50*/  LDL.LU R75, [R1+0x278] ;  /* 0x00027800014b7983 */ /* 0x000ea80000300800 */
[----:B------:R-:W2:Y:S04]  /*17e60*/  LDL.LU R80, [R1+0x2a8] ;  /* 0x0002a80001507983 */ /* 0x000ea80000300800 */
[----:B------:R0:W-:Y:S04]  /*17e70*/  STL [R1+0x268], R79 ;  /* 0x0002684f01007387 */ /* 0x0001e80000100800 */
[----:B------:R-:W-:Y:S04]  /*17e80*/  STL [R1+0x298], R74 ;  /* 0x0002984a01007387 */ /* 0x000fe80000100800 */
[----:B------:R-:W-:Y:S01]  /*17e90*/  STL [R1+0x270], R78 ;  /* 0x0002704e01007387 */ /* 0x000fe20000100800 */
[----:B------:R-:W-:-:S03]  /*17ea0*/  PRMT R54, RZ, 0x7610, R54 ;  /* 0x00007610ff367816 */ /* 0x000fc60000000036 */
[----:B------:R1:W2:Y:S02]  /*17eb0*/  @!P1 LDG.E.U16 R53, desc[UR20][R42.64] ;  /* 0x000000142a359981 */ /* 0x0002a4000c1e1500 */
[----:B-1----:R-:W-:Y:S02]  /*17ec0*/  @!P1 IMAD.MOV.U32 R42, RZ, RZ, R79 ;  /* 0x000000ffff2a9224 */ /* 0x002fe400078e004f */
[--C-:B----4-:R-:W-:Y:S02]  /*17ed0*/  IMAD.X R82, R82, 0x1, R68.reuse, P5 ;  /* 0x0000000152527824 */ /* 0x110fe400028e0644 */
[----:B---3--:R-:W-:-:S03]  /*17ee0*/  IMAD.X R81, R81, 0x1, R68, P4 ;  /* 0x0000000151517824 */ /* 0x008fc600020e0644 */
[----:B------:R1:W-:Y:S01]  /*17ef0*/  STL [R1+0x264], R82 ;  /* 0x0002645201007387 */ /* 0x0003e20000100800 */
[----:B------:R-:W-:-:S03]  /*17f00*/  @!P1 IMAD.MOV.U32 R43, RZ, RZ, R82 ;  /* 0x000000ffff2b9224 */ /* 0x000fc600078e0052 */
[----:B------:R3:W-:Y:S01]  /*17f10*/  STL [R1+0x26c], R81 ;  /* 0x00026c5101007387 */ /* 0x0007e20000100800 */
[----:B------:R-:W-:-:S03]  /*17f20*/  IMAD.X R76, R76, 0x1, R68, P3 ;  /* 0x000000014c4c7824 */ /* 0x000fc600018e0644 */
[----:B0-----:R-:W4:Y:S04]  /*17f30*/  LDL.LU R79, [R1+0x29c] ;  /* 0x00029c00014f7983 */ /* 0x001f280000300800 */
[----:B------:R0:W-:Y:S04]  /*17f40*/  STL [R1+0x294], R76 ;  /* 0x0002944c01007387 */ /* 0x0001e80000100800 */
[----:B-1----:R-:W4:Y:S04]  /*17f50*/  LDL.LU R82, [R1+0x274] ;  /* 0x0002740001527983 */ /* 0x002f280000300800 */
[----:B------:R1:W4:Y:S02]  /*17f60*/  @!P1 LDG.E.U16 R54, desc[UR20][R42.64] ;  /* 0x000000142a369981 */ /* 0x000324000c1e1500 */
[----:B-1----:R-:W-:-:S02]  /*17f70*/  @!P1 IMAD.MOV.U32 R43, RZ, RZ, R81 ;  /* 0x000000ffff2b9224 */ /* 0x002fc400078e0051 */
[----:B---3--:R-:W3:Y:S01]  /*17f80*/  LDL.LU R81, [R1+0x2a4] ;  /* 0x0002a40001517983 */ /* 0x008ee20000300800 */
[----:B------:R-:W-:Y:S01]  /*17f90*/  PRMT R55, RZ, 0x7610, R55 ;  /* 0x00007610ff377816 */ /* 0x000fe20000000037 */
[----:B------:R-:W-:Y:S01]  /*17fa0*/  @!P1 IMAD.MOV.U32 R42, RZ, RZ, R78 ;  /* 0x000000ffff2a9224 */ /* 0x000fe200078e004e */
[-C--:B--2---:R-:W-:Y:S01]  /*17fb0*/  IADD3 R77, P4, PT, R77, R69.reuse, RZ ;  /* 0x000000454d4d7210 */ /* 0x084fe20007f9e0ff */
[----:B------:R-:W2:Y:S01]  /*17fc0*/  LDL.LU R78, [R1+0x280] ;  /* 0x00028000014e7983 */ /* 0x000ea20000300800 */
[-C--:B------:R-:W-:Y:S02]  /*17fd0*/  IADD3 R75, P5, PT, R75, R69.reuse, RZ ;  /* 0x000000454b4b7210 */ /* 0x080fe40007fbe0ff */
[----:B------:R-:W-:Y:S01]  /*17fe0*/  IADD3 R80, P3, PT, R80, R69, RZ ;  /* 0x0000004550507210 */ /* 0x000fe20007f7e0ff */
[----:B------:R1:W2:Y:S01]  /*17ff0*/  @!P1 LDG.E.U16 R55, desc[UR20][R42.64] ;  /* 0x000000142a379981 */ /* 0x0002a2000c1e1500 */
[----:B------:R-:W-:Y:S02]  /*18000*/  PRMT R56, RZ, 0x7610, R56 ;  /* 0x00007610ff387816 */ /* 0x000fe40000000038 */
[----:B------:R-:W-:Y:S01]  /*18010*/  PRMT R58, RZ, 0x7610, R58 ;  /* 0x00007610ff3a7816 */ /* 0x000fe2000000003a */
[----:B-1----:R-:W-:-:S02]  /*18020*/  @!P1 IMAD.MOV.U32 R43, RZ, RZ, R76 ;  /* 0x000000ffff2b9224 */ /* 0x002fc400078e004c */
[----:B------:R-:W-:Y:S01]  /*18030*/  @!P1 IMAD.MOV.U32 R42, RZ, RZ, R74 ;  /* 0x000000ffff2a9224 */ /* 0x000fe200078e004a */
[----:B0-----:R-:W2:Y:S04]  /*18040*/  LDL.LU R76, [R1+0x2ac] ;  /* 0x0002ac00014c7983 */ /* 0x001ea80000300800 */
[----:B------:R-:W2:Y:S04]  /*18050*/  LDL.LU R74, [R1+0x2b0] ;  /* 0x0002b000014a7983 */ /* 0x000ea80000300800 */
[----:B------:R-:W-:Y:S04]  /*18060*/  STL [R1+0x2a0], R77 ;  /* 0x0002a04d01007387 */ /* 0x000fe80000100800 */
[----:B------:R-:W-:Y:S04]  /*18070*/  STL [R1+0x2a8], R80 ;  /* 0x0002a85001007387 */ /* 0x000fe80000100800 */
[----:B------:R-:W-:Y:S04]  /*18080*/  STL [R1+0x278], R75 ;  /* 0x0002784b01007387 */ /* 0x000fe80000100800 */
[----:B------:R0:W2:Y:S02]  /*18090*/  @!P1 LDG.E.U16 R56, desc[UR20][R42.64] ;  /* 0x000000142a389981 */ /* 0x0000a4000c1e1500 */
[----:B0-----:R-:W-:-:S02]  /*180a0*/  @!P1 IMAD.MOV.U32 R42, RZ, RZ, R77 ;  /* 0x000000ffff2a9224 */ /* 0x001fc400078e004d */
[--C-:B----4-:R-:W-:Y:S02]  /*180b0*/  IMAD.X R79, R79, 0x1, R68.reuse, P4 ;  /* 0x000000014f4f7824 */ /* 0x110fe400020e0644 */
[----:B------:R-:W-:-:S03]  /*180c0*/  IMAD.X R82, R82, 0x1, R68, P5 ;  /* 0x0000000152527824 */ /* 0x000fc600028e0644 */
[----:B------:R0:W-:Y:S01]  /*180d0*/  STL [R1+0x29c], R79 ;  /* 0x00029c4f01007387 */ /* 0x0001e20000100800 */
[----:B------:R-:W-:-:S03]  /*180e0*/  @!P1 IMAD.MOV.U32 R43, RZ, RZ, R79 ;  /* 0x000000ffff2b9224 */ /* 0x000fc600078e004f */
[----:B------:R1:W-:Y:S04]  /*180f0*/  STL [R1+0x274], R82 ;  /* 0x0002745201007387 */ /* 0x0003e80000100800 */
[----:B------:R4:W2:Y:S04]  /*18100*/  @!P1 LDG.E.U16 R58, desc[UR20][R42.64] ;  /* 0x000000142a3a9981 */ /* 0x0008a8000c1e1500 */
[----:B0-----:R-:W2:Y:S01]  /*18110*/  LDL.LU R79, [R1+0x27c] ;  /* 0x00027c00014f7983 */ /* 0x001ea20000300800 */
[----:B---3--:R-:W-:-:S03]  /*18120*/  IMAD.X R81, R81, 0x1, R68, P3 ;  /* 0x0000000151517824 */ /* 0x008fc600018e0644 */
[----:B------:R-:W3:Y:S01]  /*18130*/  LDL.LU R77, [R1+0x114] ;  /* 0x00011400014d7983 */ /* 0x000ee20000300800 */
[----:B----4-:R-:W-:-:S03]  /*18140*/  @!P1 IMAD.MOV.U32 R42, RZ, RZ, R75 ;  /* 0x000000ffff2a9224 */ /* 0x010fc600078e004b */
[----:B------:R0:W-:Y:S04]  /*18150*/  STL [R1+0x2a4], R81 ;  /* 0x0002a45101007387 */ /* 0x0001e80000100800 */
[----:B------:R-:W4:Y:S01]  /*18160*/  LDL.LU R75, [R1+0x11c] ;  /* 0x00011c00014b7983 */ /* 0x000f220000300800 */
[----:B------:R-:W-:Y:S01]  /*18170*/  PRMT R57, RZ, 0x7610, R57 ;  /* 0x00007610ff397816 */ /* 0x000fe20000000039 */
[----:B------:R-:W-:Y:S01]  /*18180*/  @!P1 IMAD.MOV.U32 R43, RZ, RZ, R82 ;  /* 0x000000ffff2b9224 */ /* 0x000fe200078e0052 */
[-C--:B--2---:R-:W-:Y:S01]  /*18190*/  IADD3 R78, P5, PT, R78, R69.reuse, RZ ;  /* 0x000000454e4e7210 */ /* 0x084fe20007fbe0ff */
[----:B------:R-:W2:Y:S04]  /*181a0*/  LDL.LU R84, [R1+0x288] ;  /* 0x0002880001547983 */ /* 0x000ea80000300800 */
[----:B------:R0:W2:Y:S01]  /*181b0*/  @!P1 LDG.E.U16 R57, desc[UR20][R42.64] ;  /* 0x000000142a399981 */ /* 0x0000a2000c1e1500 */
[----:B------:R-:W-:-:S03]  /*181c0*/  IADD3 R76, P4, PT, R76, R69, RZ ;  /* 0x000000454c4c7210 */ /* 0x000fc60007f9e0ff */
[----:B-1----:R-:W2:Y:S01]  /*181d0*/  LDL.LU R82, [R1+0x2b4] ;  /* 0x0002b40001527983 */ /* 0x002ea20000300800 */
[----:B------:R-:W-:Y:S01]  /*181e0*/  IADD3 R74, P3, PT, R74, R69, RZ ;  /* 0x000000454a4a7210 */ /* 0x000fe20007f7e0ff */
[----:B0-----:R-:W-:Y:S02]  /*181f0*/  @!P1 IMAD.MOV.U32 R42, RZ, RZ, R80 ;  /* 0x000000ffff2a9224 */ /* 0x001fe400078e0050 */
[----:B------:R-:W2:Y:S04]  /*18200*/  LDL.LU R80, [R1+0x2b8] ;  /* 0x0002b80001507983 */ /* 0x000ea80000300800 */
[----:B------:R-:W-:Y:S04]  /*18210*/  STL [R1+0x280], R78 ;  /* 0x0002804e01007387 */ /* 0x000fe80000100800 */
[----:B------:R-:W-:Y:S04]  /*18220*/  STL [R1+0x2b0], R74 ;  /* 0x0002b04a01007387 */ /* 0x000fe80000100800 */
[----:B------:R-:W-:Y:S01]  /*18230*/  STL [R1+0x2ac], R76 ;  /* 0x0002ac4c01007387 */ /* 0x000fe20000100800 */
[----:B------:R-:W-:Y:S01]  /*18240*/  PRMT R59, RZ, 0x7610, R59 ;  /* 0x00007610ff3b7816 */ /* 0x000fe2000000003b */
[----:B------:R-:W-:Y:S01]  /*18250*/  @!P1 IMAD.MOV.U32 R43, RZ, RZ, R81 ;  /* 0x000000ffff2b9224 */ /* 0x000fe200078e0051 */
[----:B------:R-:W-:-:S04]  /*18260*/  PRMT R60, RZ, 0x7610, R60 ;  /* 0x00007610ff3c7816 */ /* 0x000fc8000000003c */
[----:B------:R0:W2:Y:S01]  /*18270*/  @!P1 LDG.E.U16 R59, desc[UR20][R42.64] ;  /* 0x000000142a3b9981 */ /* 0x0000a2000c1e1500 */
[----:B------:R-:W-:Y:S01]  /*18280*/  PRMT R61, RZ, 0x7610, R61 ;  /* 0x00007610ff3d7816 */ /* 0x000fe2000000003d */
[----:B0-----:R-:W-:Y:S02]  /*18290*/  @!P1 IMAD.MOV.U32 R42, RZ, RZ, R78 ;  /* 0x000000ffff2a9224 */ /* 0x001fe400078e004e */
[--C-:B------:R-:W-:Y:S02]  /*182a0*/  IMAD.X R79, R79, 0x1, R68.reuse, P5 ;  /* 0x000000014f4f7824 */ /* 0x100fe400028e0644 */
[----:B---3--:R-:W-:-:S03]  /*182b0*/  IMAD.X R77, R77, 0x1, R68, P4 ;  /* 0x000000014d4d7824 */ /* 0x008fc600020e0644 */
[----:B------:R0:W-:Y:S04]  /*182c0*/  STL [R1+0x27c], R79 ;  /* 0x00027c4f01007387 */ /* 0x0001e80000100800 */
[----:B------:R1:W-:Y:S01]  /*182d0*/  STL [R1+0x114], R77 ;  /* 0x0001144d01007387 */ /* 0x0003e20000100800 */
[----:B----4-:R-:W-:-:S03]  /*182e0*/  IMAD.X R75, R75, 0x1, R68, P3 ;  /* 0x000000014b4b7824 */ /* 0x010fc600018e0644 */
[----:B------:R-:W3:Y:S04]  /*182f0*/  LDL.LU R85, [R1+0x284] ;  /* 0x0002840001557983 */ /* 0x000ee80000300800 */
[----:B------:R4:W-:Y:S04]  /*18300*/  STL [R1+0x11c], R75 ;  /* 0x00011c4b01007387 */ /* 0x0009e80000100800 */
[----:B------:R-:W3:Y:S01]  /*18310*/  LDL.LU R83, [R1+0x120] ;  /* 0x0001200001537983 */ /* 0x000ee20000300800 */
[----:B------:R-:W-:-:S03]  /*18320*/  @!P1 IMAD.MOV.U32 R43, RZ, RZ, R79 ;  /* 0x000000ffff2b9224 */ /* 0x000fc600078e004f */
[----:B------:R-:W3:Y:S04]  /*18330*/  LDL.LU R81, [R1+0x124] ;  /* 0x0001240001517983 */ /* 0x000ee80000300800 */
[----:B0-----:R-:W3:Y:S04]  /*18340*/  LDL.LU R79, [R1+0x24c] ;  /* 0x00024c00014f7983 */ /* 0x001ee80000300800 */
[----:B------:R-:W3:Y:S04]  /*18350*/  LDL.LU R78, [R1+0x250] ;  /* 0x00025000014e7983 */ /* 0x000ee80000300800 */
[----:B------:R0:W3:Y:S02]  /*18360*/  @!P1 LDG.E.U16 R60, desc[UR20][R42.64] ;  /* 0x000000142a3c9981 */ /* 0x0000e4000c1e1500 */
[----:B0-----:R-:W-:-:S02]  /*18370*/  @!P1 IMAD.MOV.U32 R42, RZ, RZ, R76 ;  /* 0x000000ffff2a9224 */ /* 0x001fc400078e004c */
[----:B------:R-:W-:Y:S02]  /*18380*/  @!P1 IMAD.MOV.U32 R43, RZ, RZ, R77 ;  /* 0x000000ffff2b9224 */ /* 0x000fe400078e004d */
[----:B-1----:R-:W3:Y:S04]  /*18390*/  LDL.LU R77, [R1+0x28c] ;  /* 0x00028c00014d7983 */ /* 0x002ee80000300800 */
[----:B------:R-:W3:Y:S04]  /*183a0*/  LDL.LU R76, [R1+0x290] ;  /* 0x00029000014c7983 */ /* 0x000ee80000300800 */
[----:B------:R0:W3:Y:S02]  /*183b0*/  @!P1 LDG.E.U16 R61, desc[UR20][R42.64] ;  /* 0x000000142a3d9981 */ /* 0x0000e4000c1e1500 */
[----:B0-----:R-:W-:-:S02]  /*183c0*/  @!P1 IMAD.MOV.U32 R43, RZ, RZ, R75 ;  /* 0x000000ffff2b9224 */ /* 0x001fc400078e004b */
[----:B------:R-:W-:Y:S01]  /*183d0*/  @!P1 IMAD.MOV.U32 R42, RZ, RZ, R74 ;  /* 0x000000ffff2a9224 */ /* 0x000fe200078e004a */
[----:B----4-:R-:W4:Y:S04]  /*183e0*/  LDL.LU R75, [R1+0x118] ;  /* 0x00011800014b7983 */ /* 0x010f280000300800 */
[----:B------:R-:W4:Y:S01]  /*183f0*/  LDL.LU R74, [R1+0x128] ;  /* 0x00012800014a7983 */ /* 0x000f220000300800 */
[-C--:B--2---:R-:W-:Y:S02]  /*18400*/  IADD3 R84, P5, PT, R84, R69.reuse, RZ ;  /* 0x0000004554547210 */ /* 0x084fe40007fbe0ff */
[----:B------:R-:W-:Y:S02]  /*18410*/  PRMT R62, RZ, 0x7610, R62 ;  /* 0x00007610ff3e7816 */ /* 0x000fe4000000003e */
[----:B------:R-:W-:-:S02]  /*18420*/  IADD3 R82, P4, PT, R82, R69, RZ ;  /* 0x0000004552527210 */ /* 0x000fc40007f9e0ff */
[----:B------:R-:W-:Y:S02]  /*18430*/  PRMT R63, RZ, 0x7610, R63 ;  /* 0x00007610ff3f7816 */ /* 0x000fe4000000003f */
[----:B------:R0:W2:Y:S01]  /*18440*/  @!P1 LDG.E.U16 R62, desc[UR20][R42.64] ;  /* 0x000000142a3e9981 */ /* 0x0000a2000c1e1500 */
[----:B------:R-:W-:Y:S02]  /*18450*/  IADD3 R80, P3, PT, R80, R69, RZ ;  /* 0x0000004550507210 */ /* 0x000fe40007f7e0ff */
[----:B------:R-:W-:Y:S01]  /*18460*/  PRMT R64, RZ, 0x7610, R64 ;  /* 0x00007610ff407816 */ /* 0x000fe20000000040 */
[----:B0-----:R-:W-:Y:S01]  /*18470*/  @!P1 IMAD.MOV.U32 R42, RZ, RZ, R84 ;  /* 0x000000ffff2a9224 */ /* 0x001fe200078e0054 */
[----:B------:R-:W-:Y:S02]  /*18480*/  PRMT R65, RZ, 0x7610, R65 ;  /* 0x00007610ff417816 */ /* 0x000fe40000000041 */
[----:B------:R-:W-:Y:S02]  /*18490*/  PRMT R66, RZ, 0x7610, R66 ;  /* 0x00007610ff427816 */ /* 0x000fe40000000042 */
[----:B------:R-:W-:-:S02]  /*184a0*/  PRMT R67, RZ, 0x7610, R67 ;  /* 0x00007610ff437816 */ /* 0x000fc40000000043 */
[----:B------:R-:W-:Y:S01]  /*184b0*/  PRMT R73, RZ, 0x7610, R73 ;  /* 0x00007610ff497816 */ /* 0x000fe20000000049 */
[----:B---3--:R-:W-:-:S04]  /*184c0*/  IMAD.X R85, R85, 0x1, R68, P5 ;  /* 0x0000000155557824 */ /* 0x008fc800028e0644 */
[----:B------:R-:W-:Y:S02]  /*184d0*/  @!P1 IMAD.MOV.U32 R43, RZ, RZ, R85 ;  /* 0x000000ffff2b9224 */ /* 0x000fe400078e0055 */
[----:B------:R-:W-:-:S03]  /*184e0*/  IMAD.X R83, R83, 0x1, R68, P4 ;  /* 0x0000000153537824 */ /* 0x000fc600020e0644 */
[----:B------:R0:W3:Y:S01]  /*184f0*/  @!P1 LDG.E.U16 R63, desc[UR20][R42.64] ;  /* 0x000000142a3f9981 */ /* 0x0000e2000c1e1500 */
[----:B------:R-:W-:Y:S02]  /*18500*/  IMAD.X R81, R81, 0x1, R68, P3 ;  /* 0x0000000151517824 */ /* 0x000fe400018e0644 */
[----:B0-----:R-:W-:Y:S02]  /*18510*/  @!P1 IMAD.MOV.U32 R42, RZ, RZ, R82 ;  /* 0x000000ffff2a9224 */ /* 0x001fe400078e0052 */
[----:B------:R-:W-:Y:S01]  /*18520*/  @!P1 IMAD.MOV.U32 R43, RZ, RZ, R83 ;  /* 0x000000ffff2b9224 */ /* 0x000fe200078e0053 */
[----:B------:R-:W-:-:S04]  /*18530*/  IADD3 R78, P5, PT, R78, R69, RZ ;  /* 0x000000454e4e7210 */ /* 0x000fc80007fbe0ff */
        /* <DEDUP_REMOVED lines=8> */
[----:B------:R-:W-:-:S05]  /*185c0*/  @!P1 IMAD.MOV.U32 R43, RZ, RZ, R79 ;  /* 0x000000ffff2b9224 */ /* 0x000fca00078e004f */
[----:B------:R0:W3:Y:S01]  /*185d0*/  @!P1 LDG.E.U16 R66, desc[UR20][R42.64] ;  /* 0x000000142a429981 */ /* 0x0000e2000c1e1500 */
[----:B----4-:R-:W-:-:S05]  /*185e0*/  IADD3 R74, P3, PT, R74, R69, RZ ;  /* 0x000000454a4a7210 */ /* 0x010fca0007f7e0ff */
[----:B------:R-:W-:Y:S02]  /*185f0*/  IMAD.X R75, R75, 0x1, R68, P3 ;  /* 0x000000014b4b7824 */ /* 0x000fe400018e0644 */
[----:B0-----:R-:W-:Y:S02]  /*18600*/  @!P1 IMAD.MOV.U32 R42, RZ, RZ, R76 ;  /* 0x000000ffff2a9224 */ /* 0x001fe400078e004c */
[----:B------:R-:W-:-:S05]  /*18610*/  @!P1 IMAD.MOV.U32 R43, RZ, RZ, R77 ;  /* 0x000000ffff2b9224 */ /* 0x000fca00078e004d */
[----:B------:R0:W4:Y:S02]  /*18620*/  @!P1 LDG.E.U16 R67, desc[UR20][R42.64] ;  /* 0x000000142a439981 */ /* 0x000124000c1e1500 */
[----:B0-----:R-:W-:Y:S02]  /*18630*/  @!P1 IMAD.MOV.U32 R42, RZ, RZ, R74 ;  /* 0x000000ffff2a9224 */ /* 0x001fe400078e004a */
[----:B------:R-:W-:-:S05]  /*18640*/  @!P1 IMAD.MOV.U32 R43, RZ, RZ, R75 ;  /* 0x000000ffff2b9224 */ /* 0x000fca00078e004b */
[----:B------:R-:W4:Y:S01]  /*18650*/  @!P1 LDG.E.U16 R73, desc[UR20][R42.64] ;  /* 0x000000142a499981 */ /* 0x000f22000c1e1500 */
[----:B------:R-:W-:Y:S06]  /*18660*/  BAR.SYNC.DEFER_BLOCKING 0x0 ;  /* 0x0000000000007b1d */ /* 0x000fec0000010000 */
        /* <DEDUP_REMOVED lines=8> */
[----:B------:R-:W-:Y:S01]  /*186f0*/  STL [R1+0x290], R76 ;  /* 0x0002904c01007387 */ /* 0x000fe20000100800 */
[----:B0-----:R-:W-:-:S03]  /*18700*/  LOP3.LUT R74, R3, 0x10, RZ, 0x3c, !PT ;  /* 0x00000010034a7812 */ /* 0x001fc600078e3cff */
[----:B------:R-:W-:Y:S04]  /*18710*/  STS.U16 [R3+UR9+0x4000], R72 ;  /* 0x0040004803007988 */ /* 0x000fe80008000409 */
[----:B------:R-:W-:Y:S04]  /*18720*/  STS.U16 [R3+UR9+0x4400], R7 ;  /* 0x0044000703007988 */ /* 0x000fe80008000409 */
[----:B------:R-:W-:Y:S04]  /*18730*/  STS.U16 [R3+UR9+0x4800], R15 ;  /* 0x0048000f03007988 */ /* 0x000fe80008000409 */
[----:B------:R-:W-:Y:S04]  /*18740*/  STS.U16 [R3+UR9+0x4c00], R23 ;  /* 0x004c001703007988 */ /* 0x000fe80008000409 */
[----:B------:R-:W-:Y:S04]  /*18750*/  STS.U16 [R3+UR9+0x5000], R31 ;  /* 0x0050001f03007988 */ /* 0x000fe80008000409 */
[----:B------:R-:W-:Y:S04]  /*18760*/  STS.U16 [R3+UR9+0x5400], R39 ;  /* 0x0054002703007988 */ /* 0x000fe80008000409 */
[----:B------:R-:W-:Y:S04]  /*18770*/  STS.U16 [R3+UR9+0x5800], R52 ;  /* 0x0058003403007988 */ /* 0x000fe80008000409 */
[----:B------:R-:W-:Y:S04]  /*18780*/  STS.U16 [R3+UR9+0x5c00], R56 ;  /* 0x005c003803007988 */ /* 0x000fe80008000409 */
[----:B------:R-:W-:Y:S04]  /*18790*/  STL [R1+0x24c], R79 ;  /* 0x00024c4f01007387 */ /* 0x000fe80000100800 */
[----:B------:R-:W-:Y:S04]  /*187a0*/  STS.U16 [R74+UR9+0x4080], R50 ;  /* 0x004080324a007988 */ /* 0x000fe80008000409 */
[----:B------:R-:W-:Y:S04]  /*187b0*/  STL [R1+0x28c], R77 ;  /* 0x00028c4d01007387 */ /* 0x000fe80000100800 */
[----:B------:R-:W-:Y:S04]  /*187c0*/  STS.U16 [R74+UR9+0x4480], R8 ;  /* 0x004480084a007988 */ /* 0x000fe80008000409 */
[----:B------:R0:W-:Y:S04]  /*187d0*/  STL [R1+0x118], R75 ;  /* 0x0001184b01007387 */ /* 0x0001e80000100800 */
[----:B------:R-:W-:Y:S04]  /*187e0*/  STS.U16 [R74+UR9+0x4880], R16 ;  /* 0x004880104a007988 */ /* 0x000fe80008000409 */
[----:B------:R-:W-:Y:S01]  /*187f0*/  STS.U16 [R74+UR9+0x4c80], R24 ;  /* 0x004c80184a007988 */ /* 0x000fe20008000409 */
[----:B0-----:R-:W-:-:S03]  /*18800*/  LOP3.LUT R75, R3, 0x20, RZ, 0x3c, !PT ;  /* 0x00000020034b7812 */ /* 0x001fc600078e3cff */
[----:B------:R-:W-:Y:S04]  /*18810*/  STS.U16 [R74+UR9+0x5080], R32 ;  /* 0x005080204a007988 */ /* 0x000fe80008000409 */
[----:B------:R-:W-:Y:S04]  /*18820*/  STS.U16 [R74+UR9+0x5480], R40 ;  /* 0x005480284a007988 */ /* 0x000fe80008000409 */
[----:B------:R-:W-:Y:S04]  /*18830*/  STS.U16 [R74+UR9+0x5880], R53 ;  /* 0x005880354a007988 */ /* 0x000fe80008000409 */
[----:B------:R0:W-:Y:S04]  /*18840*/  STS.U16 [R74+UR9+0x5c80], R58 ;  /* 0x005c803a4a007988 */ /* 0x0001e80008000409 */
[----:B------:R-:W-:Y:S04]  /*18850*/  STS.U16 [R75+UR9+0x4100], R46 ;  /* 0x0041002e4b007988 */ /* 0x000fe80008000409 */
[----:B------:R-:W-:Y:S01]  /*18860*/  STS.U16 [R75+UR9+0x4500], R9 ;  /* 0x004500094b007988 */ /* 0x000fe20008000409 */
[----:B0-----:R-:W-:-:S03]  /*18870*/  LOP3.LUT R74, R3, 0x30, RZ, 0x3c, !PT ;  /* 0x00000030034a7812 */ /* 0x001fc600078e3cff */
[----:B------:R-:W-:Y:S04]  /*18880*/  STS.U16 [R75+UR9+0x4900], R17 ;  /* 0x004900114b007988 */ /* 0x000fe80008000409 */
[----:B------:R-:W-:Y:S04]  /*18890*/  STS.U16 [R75+UR9+0x4d00], R25 ;  /* 0x004d00194b007988 */ /* 0x000fe80008000409 */
        /* <DEDUP_REMOVED lines=13> */
[----:B------:R1:W-:Y:S04]  /*18970*/  STS.U16 [R75+UR9+0x4200], R44 ;  /* 0x0042002c4b007988 */ /* 0x0003e80008000409 */
[----:B------:R1:W-:Y:S01]  /*18980*/  STS.U16 [R75+UR9+0x4600], R11 ;  /* 0x0046000b4b007988 */ /* 0x0003e20008000409 */
[----:B0-----:R-:W-:-:S03]  /*18990*/  LOP3.LUT R74, R3, 0x50, RZ, 0x3c, !PT ;  /* 0x00000050034a7812 */ /* 0x001fc600078e3cff */
[----:B------:R1:W-:Y:S04]  /*189a0*/  STS.U16 [R75+UR9+0x4a00], R19 ;  /* 0x004a00134b007988 */ /* 0x0003e80008000409 */
[----:B------:R1:W-:Y:S04]  /*189b0*/  STS.U16 [R75+UR9+0x4e00], R27 ;  /* 0x004e001b4b007988 */ /* 0x0003e80008000409 */
[----:B------:R1:W-:Y:S04]  /*189c0*/  STS.U16 [R75+UR9+0x5200], R35 ;  /* 0x005200234b007988 */ /* 0x0003e80008000409 */
[----:B------:R1:W-:Y:S04]  /*189d0*/  STS.U16 [R75+UR9+0x5600], R48 ;  /* 0x005600304b007988 */ /* 0x0003e80008000409 */
[----:B------:R1:W-:Y:S04]  /*189e0*/  STS.U16 [R75+UR9+0x5a00], R57 ;  /* 0x005a00394b007988 */ /* 0x0003e80008000409 */
[----:B--2---:R1:W-:Y:S01]  /*189f0*/  STS.U16 [R75+UR9+0x5e00], R62 ;  /* 0x005e003e4b007988 */ /* 0x0043e20008000409 */
[----:B------:R-:W-:-:S03]  /*18a00*/  LOP3.LUT R8, R3, 0x60, RZ, 0x3c, !PT ;  /* 0x0000006003087812 */ /* 0x000fc600078e3cff */
[----:B------:R1:W-:Y:S04]  /*18a10*/  STS.U16 [R74+UR9+0x4280], R4 ;  /* 0x004280044a007988 */ /* 0x0003e80008000409 */
[----:B------:R1:W-:Y:S04]  /*18a20*/  STS.U16 [R74+UR9+0x4680], R12 ;  /* 0x0046800c4a007988 */ /* 0x0003e80008000409 */
[----:B------:R1:W-:Y:S04]  /*18a30*/  STS.U16 [R74+UR9+0x4a80], R20 ;  /* 0x004a80144a007988 */ /* 0x0003e80008000409 */
[----:B------:R1:W-:Y:S04]  /*18a40*/  STS.U16 [R74+UR9+0x4e80], R28 ;  /* 0x004e801c4a007988 */ /* 0x0003e80008000409 */
[----:B------:R1:W-:Y:S04]  /*18a50*/  STS.U16 [R74+UR9+0x5280], R36 ;  /* 0x005280244a007988 */ /* 0x0003e80008000409 */
[----:B------:R1:W-:Y:S04]  /*18a60*/  STS.U16 [R74+UR9+0x5680], R49 ;  /* 0x005680314a007988 */ /* 0x0003e80008000409 */
[----:B------:R1:W-:Y:S04]  /*18a70*/  STS.U16 [R74+UR9+0x5a80], R60 ;  /* 0x005a803c4a007988 */ /* 0x0003e80008000409 */
[----:B---3--:R1:W-:Y:S01]  /*18a80*/  STS.U16 [R74+UR9+0x5e80], R64 ;  /* 0x005e80404a007988 */ /* 0x0083e20008000409 */
        /* <DEDUP_REMOVED lines=15> */
[----:B----4-:R1:W-:Y:S04]  /*18b80*/  STS.U16 [R7+UR9+0x5b80], R67 ;  /* 0x005b804307007988 */ /* 0x0103e80008000409 */
[----:B------:R1:W-:Y:S01]  /*18b90*/  STS.U16 [R7+UR9+0x5f80], R73 ;  /* 0x005f804907007988 */ /* 0x0003e20008000409 */
[----:B------:R0:W-:Y:S06]  /*18ba0*/  MEMBAR.ALL.CTA ;  /* 0x0000000000007992 */ /* 0x0001ec0000008000 */
[----:B0-----:R-:W0:Y:S01]  /*18bb0*/  FENCE.VIEW.ASYNC.S ;  /* 0x00000000000073c6 */ /* 0x001e220000000000 */
[----:B------:R-:W-:-:S04]  /*18bc0*/  ULEA UR6, UR18, UR9, 0x3 ;  /* 0x0000000912067291 */ /* 0x000fc8000f8e18ff */
[----:B------:R-:W-:Y:S01]  /*18bd0*/  UIADD3 UR6, UPT, UPT, UR6, 0x8000, URZ ;  /* 0x0000800006067890 */ /* 0x000fe2000fffe0ff */
[----:B0-----:R-:W-:Y:S06]  /*18be0*/  BAR.SYNC.DEFER_BLOCKING 0x0 ;  /* 0x0000000000007b1d */ /* 0x001fec0000010000 */
[----:B-1----:R-:W-:Y:S05]  /*18bf0*/  @P0 BRA `(.L_x_10) ;  /* 0x0000000000900947 */ /* 0x002fea0003800000 */
[----:B------:R-:W-:Y:S02]  /*18c00*/  UIADD3 UR19, UPT, UPT, UR8, 0x48, URZ ;  /* 0x0000004808137890 */ /* 0x000fe4000fffe0ff */
[----:B------:R-:W-:Y:S02]  /*18c10*/  UIADD3 UR36, UPT, UPT, UR8, 0x50, URZ ;  /* 0x0000005008247890 */ /* 0x000fe4000fffe0ff */
[----:B------:R-:W-:Y:S02]  /*18c20*/  UIADD3 UR37, UPT, UPT, UR8, 0x58, URZ ;  /* 0x0000005808257890 */ /* 0x000fe4000fffe0ff */
[----:B------:R-:W-:Y:S02]  /*18c30*/  UIADD3 UR42, UPT, UPT, UR8, 0x60, URZ ;  /* 0x00000060082a7890 */ /* 0x000fe4000fffe0ff */
[----:B------:R-:W-:Y:S02]  /*18c40*/  UIADD3 UR43, UPT, UPT, UR8, 0x68, URZ ;  /* 0x00000068082b7890 */ /* 0x000fe4000fffe0ff */
[----:B------:R-:W-:Y:S01]  /*18c50*/  UIADD3 UR48, UPT, UPT, UR8, 0x70, URZ ;  /* 0x0000007008307890 */ /* 0x000fe2000fffe0ff */
[----:B------:R-:W-:Y:S01]  /*18c60*/  UMOV UR16, 0x0 ;  /* 0x0000000000107882 */ /* 0x000fe20000000000 */
[----:B------:R-:W-:Y:S01]  /*18c70*/  UMOV UR17, 0x8100010 ;  /* 0x0810001000117882 */ /* 0x000fe20000000000 */
[----:B------:R-:W-:Y:S01]  /*18c80*/  UMOV UR13, 0x40004040 ;  /* 0x40004040000d7882 */ /* 0x000fe20000000000 */
[----:B------:R-:W-:-:S02]  /*18c90*/  UIADD3 UR49, UPT, UPT, UR8, 0x78, URZ ;  /* 0x0000007808317890 */ /* 0x000fc4000fffe0ff */
[----:B------:R0:W-:Y:S01]  /*18ca0*/  UTCHMMA tmem[UR11], gdesc[UR12], tmem[UR8], tmem[UR16], idesc[UR17], UPT ;  /* 0x00ff100c0b0079ea */ /* 0x0001e2000b800008 */
[----:B------:R-:W-:Y:S01]  /*18cb0*/  UMOV UR34, 0x0 ;  /* 0x0000000000227882 */ /* 0x000fe20000000000 */
[----:B------:R-:W-:Y:S01]  /*18cc0*/  UMOV UR35, 0x8100010 ;  /* 0x0810001000237882 */ /* 0x000fe20000000000 */
[----:B------:R-:W-:Y:S01]  /*18cd0*/  UMOV UR38, 0x0 ;  /* 0x0000000000267882 */ /* 0x000fe20000000000 */
[----:B------:R-:W-:Y:S01]  /*18ce0*/  UMOV UR39, 0x8100010 ;  /* 0x0810001000277882 */ /* 0x000fe20000000000 */
        /* <DEDUP_REMOVED lines=21> */
.L_x_10:
[----:B------:R-:W2:Y:S04]  /*18e40*/  LDL R5, [R1+0x6b4] ;  /* 0x0006b40001057983 */ /* 0x000ea80000100800 */
[----:B------:R-:W2:Y:S01]  /*18e50*/  LDL R4, [R1+0xb4] ;  /* 0x0000b40001047983 */ /* 0x000ea20000100800 */
[----:B------:R-:W-:-:S04]  /*18e60*/  UIADD3 UR18, UPT, UPT, UR18, 0x1, URZ ;  /* 0x0000000112127890 */ /* 0x000fc8000fffe0ff */
[----:B------:R-:W-:-:S04]  /*18e70*/  UISETP.GT.AND UP1, UPT, UR18, 0x1, UPT ;  /* 0x000000011200788c */ /* 0x000fc8000bf24270 */
[----:B0-----:R-:W-:Y:S02]  /*18e80*/  USEL UR4, URZ, 0x1, !UP1 ;  /* 0x00000001ff047887 */ /* 0x001fe4000c800000 */
[----:B------:R-:W-:Y:S02]  /*18e90*/  USEL UR18, UR18, URZ, !UP1 ;  /* 0x000000ff12127287 */ /* 0x000fe4000c800000 */
[----:B------:R-:W-:-:S03]  /*18ea0*/  ULOP3.LUT UR7, UR5, UR4, URZ, 0x3c, !UPT ;  /* 0x0000000405077292 */ /* 0x000fc6000f8e3cff */
[----:B------:R-:W-:-:S04]  /*18eb0*/  UMOV UR4, UR5 ;  /* 0x0000000500047c82 */ /* 0x000fc80008000000 */
[----:B------:R-:W-:Y:S01]  /*18ec0*/  UMOV UR5, UR7 ;  /* 0x0000000700057c82 */ /* 0x000fe20008000000 */
[----:B--2---:R-:W-:-:S13]  /*18ed0*/  ISETP.NE.U32.AND P1, PT, R4, R5, PT ;  /* 0x000000050400720c */ /* 0x004fda0003f25070 */
[----:B------:R-:W-:Y:S05]  /*18ee0*/  @P1 BRA `(.L_x_11) ;  /* 0xffffff6000581947 */ /* 0x000fea000383ffff */
.L_x_8:
[----:B------:R-:W2:Y:S01]  /*18ef0*/  LDL.LU R8, [R1+0x6d4] ;  /* 0x0006d40001087983 */ /* 0x000ea20000300800 */
[----:B------:R-:W0:Y:S01]  /*18f00*/  LDC R9, c[0x0][0x3a0] ;  /* 0x0000e800ff097b82 */ /* 0x000e220000000800 */
[----:B------:R-:W2:Y:S02]  /*18f10*/  LDCU UR5, c[0x0][0x3b4] ;  /* 0x00007680ff0577ac */ /* 0x000ea40008000800 */
[----:B------:R-:W3:Y:S01]  /*18f20*/  LDL R7, [R1+0xb8] ;  /* 0x0000b80001077983 */ /* 0x000ee20000100800 */
[----:B------:R-:W3:Y:S03]  /*18f30*/  LDCU UR7, c[0x0][0x3b8] ;  /* 0x00007700ff0777ac */ /* 0x000ee60008000800 */
[----:B------:R-:W4:Y:S01]  /*18f40*/  LDL.LU R6, [R1+0x6e0] ;  /* 0x0006e00001067983 */ /* 0x000f220000300800 */
[----:B------:R-:W1:Y:S03]  /*18f50*/  LDCU.128 UR12, c[0x0][0x390] ;  /* 0x00007200ff0c77ac */ /* 0x000e660008000c00 */
[----:B------:R-:W4:Y:S04]  /*18f60*/  LDL.LU R5, [R1+0x6dc] ;  /* 0x0006dc0001057983 */ /* 0x000f280000300800 */
[----:B------:R-:W4:Y:S01]  /*18f70*/  LDL.LU R4, [R1+0x6d8] ;  /* 0x0006d80001047983 */ /* 0x000f220000300800 */
[----:B0-----:R-:W-:-:S05]  /*18f80*/  VIADD R9, R9, 0x7f ;  /* 0x0000007f09097836 */ /* 0x001fca0000000000 */
[----:B------:R-:W-:Y:S01]  /*18f90*/  ISETP.GE.AND P5, PT, R9, 0x80, PT ;  /* 0x000000800900780c */ /* 0x000fe20003fa6270 */
[C---:B--2--5:R-:W-:Y:S01]  /*18fa0*/  IMAD R0, R8.reuse, UR5, RZ ;  /* 0x0000000508007c24 */ /* 0x064fe2000f8e02ff */
[----:B-1----:R-:W-:Y:S01]  /*18fb0*/  ISETP.GE.AND P0, PT, R8, UR14, PT ;  /* 0x0000000e08007c0c */ /* 0x002fe2000bf06270 */
[----:B---3--:R-:W-:-:S03]  /*18fc0*/  IMAD R3, R7, UR7, RZ ;  /* 0x0000000707037c24 */ /* 0x008fc6000f8e02ff */
[----:B------:R-:W-:Y:S01]  /*18fd0*/  LEA R84, P1, R0, UR12, 0x1 ;  /* 0x0000000c00547c11 */ /* 0x000fe2000f8208ff */
[----:B------:R-:W-:Y:S01]  /*18fe0*/  VIADD R69, R3, UR7 ;  /* 0x0000000703457c36 */ /* 0x000fe20008000000 */
[----:B----4-:R-:W-:Y:S02]  /*18ff0*/  ISETP.LT.AND P4, PT, R6, UR15, !P0 ;  /* 0x0000000f06007c0c */ /* 0x010fe4000c781270 */
[----:B------:R-:W-:Y:S01]  /*19000*/  LEA.HI.X.SX32 R0, R0, UR13, 0x1, P1 ;  /* 0x0000000d00007c11 */ /* 0x000fe200088f0eff */
[----:B------:R-:W-:Y:S01]  /*19010*/  VIADD R71, R69, UR7 ;  /* 0x0000000745477c36 */ /* 0x000fe20008000000 */
[----:B------:R-:W-:Y:S02]  /*19020*/  ISETP.LT.AND P6, PT, R5, UR15, !P0 ;  /* 0x0000000f05007c0c */ /* 0x000fe4000c7c1270 */
[----:B------:R-:W-:Y:S01]  /*19030*/  ISETP.LT.AND P3, PT, R4, UR15, !P0 ;  /* 0x0000000f04007c0c */ /* 0x000fe2000c761270 */
[----:B------:R-:W-:-:S12]  /*19040*/  @!P5 BRA `(.L_x_12) ;  /* 0x000000000010d947 */ /* 0x000fd80003800000 */
[----:B------:R-:W-:-:S06]  /*19050*/  USHF.L.U32 UR4, UR4, 0x1f, URZ ;  /* 0x0000001f04047899 */ /* 0x000fcc00080006ff */
[----:B------:R-:W-:-:S04]  /*19060*/  IMAD.U32 R2, RZ, RZ, UR4 ;  /* 0x00000004ff027e24 */ /* 0x000fc8000f8e00ff */
[----:B------:R-:W0:Y:S02]  /*19070*/  SYNCS.PHASECHK.TRANS64.TRYWAIT P1, [UR6], R2 ;  /* 0x00000002ff0075a7 */ /* 0x000e240008021106 */
[----:B0-----:R-:W-:Y:S05]  /*19080*/  @!P1 BRA `(.L_x_13) ;  /* 0x0000001c00b09947 */ /* 0x001fea0003800000 */
.L_x_12:
[----:B------:R-:W2:Y:S04]  /*19090*/  LDL.LU R68, [R1+0xb8] ;  /* 0x0000b80001447983 */ /* 0x000ea80000300800 */
[----:B------:R-:W3:Y:S04]  /*190a0*/  LDL.LU R88, [R1+0x70c] ;  /* 0x00070c0001587983 */ /* 0x000ee80000300800 */
[----:B------:R-:W4:Y:S01]  /*190b0*/  LDL.LU R87, [R1+0x708] ;  /* 0x0007080001577983 */ /* 0x000f220000300800 */
[----:B------:R-:W-:Y:S01]  /*190c0*/  VIADD R73, R71, UR7 ;  /* 0x0000000747497c36 */ /* 0x000fe20008000000 */
[----:B------:R-:W-:Y:S03]  /*190d0*/  BAR.SYNC.DEFER_BLOCKING 0x0 ;  /* 0x0000000000007b1d */ /* 0x000fe60000010000 */
[----:B------:R-:W-:Y:S01]  /*190e0*/  VIADD R75, R73, UR7 ;  /* 0x00000007494b7c36 */ /* 0x000fe20008000000 */
[----:B------:R-:W-:-:S02]  /*190f0*/  LEA R2, P1, R3, R84, 0x1 ;  /* 0x0000005403027211 */ /* 0x000fc400078208ff */
[----:B------:R-:W5:Y:S04]  /*19100*/  LDL.LU R92, [R1+0x71c] ;  /* 0x00071c00015c7983 */ /* 0x000f680000300800 */
[----:B------:R-:W3:Y:S01]  /*19110*/  LDL.LU R86, [R1+0x728] ;  /* 0x0007280001567983 */ /* 0x000ee20000300800 */
[----:B------:R-:W0:Y:S02]  /*19120*/  @!P2 SYNCS.CCTL.IV [UR9+0x8000] ;  /* 0x00800000ff00a9b1 */ /* 0x000e240008000009 */
[----:B0-----:R-:W-:Y:S06]  /*19130*/  BAR.SYNC.DEFER_BLOCKING 0x0 ;  /* 0x0000000000007b1d */ /* 0x001fec0000010000 */
[----:B------:R-:W0:Y:S01]  /*19140*/  LDTM.x64 R4, tmem[UR10] ;  /* 0x0000000a000479ee */ /* 0x000e220008340000 */
[----:B------:R-:W-:Y:S01]  /*19150*/  VIADD R77, R75, UR7 ;  /* 0x000000074b4d7c36 */ /* 0x000fe20008000000 */
[----:B------:R-:W-:Y:S01]  /*19160*/  LEA.HI.X.SX32 R3, R3, R0, 0x1, P1 ;  /* 0x0000000003037211 */ /* 0x000fe200008f0eff */
[----:B------:R-:W5:Y:S01]  /*19170*/  LDL.LU R91, [R1+0x740] ;  /* 0x00074000015b7983 */ /* 0x000f620000300800 */
[----:B------:R-:W-:Y:S01]  /*19180*/  LEA R70, P1, R71, R84, 0x1 ;  /* 0x0000005447467211 */ /* 0x000fe200078208ff */
[----:B------:R-:W-:-:S02]  /*19190*/  VIADD R79, R77, UR7 ;  /* 0x000000074d4f7c36 */ /* 0x000fc40008000000 */
[----:B------:R-:W5:Y:S01]  /*191a0*/  LDL.LU R90, [R1+0x73c] ;  /* 0x00073c00015a7983 */ /* 0x000f620000300800 */
[----:B------:R-:W-:Y:S01]  /*191b0*/  LEA.HI.X.SX32 R71, R71, R0, 0x1, P1 ;  /* 0x0000000047477211 */ /* 0x000fe200008f0eff */
[----:B------:R-:W1:Y:S01]  /*191c0*/  @!P2 SYNCS.CCTL.IV [UR9+0x8008] ;  /* 0x00800800ff00a9b1 */ /* 0x000e620008000009 */
[----:B------:R-:W-:Y:S01]  /*191d0*/  LEA R74, P1, R75, R84, 0x1 ;  /* 0x000000544b4a7211 */ /* 0x000fe200078208ff */
[----:B------:R-:W-:Y:S01]  /*191e0*/  VIADD R81, R79, UR7 ;  /* 0x000000074f517c36 */ /* 0x000fe20008000000 */
[----:B------:R-:W5:Y:S01]  /*191f0*/  LDL.LU R89, [R1+0x738] ;  /* 0x0007380001597983 */ /* 0x000f620000300800 */
[----:B------:R-:W-:Y:S01]  /*19200*/  NOP ;  /* 0x0000000000007918 */ /* 0x000fe20000000000 */
[----:B------:R-:W-:Y:S01]  /*19210*/  LEA.HI.X.SX32 R75, R75, R0, 0x1, P1 ;  /* 0x000000004b4b7211 */ /* 0x000fe200008f0eff */
[----:B------:R-:W-:Y:S01]  /*19220*/  VIADD R85, R81, UR7 ;  /* 0x0000000751557c36 */ /* 0x000fe20008000000 */
[----:B------:R-:W-:Y:S02]  /*19230*/  LEA R78, P1, R79, R84, 0x1 ;  /* 0x000000544f4e7211 */ /* 0x000fe400078208ff */
[----:B0-----:R-:W-:-:S02]  /*19240*/  F2FP.F16.F32.PACK_AB R4, R5, R4 ;  /* 0x000000040504723e */ /* 0x001fc400000000ff */
[----:B------:R-:W-:Y:S02]  /*19250*/  LEA.HI.X.SX32 R79, R79, R0, 0x1, P1 ;  /* 0x000000004f4f7211 */ /* 0x000fe400008f0eff */
[C---:B------:R-:W-:Y:S02]  /*19260*/  LEA R82, P1, R85.reuse, R84, 0x1 ;  /* 0x0000005455527211 */ /* 0x040fe400078208ff */
[----:B------:R-:W-:Y:S02]  /*19270*/  PRMT R5, R4, 0x7632, R5 ;  /* 0x0000763204057816 */ /* 0x000fe40000000005 */
[----:B------:R-:W-:Y:S02]  /*19280*/  LEA.HI.X.SX32 R83, R85, R0, 0x1, P1 ;  /* 0x0000000055537211 */ /* 0x000fe400008f0eff */
[----:B------:R-:W-:Y:S02]  /*19290*/  F2FP.F16.F32.PACK_AB R8, R9, R8 ;  /* 0x000000080908723e */ /* 0x000fe400000000ff */
[----:B------:R-:W-:-:S02]  /*192a0*/  F2FP.F16.F32.PACK_AB R10, R11, R10 ;  /* 0x0000000a0b0a723e */ /* 0x000fc400000000ff */
[----:B------:R-:W-:Y:S02]  /*192b0*/  F2FP.F16.F32.PACK_AB R12, R13, R12 ;  /* 0x0000000c0d0c723e */ /* 0x000fe400000000ff */
[----:B--2---:R-:W-:Y:S02]  /*192c0*/  ISETP.LT.AND P5, PT, R68, UR15, !P0 ;  /* 0x0000000f44007c0c */ /* 0x004fe4000c7a1270 */
[----:B------:R-:W-:-:S04]  /*192d0*/  LEA R68, P2, R69, R84, 0x1 ;  /* 0x0000005445447211 */ /* 0x000fc800078408ff */
[----:B------:R-:W-:Y:S02]  /*192e0*/  LEA.HI.X.SX32 R69, R69, R0, 0x1, P2 ;  /* 0x0000000045457211 */ /* 0x000fe400010f0eff */
[----:B------:R-:W-:-:S04]  /*192f0*/  LEA R72, P2, R73, R84, 0x1 ;  /* 0x0000005449487211 */ /* 0x000fc800078408ff */
[----:B------:R-:W-:Y:S02]  /*19300*/  LEA.HI.X.SX32 R73, R73, R0, 0x1, P2 ;  /* 0x0000000049497211 */ /* 0x000fe400010f0eff */
[----:B------:R-:W-:-:S04]  /*19310*/  LEA R76, P2, R77, R84, 0x1 ;  /* 0x000000544d4c7211 */ /* 0x000fc800078408ff */
[----:B------:R-:W-:Y:S02]  /*19320*/  LEA.HI.X.SX32 R77, R77, R0, 0x1, P2 ;  /* 0x000000004d4d7211 */ /* 0x000fe400010f0eff */
[----:B------:R-:W-:Y:S01]  /*19330*/  LEA R80, P2, R81, R84, 0x1 ;  /* 0x0000005451507211 */ /* 0x000fe200078408ff */
[----:B------:R-:W-:Y:S01]  /*19340*/  @P5 STG.E.U16 desc[UR20][R2.64], R4 ;  /* 0x0000000402005986 */ /* 0x000fe2000c101514 */
[----:B----4-:R-:W-:Y:S02]  /*19350*/  ISETP.LT.AND P1, PT, R87, UR15, !P0 ;  /* 0x0000000f57007c0c */ /* 0x010fe4000c721270 */
[----:B------:R-:W-:Y:S01]  /*19360*/  LEA.HI.X.SX32 R81, R81, R0, 0x1, P2 ;  /* 0x0000000051517211 */ /* 0x000fe200010f0eff */
[----:B------:R0:W-:Y:S01]  /*19370*/  @P4 STG.E.U16 desc[UR20][R68.64], R5 ;  /* 0x0000000544004986 */ /* 0x0001e2000c101514 */
[----:B---3--:R-:W-:Y:S02]  /*19380*/  ISETP.LT.AND P2, PT, R88, UR15, !P0 ;  /* 0x0000000f58007c0c */ /* 0x008fe4000c741270 */
[----:B------:R-:W-:Y:S01]  /*19390*/  ISETP.LT.AND P4, PT, R86, UR15, !P0 ;  /* 0x0000000f56007c0c */ /* 0x000fe2000c781270 */
[----:B------:R-:W2:Y:S04]  /*193a0*/  LDL.LU R88, [R1+0x734] ;  /* 0x0007340001587983 */ /* 0x000ea80000300800 */
[----:B------:R-:W3:Y:S04]  /*193b0*/  LDL.LU R87, [R1+0x730] ;  /* 0x0007300001577983 */ /* 0x000ee80000300800 */
[----:B------:R-:W4:Y:S04]  /*193c0*/  LDL.LU R86, [R1+0x750] ;  /* 0x0007500001567983 */ /* 0x000f280000300800 */
[----:B0-----:R-:W4:Y:S04]  /*193d0*/  LDL.LU R69, [R1+0x74c] ;  /* 0x00074c0001457983 */ /* 0x001f280000300800 */
[----:B------:R-:W4:Y:S04]  /*193e0*/  LDL.LU R9, [R1+0x754] ;  /* 0x0007540001097983 */ /* 0x000f280000300800 */
[----:B------:R-:W4:Y:S04]  /*193f0*/  LDL.LU R68, [R1+0x758] ;  /* 0x0007580001447983 */ /* 0x000f280000300800 */
[----:B------:R-:W4:Y:S04]  /*19400*/  LDL.LU R11, [R1+0x760] ;  /* 0x00076000010b7983 */ /* 0x000f280000300800 */
[----:B------:R-:W4:Y:S01]  /*19410*/  LDL.LU R13, [R1+0x764] ;  /* 0x00076400010d7983 */ /* 0x000f220000300800 */
[----:B------:R-:W-:-:S04]  /*19420*/  F2FP.F16.F32.PACK_AB R6, R7, R6 ;  /* 0x000000060706723e */ /* 0x000fc800000000ff */
[----:B------:R-:W-:Y:S01]  /*19430*/  PRMT R2, R6, 0x7632, R2 ;  /* 0x0000763206027816 */ /* 0x000fe20000000002 */
[----:B------:R-:W-:Y:S01]  /*19440*/  @P6 STG.E.U16 desc[UR20][R70.64], R6 ;  /* 0x0000000646006986 */ /* 0x000fe2000c101514 */
[----:B-----5:R-:W-:Y:S02]  /*19450*/  ISETP.LT.AND P5, PT, R92, UR15, !P0 ;  /* 0x0000000f5c007c0c */ /* 0x020fe4000c7a1270 */
[----:B------:R-:W-:Y:S01]  /*19460*/  ISETP.LT.AND P6, PT, R91, UR15, !P0 ;  /* 0x0000000f5b007c0c */ /* 0x000fe2000c7c1270 */
[----:B------:R0:W-:Y:S01]  /*19470*/  @P3 STG.E.U16 desc[UR20][R72.64], R2 ;  /* 0x0000000248003986 */ /* 0x0001e2000c101514 */
[----:B------:R-:W-:-:S03]  /*19480*/  VIADD R85, R85, UR7 ;  /* 0x0000000755557c36 */ /* 0x000fc60008000000 */
[----:B------:R-:W-:Y:S01]  /*19490*/  @P2 STG.E.U16 desc[UR20][R74.64], R8 ;  /* 0x000000084a002986 */ /* 0x000fe2000c101514 */
[----:B0-----:R-:W-:Y:S01]  /*194a0*/  PRMT R2, R8, 0x7632, R2 ;  /* 0x0000763208027816 */ /* 0x001fe20000000002 */
[----:B------:R-:W-:Y:S01]  /*194b0*/  VIADD R6, R85, UR7 ;  /* 0x0000000755067c36 */ /* 0x000fe20008000000 */
[----:B------:R-:W-:-:S03]  /*194c0*/  ISETP.LT.AND P3, PT, R90, UR15, !P0 ;  /* 0x0000000f5a007c0c */ /* 0x000fc6000c761270 */
[----:B------:R0:W-:Y:S01]  /*194d0*/  @P1 STG.E.U16 desc[UR20][R76.64], R2 ;  /* 0x000000024c001986 */ /* 0x0001e2000c101514 */
[----:B------:R-:W-:-:S03]  /*194e0*/  ISETP.LT.AND P2, PT, R89, UR15, !P0 ;  /* 0x0000000f59007c0c */ /* 0x000fc6000c741270 */
[----:B------:R-:W-:Y:S01]  /*194f0*/  @P5 STG.E.U16 desc[UR20][R78.64], R10 ;  /* 0x0000000a4e005986 */ /* 0x000fe2000c101514 */
[----:B0-----:R-:W-:-:S05]  /*19500*/  PRMT R2, R10, 0x7632, R2 ;  /* 0x000076320a027816 */ /* 0x001fca0000000002 */
[----:B------:R0:W-:Y:S04]  /*19510*/  @P4 STG.E.U16 desc[UR20][R80.64], R2 ;  /* 0x0000000250004986 */ /* 0x0001e8000c101514 */
[----:B------:R-:W-:Y:S01]  /*19520*/  @P6 STG.E.U16 desc[UR20][R82.64], R12 ;  /* 0x0000000c52006986 */ /* 0x000fe2000c101514 */
[-C--:B------:R-:W-:Y:S02]  /*19530*/  LEA R4, P6, R6, R84.reuse, 0x1 ;  /* 0x0000005406047211 */ /* 0x080fe400078c08ff */
[----:B------:R-:W-:Y:S02]  /*19540*/  PRMT R7, R12, 0x7632, R7 ;  /* 0x000076320c077816 */ /* 0x000fe40000000007 */
[----:B0-----:R-:W-:Y:S02]  /*19550*/  LEA R2, P4, R85, R84, 0x1 ;  /* 0x0000005455027211 */ /* 0x001fe400078808ff */
[----:B------:R-:W-:-:S02]  /*19560*/  F2FP.F16.F32.PACK_AB R14, R15, R14 ;  /* 0x0000000e0f0e723e */ /* 0x000fc400000000ff */
[-C--:B------:R-:W-:Y:S02]  /*19570*/  LEA.HI.X.SX32 R3, R85, R0.reuse, 0x1, P4 ;  /* 0x0000000055037211 */ /* 0x080fe400020f0eff */
[C---:B------:R-:W-:Y:S01]  /*19580*/  LEA.HI.X.SX32 R5, R6.reuse, R0, 0x1, P6 ;  /* 0x0000000006057211 */ /* 0x040fe200030f0eff */
[----:B------:R-:W-:Y:S02]  /*19590*/  VIADD R6, R6, UR7 ;  /* 0x0000000706067c36 */ /* 0x000fe40008000000 */
[----:B------:R0:W-:Y:S04]  /*195a0*/  @P3 STG.E.U16 desc[UR20][R2.64], R7 ;  /* 0x0000000702003986 */ /* 0x0001e8000c101514 */
[----:B------:R5:W-:Y:S01]  /*195b0*/  @P2 STG.E.U16 desc[UR20][R4.64], R14 ;  /* 0x0000000e04002986 */ /* 0x000be2000c101514 */
[C---:B0-----:R-:W-:Y:S01]  /*195c0*/  LEA R2, P6, R6.reuse, R84, 0x1 ;  /* 0x0000005406027211 */ /* 0x041fe200078c08ff */
[----:B-----5:R-:W-:-:S03]  /*195d0*/  VIADD R5, R6, UR7 ;  /* 0x0000000706057c36 */ /* 0x020fc60008000000 */
[----:B------:R-:W-:Y:S02]  /*195e0*/  LEA.HI.X.SX32 R3, R6, R0, 0x1, P6 ;  /* 0x0000000006037211 */ /* 0x000fe400030f0eff */
[----:B------:R-:W-:Y:S01]  /*195f0*/  PRMT R7, R14, 0x7632, R7 ;  /* 0x000076320e077816 */ /* 0x000fe20000000007 */
[C---:B------:R-:W-:Y:S01]  /*19600*/  VIADD R6, R5.reuse, UR7 ;  /* 0x0000000705067c36 */ /* 0x040fe20008000000 */
[----:B------:R-:W-:Y:S02]  /*19610*/  LEA R4, P6, R5, R84, 0x1 ;  /* 0x0000005405047211 */ /* 0x000fe400078c08ff */
[----:B------:R-:W-:Y:S02]  /*19620*/  F2FP.F16.F32.PACK_AB R16, R17, R16 ;  /* 0x000000101110723e */ /* 0x000fe400000000ff */
[----:B------:R-:W-:Y:S02]  /*19630*/  LEA.HI.X.SX32 R5, R5, R0, 0x1, P6 ;  /* 0x0000000005057211 */ /* 0x000fe400030f0eff */
[----:B--2---:R-:W-:-:S02]  /*19640*/  ISETP.LT.AND P1, PT, R88, UR15, !P0 ;  /* 0x0000000f58007c0c */ /* 0x004fc4000c721270 */
[----:B---3--:R-:W-:Y:S02]  /*19650*/  ISETP.LT.AND P5, PT, R87, UR15, !P0 ;  /* 0x0000000f57007c0c */ /* 0x008fe4000c7a1270 */
[----:B----4-:R-:W-:Y:S02]  /*19660*/  ISETP.LT.AND P2, PT, R9, UR15, !P0 ;  /* 0x0000000f09007c0c */ /* 0x010fe4000c741270 */
[----:B------:R-:W2:Y:S01]  /*19670*/  LDL.LU R9, [R1+0x774] ;  /* 0x0007740001097983 */ /* 0x000ea20000300800 */
[----:B------:R-:W-:-:S06]  /*19680*/  ISETP.LT.AND P4, PT, R86, UR15, !P0 ;  /* 0x0000000f56007c0c */ /* 0x000fcc000c781270 */
[----:B------:R0:W-:Y:S04]  /*19690*/  @P1 STG.E.U16 desc[UR20][R2.64], R7 ;  /* 0x0000000702001986 */ /* 0x0001e8000c101514 */
[----:B------:R3:W-:Y:S04]  /*196a0*/  @P5 STG.E.U16 desc[UR20][R4.64], R16 ;  /* 0x0000001004005986 */ /* 0x0007e8000c101514 */
[----:B------:R-:W4:Y:S01]  /*196b0*/  LDL.LU R15, [R1+0x770] ;  /* 0x00077000010f7983 */ /* 0x000f220000300800 */
[----:B0-----:R-:W-:-:S03]  /*196c0*/  LEA R2, P6, R6, R84, 0x1 ;  /* 0x0000005406027211 */ /* 0x001fc600078c08ff */
[----:B------:R-:W5:Y:S01]  /*196d0*/  LDL.LU R14, [R1+0x778] ;  /* 0x00077800010e7983 */ /* 0x000f620000300800 */
[C---:B---3--:R-:W-:Y:S01]  /*196e0*/  VIADD R5, R6.reuse, UR7 ;  /* 0x0000000706057c36 */ /* 0x048fe20008000000 */
[----:B------:R-:W-:Y:S02]  /*196f0*/  LEA.HI.X.SX32 R3, R6, R0, 0x1, P6 ;  /* 0x0000000006037211 */ /* 0x000fe400030f0eff */
[----:B------:R-:W-:Y:S02]  /*19700*/  PRMT R6, R16, 0x7632, R6 ;  /* 0x0000763210067816 */ /* 0x000fe40000000006 */
[----:B------:R-:W-:Y:S02]  /*19710*/  ISETP.LT.AND P5, PT, R11, UR15, !P0 ;  /* 0x0000000f0b007c0c */ /* 0x000fe4000c7a1270 */
[----:B------:R-:W3:Y:S04]  /*19720*/  LDL.LU R11, [R1+0x77c] ;  /* 0x00077c00010b7983 */ /* 0x000ee80000300800 */
[----:B------:R0:W-:Y:S01]  /*19730*/  @P4 STG.E.U16 desc[UR20][R2.64], R6 ;  /* 0x0000000602004986 */ /* 0x0001e2000c101514 */
[----:B------:R-:W-:-:S03]  /*19740*/  ISETP.LT.AND P4, PT, R13, UR15, !P0 ;  /* 0x0000000f0d007c0c */ /* 0x000fc6000c781270 */
[----:B------:R-:W5:Y:S01]  /*19750*/  LDL.LU R13, [R1+0x784] ;  /* 0x00078400010d7983 */ /* 0x000f620000300800 */
[----:B------:R-:W-:Y:S02]  /*19760*/  ISETP.LT.AND P3, PT, R69, UR15, !P0 ;  /* 0x0000000f45007c0c */ /* 0x000fe4000c761270 */
[----:B------:R-:W-:Y:S02]  /*19770*/  LEA R4, P6, R5, R84, 0x1 ;  /* 0x0000005405047211 */ /* 0x000fe400078c08ff */
[----:B------:R-:W-:Y:S01]  /*19780*/  F2FP.F16.F32.PACK_AB R18, R19, R18 ;  /* 0x000000121312723e */ /* 0x000fe200000000ff */
[C---:B0-----:R-:W-:Y:S01]  /*19790*/  VIADD R3, R5.reuse, UR7 ;  /* 0x0000000705037c36 */ /* 0x041fe20008000000 */
[----:B------:R-:W-:Y:S02]  /*197a0*/  LEA.HI.X.SX32 R5, R5, R0, 0x1, P6 ;  /* 0x0000000005057211 */ /* 0x000fe400030f0eff */
[----:B------:R-:W-:Y:S01]  /*197b0*/  ISETP.LT.AND P1, PT, R68, UR15, !P0 ;  /* 0x0000000f44007c0c */ /* 0x000fe2000c721270 */
[C---:B------:R-:W-:Y:S01]  /*197c0*/  VIADD R6, R3.reuse, UR7 ;  /* 0x0000000703067c36 */ /* 0x040fe20008000000 */
[----:B------:R-:W-:-:S03]  /*197d0*/  LEA R2, P6, R3, R84, 0x1 ;  /* 0x0000005403027211 */ /* 0x000fc600078c08ff */
[----:B------:R0:W-:Y:S01]  /*197e0*/  @P3 STG.E.U16 desc[UR20][R4.64], R18 ;  /* 0x0000001204003986 */ /* 0x0001e2000c101514 */
[----:B------:R-:W-:Y:S02]  /*197f0*/  LEA.HI.X.SX32 R3, R3, R0, 0x1, P6 ;  /* 0x0000000003037211 */ /* 0x000fe400030f0eff */
[----:B------:R-:W-:Y:S02]  /*19800*/  PRMT R7, R18, 0x7632, R7 ;  /* 0x0000763212077816 */ /* 0x000fe40000000007 */
[----:B------:R-:W-:Y:S02]  /*19810*/  F2FP.F16.F32.PACK_AB R20, R21, R20 ;  /* 0x000000141514723e */ /* 0x000fe400000000ff */
[----:B0-----:R-:W-:-:S04]  /*19820*/  LEA R4, P6, R6, R84, 0x1 ;  /* 0x0000005406047211 */ /* 0x001fc800078c08ff */
[C---:B------:R-:W-:Y:S01]  /*19830*/  LEA.HI.X.SX32 R5, R6.reuse, R0, 0x1, P6 ;  /* 0x0000000006057211 */ /* 0x040fe200030f0eff */
[----:B------:R-:W-:Y:S01]  /*19840*/  VIADD R6, R6, UR7 ;  /* 0x0000000706067c36 */ /* 0x000fe20008000000 */
[----:B------:R0:W-:Y:S04]  /*19850*/  @P2 STG.E.U16 desc[UR20][R2.64], R7 ;  /* 0x0000000702002986 */ /* 0x0001e8000c101514 */
[----:B------:R1:W-:Y:S01]  /*19860*/  @P1 STG.E.U16 desc[UR20][R4.64], R20 ;  /* 0x0000001404001986 */ /* 0x0003e2000c101514 */
[C---:B0-----:R-:W-:Y:S01]  /*19870*/  LEA R2, P6, R6.reuse, R84, 0x1 ;  /* 0x0000005406027211 */ /* 0x041fe200078c08ff */
[----:B-1----:R-:W-:-:S03]  /*19880*/  VIADD R5, R6, UR7 ;  /* 0x0000000706057c36 */ /* 0x002fc60008000000 */
[----:B------:R-:W-:Y:S02]  /*19890*/  LEA.HI.X.SX32 R3, R6, R0, 0x1, P6 ;  /* 0x0000000006037211 */ /* 0x000fe400030f0eff */
[----:B------:R-:W-:Y:S02]  /*198a0*/  PRMT R7, R20, 0x7632, R7 ;  /* 0x0000763214077816 */ /* 0x000fe40000000007 */
[C---:B------:R-:W-:Y:S01]  /*198b0*/  LEA R4, P6, R5.reuse, R84, 0x1 ;  /* 0x0000005405047211 */ /* 0x040fe200078c08ff */
[----:B------:R-:W-:Y:S01]  /*198c0*/  VIADD R6, R5, UR7 ;  /* 0x0000000705067c36 */ /* 0x000fe20008000000 */
[----:B------:R-:W-:Y:S02]  /*198d0*/  F2FP.F16.F32.PACK_AB R22, R23, R22 ;  /* 0x000000161716723e */ /* 0x000fe400000000ff */
[----:B------:R-:W-:Y:S01]  /*198e0*/  LEA.HI.X.SX32 R5, R5, R0, 0x1, P6 ;  /* 0x0000000005057211 */ /* 0x000fe200030f0eff */
[----:B------:R0:W-:Y:S04]  /*198f0*/  @P5 STG.E.U16 desc[UR20][R2.64], R7 ;  /* 0x0000000702005986 */ /* 0x0001e8000c101514 */
[----:B------:R1:W-:Y:S01]  /*19900*/  @P4 STG.E.U16 desc[UR20][R4.64], R22 ;  /* 0x0000001604004986 */ /* 0x0003e2000c101514 */
[----:B--2---:R-:W-:-:S03]  /*19910*/  ISETP.LT.AND P3, PT, R9, UR15, !P0 ;  /* 0x0000000f09007c0c */ /* 0x004fc6000c761270 */
[----:B------:R-:W2:Y:S01]  /*19920*/  LDL.LU R9, [R1+0x788] ;  /* 0x0007880001097983 */ /* 0x000ea20000300800 */
[----:B----4-:R-:W-:-:S03]  /*19930*/  ISETP.LT.AND P2, PT, R15, UR15, !P0 ;  /* 0x0000000f0f007c0c */ /* 0x010fc6000c741270 */
[----:B------:R-:W4:Y:S04]  /*19940*/  LDL.LU R15, [R1+0x798] ;  /* 0x00079800010f7983 */ /* 0x000f280000300800 */
[----:B------:R-:W4:Y:S01]  /*19950*/  LDL.LU R16, [R1+0x794] ;  /* 0x0007940001107983 */ /* 0x000f220000300800 */
[----:B---3--:R-:W-:-:S03]  /*19960*/  ISETP.LT.AND P5, PT, R11, UR15, !P0 ;  /* 0x0000000f0b007c0c */ /* 0x008fc6000c7a1270 */
[----:B------:R-:W3:Y:S01]  /*19970*/  LDL.LU R11, [R1+0x79c] ;  /* 0x00079c00010b7983 */ /* 0x000ee20000300800 */
[----:B-----5:R-:W-:-:S03]  /*19980*/  ISETP.LT.AND P4, PT, R13, UR15, !P0 ;  /* 0x0000000f0d007c0c */ /* 0x020fc6000c781270 */
[----:B------:R-:W5:Y:S01]  /*19990*/  LDL.LU R13, [R1+0x7a0] ;  /* 0x0007a000010d7983 */ /* 0x000f620000300800 */
[----:B------:R-:W-:-:S03]  /*199a0*/  ISETP.LT.AND P1, PT, R14, UR15, !P0 ;  /* 0x0000000f0e007c0c */ /* 0x000fc6000c721270 */
[----:B------:R-:W5:Y:S01]  /*199b0*/  LDL.LU R14, [R1+0x7a8] ;  /* 0x0007a800010e7983 */ /* 0x000f620000300800 */
[C---:B0-----:R-:W-:Y:S01]  /*199c0*/  LEA R2, P6, R6.reuse, R84, 0x1 ;  /* 0x0000005406027211 */ /* 0x041fe200078c08ff */
[----:B-1----:R-:W-:-:S03]  /*199d0*/  VIADD R5, R6, UR7 ;  /* 0x0000000706057c36 */ /* 0x002fc60008000000 */
[----:B------:R-:W-:Y:S02]  /*199e0*/  LEA.HI.X.SX32 R3, R6, R0, 0x1, P6 ;  /* 0x0000000006037211 */ /* 0x000fe400030f0eff */
[----:B------:R-:W-:Y:S01]  /*199f0*/  PRMT R6, R22, 0x7632, R6 ;  /* 0x0000763216067816 */ /* 0x000fe20000000006 */
[C---:B------:R-:W-:Y:S01]  /*19a00*/  VIADD R7, R5.reuse, UR7 ;  /* 0x0000000705077c36 */ /* 0x040fe20008000000 */
[----:B------:R-:W-:Y:S02]  /*19a10*/  LEA R4, P6, R5, R84, 0x1 ;  /* 0x0000005405047211 */ /* 0x000fe400078c08ff */
[----:B------:R-:W-:Y:S01]  /*19a20*/  F2FP.F16.F32.PACK_AB R24, R25, R24 ;  /* 0x000000181918723e */ /* 0x000fe200000000ff */
[----:B------:R0:W-:Y:S01]  /*19a30*/  @P3 STG.E.U16 desc[UR20][R2.64], R6 ;  /* 0x0000000602003986 */ /* 0x0001e2000c101514 */
[----:B------:R-:W-:-:S05]  /*19a40*/  LEA.HI.X.SX32 R5, R5, R0, 0x1, P6 ;  /* 0x0000000005057211 */ /* 0x000fca00030f0eff */
[----:B------:R1:W-:Y:S01]  /*19a50*/  @P2 STG.E.U16 desc[UR20][R4.64], R24 ;  /* 0x0000001804002986 */ /* 0x0003e2000c101514 */
[----:B0-----:R-:W-:-:S04]  /*19a60*/  LEA R2, P6, R7, R84, 0x1 ;  /* 0x0000005407027211 */ /* 0x001fc800078c08ff */
[----:B------:R-:W-:Y:S02]  /*19a70*/  LEA.HI.X.SX32 R3, R7, R0, 0x1, P6 ;  /* 0x0000000007037211 */ /* 0x000fe400030f0eff */
[----:B------:R-:W-:Y:S02]  /*19a80*/  PRMT R6, R24, 0x7632, R6 ;  /* 0x0000763218067816 */ /* 0x000fe40000000006 */
[----:B------:R-:W-:-:S03]  /*19a90*/  F2FP.F16.F32.PACK_AB R26, R27, R26 ;  /* 0x0000001a1b1a723e */ /* 0x000fc600000000ff */
[----:B------:R0:W-:Y:S01]  /*19aa0*/  @P1 STG.E.U16 desc[UR20][R2.64], R6 ;  /* 0x0000000602001986 */ /* 0x0001e2000c101514 */
[----:B------:R-:W-:Y:S02]  /*19ab0*/  PRMT R8, R26, 0x7632, R8 ;  /* 0x000076321a087816 */ /* 0x000fe40000000008 */
[----:B------:R-:W-:Y:S02]  /*19ac0*/  F2FP.F16.F32.PACK_AB R28, R29, R28 ;  /* 0x0000001c1d1c723e */ /* 0x000fe400000000ff */
[----:B--2---:R-:W-:Y:S01]  /*19ad0*/  ISETP.LT.AND P3, PT, R9, UR15, !P0 ;  /* 0x0000000f09007c0c */ /* 0x004fe2000c761270 */
[----:B------:R-:W-:-:S05]  /*19ae0*/  VIADD R9, R7, UR7 ;  /* 0x0000000707097c36 */ /* 0x000fca0008000000 */
[----:B-1----:R-:W-:-:S04]  /*19af0*/  LEA R4, P6, R9, R84, 0x1 ;  /* 0x0000005409047211 */ /* 0x002fc800078c08ff */
[C---:B------:R-:W-:Y:S01]  /*19b00*/  LEA.HI.X.SX32 R5, R9.reuse, R0, 0x1, P6 ;  /* 0x0000000009057211 */ /* 0x040fe200030f0eff */
[----:B------:R-:W-:-:S05]  /*19b10*/  VIADD R9, R9, UR7 ;  /* 0x0000000709097c36 */ /* 0x000fca0008000000 */
[C---:B0-----:R-:W-:Y:S01]  /*19b20*/  LEA R2, P6, R9.reuse, R84, 0x1 ;  /* 0x0000005409027211 */ /* 0x041fe200078c08ff */
[----:B------:R0:W-:Y:S03]  /*19b30*/  @P5 STG.E.U16 desc[UR20][R4.64], R26 ;  /* 0x0000001a04005986 */ /* 0x0001e6000c101514 */
[----:B------:R-:W-:Y:S02]  /*19b40*/  LEA.HI.X.SX32 R3, R9, R0, 0x1, P6 ;  /* 0x0000000009037211 */ /* 0x000fe400030f0eff */
[----:B----4-:R-:W-:Y:S02]  /*19b50*/  ISETP.LT.AND P2, PT, R15, UR15, !P0 ;  /* 0x0000000f0f007c0c */ /* 0x010fe4000c741270 */
[----:B------:R-:W2:Y:S01]  /*19b60*/  LDL.LU R15, [R1+0x7ac] ;  /* 0x0007ac00010f7983 */ /* 0x000ea20000300800 */
[----:B------:R-:W-:Y:S02]  /*19b70*/  ISETP.LT.AND P1, PT, R16, UR15, !P0 ;  /* 0x0000000f10007c0c */ /* 0x000fe4000c721270 */
[----:B---3--:R-:W-:Y:S01]  /*19b80*/  ISETP.LT.AND P5, PT, R11, UR15, !P0 ;  /* 0x0000000f0b007c0c */ /* 0x008fe2000c7a1270 */
[----:B------:R1:W-:Y:S04]  /*19b90*/  @P4 STG.E.U16 desc[UR20][R2.64], R8 ;  /* 0x0000000802004986 */ /* 0x0003e8000c101514 */
[----:B------:R-:W3:Y:S01]  /*19ba0*/  LDL.LU R11, [R1+0x7bc] ;  /* 0x0007bc00010b7983 */ /* 0x000ee20000300800 */
[----:B-----5:R-:W-:-:S03]  /*19bb0*/  ISETP.LT.AND P4, PT, R13, UR15, !P0 ;  /* 0x0000000f0d007c0c */ /* 0x020fc6000c781270 */
[----:B------:R-:W4:Y:S04]  /*19bc0*/  LDL.LU R16, [R1+0x7b8] ;  /* 0x0007b80001107983 */ /* 0x000f280000300800 */
[----:B------:R-:W5:Y:S01]  /*19bd0*/  LDL.LU R13, [R1+0x7c0] ;  /* 0x0007c000010d7983 */ /* 0x000f620000300800 */
[----:B------:R-:W-:-:S05]  /*19be0*/  VIADD R7, R9, UR7 ;  /* 0x0000000709077c36 */ /* 0x000fca0008000000 */
[----:B0-----:R-:W-:-:S04]  /*19bf0*/  LEA R4, P6, R7, R84, 0x1 ;  /* 0x0000005407047211 */ /* 0x001fc800078c08ff */
[----:B------:R-:W-:-:S05]  /*19c00*/  LEA.HI.X.SX32 R5, R7, R0, 0x1, P6 ;  /* 0x0000000007057211 */ /* 0x000fca00030f0eff */
[----:B------:R0:W-:Y:S01]  /*19c10*/  @P3 STG.E.U16 desc[UR20][R4.64], R28 ;  /* 0x0000001c04003986 */ /* 0x0001e2000c101514 */
[----:B------:R-:W-:-:S03]  /*19c20*/  ISETP.LT.AND P3, PT, R14, UR15, !P0 ;  /* 0x0000000f0e007c0c */ /* 0x000fc6000c761270 */
[----:B------:R-:W4:Y:S01]  /*19c30*/  LDL.LU R14, [R1+0x7c4] ;  /* 0x0007c400010e7983 */ /* 0x000f220000300800 */
[----:B------:R-:W-:-:S04]  /*19c40*/  VIADD R9, R7, UR7 ;  /* 0x0000000707097c36 */ /* 0x000fc80008000000 */
[C---:B------:R-:W-:Y:S01]  /*19c50*/  VIADD R7, R9.reuse, UR7 ;  /* 0x0000000709077c36 */ /* 0x040fe20008000000 */
[C---:B-1----:R-:W-:Y:S02]  /*19c60*/  LEA R2, P6, R9.reuse, R84, 0x1 ;  /* 0x0000005409027211 */ /* 0x042fe400078c08ff */
[----:B0-----:R-:W-:Y:S02]  /*19c70*/  PRMT R5, R28, 0x7632, R5 ;  /* 0x000076321c057816 */ /* 0x001fe40000000005 */
[----:B------:R-:W-:Y:S01]  /*19c80*/  LEA.HI.X.SX32 R3, R9, R0, 0x1, P6 ;  /* 0x0000000009037211 */ /* 0x000fe200030f0eff */
[C---:B------:R-:W-:Y:S01]  /*19c90*/  VIADD R9, R7.reuse, UR7 ;  /* 0x0000000707097c36 */ /* 0x040fe20008000000 */
[----:B------:R-:W-:Y:S02]  /*19ca0*/  LEA R4, P6, R7, R84, 0x1 ;  /* 0x0000005407047211 */ /* 0x000fe400078c08ff */
[----:B------:R-:W-:Y:S01]  /*19cb0*/  F2FP.F16.F32.PACK_AB R30, R31, R30 ;  /* 0x0000001e1f1e723e */ /* 0x000fe200000000ff */
[----:B------:R0:W-:Y:S01]  /*19cc0*/  @P2 STG.E.U16 desc[UR20][R2.64], R5 ;  /* 0x0000000502002986 */ /* 0x0001e2000c101514 */
[----:B------:R-:W-:-:S02]  /*19cd0*/  F2FP.F16.F32.PACK_AB R32, R33, R32 ;  /* 0x000000202120723e */ /* 0x000fc400000000ff */
[----:B------:R-:W-:Y:S02]  /*19ce0*/  PRMT R6, R30, 0x7632, R6 ;  /* 0x000076321e067816 */ /* 0x000fe40000000006 */
[----:B0-----:R-:W-:Y:S01]  /*19cf0*/  LEA.HI.X.SX32 R5, R7, R0, 0x1, P6 ;  /* 0x0000000007057211 */ /* 0x001fe200030f0eff */
[C---:B------:R-:W-:Y:S01]  /*19d00*/  VIADD R7, R9.reuse, UR7 ;  /* 0x0000000709077c36 */ /* 0x040fe20008000000 */
[----:B------:R-:W-:-:S03]  /*19d10*/  LEA R2, P6, R9, R84, 0x1 ;  /* 0x0000005409027211 */ /* 0x000fc600078c08ff */
[----:B------:R0:W-:Y:S01]  /*19d20*/  @P1 STG.E.U16 desc[UR20][R4.64], R30 ;  /* 0x0000001e04001986 */ /* 0x0001e2000c101514 */
[----:B------:R-:W-:Y:S02]  /*19d30*/  LEA.HI.X.SX32 R3, R9, R0, 0x1, P6 ;  /* 0x0000000009037211 */ /* 0x000fe400030f0eff */
[----:B0-----:R-:W-:-:S04]  /*19d40*/  LEA R4, P6, R7, R84, 0x1 ;  /* 0x0000005407047211 */ /* 0x001fc800078c08ff */
[C---:B------:R-:W-:Y:S01]  /*19d50*/  LEA.HI.X.SX32 R5, R7.reuse, R0, 0x1, P6 ;  /* 0x0000000007057211 */ /* 0x040fe200030f0eff */
[----:B------:R0:W-:Y:S04]  /*19d60*/  @P5 STG.E.U16 desc[UR20][R2.64], R6 ;  /* 0x0000000602005986 */ /* 0x0001e8000c101514 */
[----:B------:R1:W-:Y:S01]  /*19d70*/  @P4 STG.E.U16 desc[UR20][R4.64], R32 ;  /* 0x0000002004004986 */ /* 0x0003e2000c101514 */
[----:B------:R-:W-:Y:S01]  /*19d80*/  VIADD R7, R7, UR7 ;  /* 0x0000000707077c36 */ /* 0x000fe20008000000 */
[----:B------:R-:W-:-:S04]  /*19d90*/  PRMT R8, R32, 0x7632, R8 ;  /* 0x0000763220087816 */ /* 0x000fc80000000008 */
[----:B0-----:R-:W-:-:S04]  /*19da0*/  LEA R2, P6, R7, R84, 0x1 ;  /* 0x0000005407027211 */ /* 0x001fc800078c08ff */
[----:B------:R-:W-:-:S05]  /*19db0*/  LEA.HI.X.SX32 R3, R7, R0, 0x1, P6 ;  /* 0x0000000007037211 */ /* 0x000fca00030f0eff */
[----:B------:R0:W-:Y:S01]  /*19dc0*/  @P3 STG.E.U16 desc[UR20][R2.64], R8 ;  /* 0x0000000802003986 */ /* 0x0001e2000c101514 */
[----:B--2---:R-:W-:-:S03]  /*19dd0*/  ISETP.LT.AND P2, PT, R15, UR15, !P0 ;  /* 0x0000000f0f007c0c */ /* 0x004fc6000c741270 */
[----:B------:R-:W2:Y:S01]  /*19de0*/  LDL.LU R15, [R1+0x7cc] ;  /* 0x0007cc00010f7983 */ /* 0x000ea20000300800 */
[----:B---3--:R-:W-:-:S03]  /*19df0*/  ISETP.LT.AND P1, PT, R11, UR15, !P0 ;  /* 0x0000000f0b007c0c */ /* 0x008fc6000c721270 */
[----:B------:R-:W3:Y:S01]  /*19e00*/  LDL.LU R11, [R1+0x7d0] ;  /* 0x0007d000010b7983 */ /* 0x000ee20000300800 */
[----:B-----5:R-:W-:-:S03]  /*19e10*/  ISETP.LT.AND P4, PT, R13, UR15, !P0 ;  /* 0x0000000f0d007c0c */ /* 0x020fc6000c781270 */
[----:B------:R-:W5:Y:S04]  /*19e20*/  LDL.LU R13, [R1+0x7c8] ;  /* 0x0007c800010d7983 */ /* 0x000f680000300800 */
[----:B------:R-:W5:Y:S01]  /*19e30*/  LDL.LU R17, [R1+0x7b4] ;  /* 0x0007b40001117983 */ /* 0x000f620000300800 */
[----:B----4-:R-:W-:-:S03]  /*19e40*/  ISETP.LT.AND P3, PT, R14, UR15, !P0 ;  /* 0x0000000f0e007c0c */ /* 0x010fc6000c761270 */
[----:B------:R-:W4:Y:S01]  /*19e50*/  LDL.LU R14, [R1+0x7b0] ;  /* 0x0007b000010e7983 */ /* 0x000f220000300800 */
[----:B------:R-:W-:Y:S01]  /*19e60*/  VIADD R9, R7, UR7 ;  /* 0x0000000707097c36 */ /* 0x000fe20008000000 */
[----:B------:R-:W-:-:S03]  /*19e70*/  F2FP.F16.F32.PACK_AB R34, R35, R34 ;  /* 0x000000222322723e */ /* 0x000fc600000000ff */
[C---:B------:R-:W-:Y:S01]  /*19e80*/  VIADD R7, R9.reuse, UR7 ;  /* 0x0000000709077c36 */ /* 0x040fe20008000000 */
[----:B-1----:R-:W-:-:S04]  /*19e90*/  LEA R4, P6, R9, R84, 0x1 ;  /* 0x0000005409047211 */ /* 0x002fc800078c08ff */
[----:B------:R-:W-:Y:S01]  /*19ea0*/  LEA.HI.X.SX32 R5, R9, R0, 0x1, P6 ;  /* 0x0000000009057211 */ /* 0x000fe200030f0eff */
[C---:B------:R-:W-:Y:S01]  /*19eb0*/  VIADD R9, R7.reuse, UR7 ;  /* 0x0000000707097c36 */ /* 0x040fe20008000000 */
[C---:B0-----:R-:W-:Y:S02]  /*19ec0*/  LEA R2, P6, R7.reuse, R84, 0x1 ;  /* 0x0000005407027211 */ /* 0x041fe400078c08ff */
[----:B------:R-:W-:Y:S01]  /*19ed0*/  ISETP.LT.AND P5, PT, R16, UR15, !P0 ;  /* 0x0000000f10007c0c */ /* 0x000fe2000c7a1270 */
[----:B------:R0:W-:Y:S01]  /*19ee0*/  @P2 STG.E.U16 desc[UR20][R4.64], R34 ;  /* 0x0000002204002986 */ /* 0x0001e2000c101514 */
[----:B------:R-:W-:Y:S02]  /*19ef0*/  LEA.HI.X.SX32 R3, R7, R0, 0x1, P6 ;  /* 0x0000000007037211 */ /* 0x000fe400030f0eff */
[----:B------:R-:W-:Y:S01]  /*19f00*/  F2FP.F16.F32.PACK_AB R36, R37, R36 ;  /* 0x000000242524723e */ /* 0x000fe200000000ff */
[----:B------:R-:W4:Y:S01]  /*19f10*/  LDL.LU R16, [R1+0x7a4] ;  /* 0x0007a40001107983 */ /* 0x000f220000300800 */
[----:B0-----:R-:W-:-:S02]  /*19f20*/  PRMT R5, R34, 0x7632, R5 ;  /* 0x0000763222057816 */ /* 0x001fc40000000005 */
[----:B------:R-:W-:-:S03]  /*19f30*/  LEA R4, P6, R9, R84, 0x1 ;  /* 0x0000005409047211 */ /* 0x000fc600078c08ff */
[----:B------:R0:W-:Y:S01]  /*19f40*/  @P1 STG.E.U16 desc[UR20][R2.64], R5 ;  /* 0x0000000502001986 */ /* 0x0001e2000c101514 */
[C---:B------:R-:W-:Y:S01]  /*19f50*/  VIADD R7, R9.reuse, UR7 ;  /* 0x0000000709077c36 */ /* 0x040fe20008000000 */
[----:B0-----:R-:W-:-:S05]  /*19f60*/  LEA.HI.X.SX32 R5, R9, R0, 0x1, P6 ;  /* 0x0000000009057211 */ /* 0x001fca00030f0eff */
[----:B------:R0:W-:Y:S01]  /*19f70*/  @P5 STG.E.U16 desc[UR20][R4.64], R36 ;  /* 0x0000002404005986 */ /* 0x0001e2000c101514 */
[----:B------:R-:W-:Y:S02]  /*19f80*/  LEA R6, P6, R7, R84, 0x1 ;  /* 0x0000005407067211 */ /* 0x000fe400078c08ff */
[----:B------:R-:W-:Y:S02]  /*19f90*/  PRMT R3, R36, 0x7632, R3 ;  /* 0x0000763224037816 */ /* 0x000fe40000000003 */
[----:B------:R-:W-:Y:S02]  /*19fa0*/  F2FP.F16.F32.PACK_AB R38, R39, R38 ;  /* 0x000000262726723e */ /* 0x000fe400000000ff */
[----:B--2---:R-:W-:Y:S02]  /*19fb0*/  ISETP.LT.AND P2, PT, R15, UR15, !P0 ;  /* 0x0000000f0f007c0c */ /* 0x004fe4000c741270 */
[----:B------:R-:W2:Y:S01]  /*19fc0*/  LDL.LU R15, [R1+0x790] ;  /* 0x00079000010f7983 */ /* 0x000ea20000300800 */
[----:B---3--:R-:W-:Y:S01]  /*19fd0*/  ISETP.LT.AND P1, PT, R11, UR15, !P0 ;  /* 0x0000000f0b007c0c */ /* 0x008fe2000c721270 */
[----:B------:R-:W-:Y:S01]  /*19fe0*/  VIADD R11, R7, UR7 ;  /* 0x00000007070b7c36 */ /* 0x000fe20008000000 */
[----:B-----5:R-:W-:-:S02]  /*19ff0*/  ISETP.LT.AND P5, PT, R13, UR15, !P0 ;  /* 0x0000000f0d007c0c */ /* 0x020fc4000c7a1270 */
[----:B------:R-:W3:Y:S01]  /*1a000*/  LDL.LU R13, [R1+0x78c] ;  /* 0x00078c00010d7983 */ /* 0x000ee20000300800 */
[----:B------:R-:W-:Y:S02]  /*1a010*/  LEA.HI.X.SX32 R7, R7, R0, 0x1, P6 ;  /* 0x0000000007077211 */ /* 0x000fe400030f0eff */
[----:B------:R-:W-:-:S04]  /*1a020*/  LEA R8, P6, R11, R84, 0x1 ;  /* 0x000000540b087211 */ /* 0x000fc800078c08ff */
[----:B------:R-:W-:Y:S01]  /*1a030*/  LEA.HI.X.SX32 R9, R11, R0, 0x1, P6 ;  /* 0x000000000b097211 */ /* 0x000fe200030f0eff */
[----:B------:R1:W-:Y:S04]  /*1a040*/  @P4 STG.E.U16 desc[UR20][R6.64], R3 ;  /* 0x0000000306004986 */ /* 0x0003e8000c101514 */
[----:B------:R5:W-:Y:S01]  /*1a050*/  @P3 STG.E.U16 desc[UR20][R8.64], R38 ;  /* 0x0000002608003986 */ /* 0x000be2000c101514 */
[----:B----4-:R-:W-:-:S03]  /*1a060*/  ISETP.LT.AND P3, PT, R14, UR15, !P0 ;  /* 0x0000000f0e007c0c */ /* 0x010fc6000c761270 */
[----:B------:R-:W4:Y:S01]  /*1a070*/  LDL.LU R14, [R1+0x780] ;  /* 0x00078000010e7983 */ /* 0x000f220000300800 */
[----:B------:R-:W-:-:S04]  /*1a080*/  VIADD R11, R11, UR7 ;  /* 0x000000070b0b7c36 */ /* 0x000fc80008000000 */
[C---:B0-----:R-:W-:Y:S01]  /*1a090*/  VIADD R5, R11.reuse, UR7 ;  /* 0x000000070b057c36 */ /* 0x041fe20008000000 */
[----:B------:R-:W-:-:S04]  /*1a0a0*/  LEA R2, P6, R11, R84, 0x1 ;  /* 0x000000540b027211 */ /* 0x000fc800078c08ff */
[----:B-1----:R-:W-:Y:S01]  /*1a0b0*/  LEA.HI.X.SX32 R3, R11, R0, 0x1, P6 ;  /* 0x000000000b037211 */ /* 0x002fe200030f0eff */
[C---:B------:R-:W-:Y:S01]  /*1a0c0*/  VIADD R7, R5.reuse, UR7 ;  /* 0x0000000705077c36 */ /* 0x040fe20008000000 */
[----:B------:R-:W-:Y:S02]  /*1a0d0*/  LEA R4, P6, R5, R84, 0x1 ;  /* 0x0000005405047211 */ /* 0x000fe400078c08ff */
[----:B------:R-:W-:Y:S02]  /*1a0e0*/  PRMT R10, R38, 0x7632, R10 ;  /* 0x00007632260a7816 */ /* 0x000fe4000000000a */
[----:B------:R-:W-:Y:S02]  /*1a0f0*/  F2FP.F16.F32.PACK_AB R40, R41, R40 ;  /* 0x000000282928723e */ /* 0x000fe400000000ff */
[----:B------:R-:W-:Y:S02]  /*1a100*/  LEA.HI.X.SX32 R5, R5, R0, 0x1, P6 ;  /* 0x0000000005057211 */ /* 0x000fe400030f0eff */
[C---:B------:R-:W-:Y:S01]  /*1a110*/  LEA R6, P6, R7.reuse, R84, 0x1 ;  /* 0x0000005407067211 */ /* 0x040fe200078c08ff */
[----:B------:R-:W-:Y:S01]  /*1a120*/  @P2 STG.E.U16 desc[UR20][R2.64], R10 ;  /* 0x0000000a02002986 */ /* 0x000fe2000c101514 */
[----:B-----5:R-:W-:-:S02]  /*1a130*/  VIADD R9, R7, UR7 ;  /* 0x0000000707097c36 */ /* 0x020fc40008000000 */
[----:B------:R-:W-:Y:S01]  /*1a140*/  LEA.HI.X.SX32 R7, R7, R0, 0x1, P6 ;  /* 0x0000000007077211 */ /* 0x000fe200030f0eff */
[----:B------:R0:W-:Y:S01]  /*1a150*/  @P1 STG.E.U16 desc[UR20][R4.64], R40 ;  /* 0x0000002804001986 */ /* 0x0001e2000c101514 */
[----:B------:R-:W-:Y:S02]  /*1a160*/  ISETP.LT.AND P4, PT, R17, UR15, !P0 ;  /* 0x0000000f11007c0c */ /* 0x000fe4000c781270 */
[----:B------:R-:W-:Y:S01]  /*1a170*/  ISETP.LT.AND P2, PT, R16, UR15, !P0 ;  /* 0x0000000f10007c0c */ /* 0x000fe2000c741270 */
[----:B------:R-:W5:Y:S04]  /*1a180*/  LDL.LU R17, [R1+0x76c] ;  /* 0x00076c0001117983 */ /* 0x000f680000300800 */
[----:B------:R-:W5:Y:S01]  /*1a190*/  LDL.LU R16, [R1+0x768] ;  /* 0x0007680001107983 */ /* 0x000f620000300800 */
[----:B0-----:R-:W-:-:S05]  /*1a1a0*/  PRMT R5, R40, 0x7632, R5 ;  /* 0x0000763228057816 */ /* 0x001fca0000000005 */
[----:B------:R0:W-:Y:S01]  /*1a1b0*/  @P5 STG.E.U16 desc[UR20][R6.64], R5 ;  /* 0x0000000506005986 */ /* 0x0001e2000c101514 */
[C---:B------:R-:W-:Y:S01]  /*1a1c0*/  LEA R8, P6, R9.reuse, R84, 0x1 ;  /* 0x0000005409087211 */ /* 0x040fe200078c08ff */
[----:B------:R-:W-:Y:S01]  /*1a1d0*/  VIADD R3, R9, UR7 ;  /* 0x0000000709037c36 */ /* 0x000fe20008000000 */
[----:B------:R-:W-:Y:S02]  /*1a1e0*/  F2FP.F16.F32.PACK_AB R42, R43, R42 ;  /* 0x0000002a2b2a723e */ /* 0x000fe400000000ff */
[----:B------:R-:W-:-:S05]  /*1a1f0*/  LEA.HI.X.SX32 R9, R9, R0, 0x1, P6 ;  /* 0x0000000009097211 */ /* 0x000fca00030f0eff */
[----:B------:R1:W-:Y:S01]  /*1a200*/  @P4 STG.E.U16 desc[UR20][R8.64], R42 ;  /* 0x0000002a08004986 */ /* 0x0003e2000c101514 */
[----:B--2---:R-:W-:-:S03]  /*1a210*/  ISETP.LT.AND P1, PT, R15, UR15, !P0 ;  /* 0x0000000f0f007c0c */ /* 0x004fc6000c721270 */
[----:B------:R-:W2:Y:S01]  /*1a220*/  LDL.LU R15, [R1+0x75c] ;  /* 0x00075c00010f7983 */ /* 0x000ea20000300800 */
[----:B---3--:R-:W-:-:S03]  /*1a230*/  ISETP.LT.AND P5, PT, R13, UR15, !P0 ;  /* 0x0000000f0d007c0c */ /* 0x008fc6000c7a1270 */
[----:B------:R-:W3:Y:S01]  /*1a240*/  LDL.LU R13, [R1+0x748] ;  /* 0x00074800010d7983 */ /* 0x000ee20000300800 */
[----:B----4-:R-:W-:-:S03]  /*1a250*/  ISETP.LT.AND P4, PT, R14, UR15, !P0 ;  /* 0x0000000f0e007c0c */ /* 0x010fc6000c781270 */
[----:B------:R-:W4:Y:S01]  /*1a260*/  LDL.LU R14, [R1+0x744] ;  /* 0x00074400010e7983 */ /* 0x000f220000300800 */
[C---:B------:R-:W-:Y:S01]  /*1a270*/  VIADD R11, R3.reuse, UR7 ;  /* 0x00000007030b7c36 */ /* 0x040fe20008000000 */
[----:B------:R-:W-:-:S04]  /*1a280*/  LEA R2, P6, R3, R84, 0x1 ;  /* 0x0000005403027211 */ /* 0x000fc800078c08ff */
[----:B------:R-:W-:Y:S02]  /*1a290*/  LEA.HI.X.SX32 R3, R3, R0, 0x1, P6 ;  /* 0x0000000003037211 */ /* 0x000fe400030f0eff */
[----:B------:R-:W-:-:S04]  /*1a2a0*/  LEA R4, P6, R11, R84, 0x1 ;  /* 0x000000540b047211 */ /* 0x000fc800078c08ff */
[C---:B0-----:R-:W-:Y:S01]  /*1a2b0*/  LEA.HI.X.SX32 R5, R11.reuse, R0, 0x1, P6 ;  /* 0x000000000b057211 */ /* 0x041fe200030f0eff */
[----:B------:R-:W-:Y:S01]  /*1a2c0*/  VIADD R11, R11, UR7 ;  /* 0x000000070b0b7c36 */ /* 0x000fe20008000000 */
[----:B------:R-:W-:-:S03]  /*1a2d0*/  PRMT R7, R42, 0x7632, R7 ;  /* 0x000076322a077816 */ /* 0x000fc60000000007 */
[C---:B-1----:R-:W-:Y:S01]  /*1a2e0*/  VIADD R9, R11.reuse, UR7 ;  /* 0x000000070b097c36 */ /* 0x042fe20008000000 */
[----:B------:R-:W-:Y:S01]  /*1a2f0*/  LEA R6, P6, R11, R84, 0x1 ;  /* 0x000000540b067211 */ /* 0x000fe200078c08ff */
[----:B------:R0:W-:Y:S01]  /*1a300*/  @P3 STG.E.U16 desc[UR20][R2.64], R7 ;  /* 0x0000000702003986 */ /* 0x0001e2000c101514 */
[----:B------:R-:W-:Y:S02]  /*1a310*/  F2FP.F16.F32.PACK_AB R44, R45, R44 ;  /* 0x0000002c2d2c723e */ /* 0x000fe400000000ff */
[----:B------:R-:W-:Y:S02]  /*1a320*/  F2FP.F16.F32.PACK_AB R46, R47, R46 ;  /* 0x0000002e2f2e723e */ /* 0x000fe400000000ff */
[----:B------:R-:W-:Y:S02]  /*1a330*/  PRMT R10, R44, 0x7632, R10 ;  /* 0x000076322c0a7816 */ /* 0x000fe4000000000a */
[----:B0-----:R-:W-:Y:S02]  /*1a340*/  LEA.HI.X.SX32 R7, R11, R0, 0x1, P6 ;  /* 0x000000000b077211 */ /* 0x001fe400030f0eff */
[C---:B------:R-:W-:Y:S01]  /*1a350*/  LEA R8, P6, R9.reuse, R84, 0x1 ;  /* 0x0000005409087211 */ /* 0x040fe200078c08ff */
[----:B------:R-:W-:Y:S01]  /*1a360*/  VIADD R3, R9, UR7 ;  /* 0x0000000709037c36 */ /* 0x000fe20008000000 */
[----:B-----5:R-:W-:-:S02]  /*1a370*/  ISETP.LT.AND P3, PT, R17, UR15, !P0 ;  /* 0x0000000f11007c0c */ /* 0x020fc4000c761270 */
[----:B------:R-:W-:Y:S01]  /*1a380*/  LEA.HI.X.SX32 R9, R9, R0, 0x1, P6 ;  /* 0x0000000009097211 */ /* 0x000fe200030f0eff */
[----:B------:R0:W-:Y:S01]  /*1a390*/  @P2 STG.E.U16 desc[UR20][R4.64], R44 ;  /* 0x0000002c04002986 */ /* 0x0001e2000c101514 */
[----:B------:R-:W-:-:S03]  /*1a3a0*/  ISETP.LT.AND P2, PT, R16, UR15, !P0 ;  /* 0x0000000f10007c0c */ /* 0x000fc6000c741270 */
[----:B------:R-:W5:Y:S04]  /*1a3b0*/  LDL.LU R17, [R1+0x72c] ;  /* 0x00072c0001117983 */ /* 0x000f680000300800 */
[----:B------:R-:W-:Y:S04]  /*1a3c0*/  @P1 STG.E.U16 desc[UR20][R6.64], R10 ;  /* 0x0000000a06001986 */ /* 0x000fe8000c101514 */
[----:B------:R-:W5:Y:S04]  /*1a3d0*/  LDL.LU R16, [R1+0x724] ;  /* 0x0007240001107983 */ /* 0x000f680000300800 */
[----:B------:R1:W-:Y:S01]  /*1a3e0*/  @P5 STG.E.U16 desc[UR20][R8.64], R46 ;  /* 0x0000002e08005986 */ /* 0x0003e2000c101514 */
[C---:B------:R-:W-:Y:S01]  /*1a3f0*/  LEA R2, P6, R3.reuse, R84, 0x1 ;  /* 0x0000005403027211 */ /* 0x040fe200078c08ff */
[----:B0-----:R-:W-:-:S03]  /*1a400*/  VIADD R5, R3, UR7 ;  /* 0x0000000703057c36 */ /* 0x001fc60008000000 */
[----:B------:R-:W-:Y:S02]  /*1a410*/  LEA.HI.X.SX32 R3, R3, R0, 0x1, P6 ;  /* 0x0000000003037211 */ /* 0x000fe400030f0eff */
[----:B-1----:R-:W-:-:S05]  /*1a420*/  PRMT R9, R46, 0x7632, R9 ;  /* 0x000076322e097816 */ /* 0x002fca0000000009 */
[----:B------:R0:W-:Y:S01]  /*1a430*/  @P4 STG.E.U16 desc[UR20][R2.64], R9 ;  /* 0x0000000902004986 */ /* 0x0001e2000c101514 */
[----:B--2---:R-:W-:-:S03]  /*1a440*/  ISETP.LT.AND P1, PT, R15, UR15, !P0 ;  /* 0x0000000f0f007c0c */ /* 0x004fc6000c721270 */
[----:B------:R-:W2:Y:S01]  /*1a450*/  LDL.LU R15, [R1+0x720] ;  /* 0x00072000010f7983 */ /* 0x000ea20000300800 */
[----:B---3--:R-:W-:-:S03]  /*1a460*/  ISETP.LT.AND P5, PT, R13, UR15, !P0 ;  /* 0x0000000f0d007c0c */ /* 0x008fc6000c7a1270 */
[----:B------:R-:W3:Y:S01]  /*1a470*/  LDL.LU R13, [R1+0x718] ;  /* 0x00071800010d7983 */ /* 0x000ee20000300800 */
[----:B----4-:R-:W-:-:S03]  /*1a480*/  ISETP.LT.AND P4, PT, R14, UR15, !P0 ;  /* 0x0000000f0e007c0c */ /* 0x010fc6000c781270 */
[----:B------:R-:W4:Y:S01]  /*1a490*/  LDL.LU R14, [R1+0x714] ;  /* 0x00071400010e7983 */ /* 0x000f220000300800 */
[C---:B------:R-:W-:Y:S01]  /*1a4a0*/  LEA R4, P6, R5.reuse, R84, 0x1 ;  /* 0x0000005405047211 */ /* 0x040fe200078c08ff */
[----:B------:R-:W-:-:S03]  /*1a4b0*/  VIADD R7, R5, UR7 ;  /* 0x0000000705077c36 */ /* 0x000fc60008000000 */
[----:B------:R-:W-:Y:S01]  /*1a4c0*/  LEA.HI.X.SX32 R5, R5, R0, 0x1, P6 ;  /* 0x0000000005057211 */ /* 0x000fe200030f0eff */
[C---:B------:R-:W-:Y:S01]  /*1a4d0*/  VIADD R11, R7.reuse, UR7 ;  /* 0x00000007070b7c36 */ /* 0x040fe20008000000 */
[----:B------:R-:W-:-:S04]  /*1a4e0*/  LEA R6, P6, R7, R84, 0x1 ;  /* 0x0000005407067211 */ /* 0x000fc800078c08ff */
[----:B------:R-:W-:Y:S02]  /*1a4f0*/  LEA.HI.X.SX32 R7, R7, R0, 0x1, P6 ;  /* 0x0000000007077211 */ /* 0x000fe400030f0eff */
[----:B------:R-:W-:Y:S02]  /*1a500*/  LEA R8, P6, R11, R84, 0x1 ;  /* 0x000000540b087211 */ /* 0x000fe400078c08ff */
[----:B------:R-:W-:Y:S02]  /*1a510*/  F2FP.F16.F32.PACK_AB R48, R49, R48 ;  /* 0x000000303130723e */ /* 0x000fe400000000ff */
[C---:B0-----:R-:W-:Y:S01]  /*1a520*/  LEA.HI.X.SX32 R9, R11.reuse, R0, 0x1, P6 ;  /* 0x000000000b097211 */ /* 0x041fe200030f0eff */
[----:B------:R-:W-:Y:S01]  /*1a530*/  VIADD R11, R11, UR7 ;  /* 0x000000070b0b7c36 */ /* 0x000fe20008000000 */
[----:B------:R-:W-:Y:S02]  /*1a540*/  PRMT R3, R48, 0x7632, R3 ;  /* 0x0000763230037816 */ /* 0x000fe40000000003 */
[----:B------:R-:W-:-:S02]  /*1a550*/  F2FP.F16.F32.PACK_AB R50, R51, R50 ;  /* 0x000000323332723e */ /* 0x000fc400000000ff */
[----:B------:R-:W-:Y:S01]  /*1a560*/  LEA R2, P6, R11, R84, 0x1 ;  /* 0x000000540b027211 */ /* 0x000fe200078c08ff */
[----:B------:R-:W-:Y:S01]  /*1a570*/  @P3 STG.E.U16 desc[UR20][R4.64], R48 ;  /* 0x0000003004003986 */ /* 0x000fe2000c101514 */
[----:B------:R-:W-:-:S03]  /*1a580*/  PRMT R10, R50, 0x7632, R10 ;  /* 0x00007632320a7816 */ /* 0x000fc6000000000a */
[----:B------:R0:W-:Y:S04]  /*1a590*/  @P2 STG.E.U16 desc[UR20][R6.64], R3 ;  /* 0x0000000306002986 */ /* 0x0001e8000c101514 */
[----:B------:R1:W-:Y:S01]  /*1a5a0*/  @P1 STG.E.U16 desc[UR20][R8.64], R50 ;  /* 0x0000003208001986 */ /* 0x0003e2000c101514 */
[----:B0-----:R-:W-:Y:S02]  /*1a5b0*/  LEA.HI.X.SX32 R3, R11, R0, 0x1, P6 ;  /* 0x000000000b037211 */ /* 0x001fe400030f0eff */
[----:B-----5:R-:W-:Y:S02]  /*1a5c0*/  ISETP.LT.AND P3, PT, R17, UR15, !P0 ;  /* 0x0000000f11007c0c */ /* 0x020fe4000c761270 */
[----:B------:R-:W5:Y:S01]  /*1a5d0*/  LDL.LU R17, [R1+0x710] ;  /* 0x0007100001117983 */ /* 0x000f620000300800 */
[----:B------:R-:W-:-:S03]  /*1a5e0*/  ISETP.LT.AND P2, PT, R16, UR15, !P0 ;  /* 0x0000000f10007c0c */ /* 0x000fc6000c741270 */
[----:B------:R0:W-:Y:S01]  /*1a5f0*/  @P5 STG.E.U16 desc[UR20][R2.64], R10 ;  /* 0x0000000a02005986 */ /* 0x0001e2000c101514 */
[----:B------:R-:W-:Y:S01]  /*1a600*/  VIADD R5, R11, UR7 ;  /* 0x000000070b057c36 */ /* 0x000fe20008000000 */
[----:B------:R-:W-:-:S04]  /*1a610*/  F2FP.F16.F32.PACK_AB R52, R53, R52 ;  /* 0x000000343534723e */ /* 0x000fc800000000ff */
[C---:B------:R-:W-:Y:S01]  /*1a620*/  LEA R4, P6, R5.reuse, R84, 0x1 ;  /* 0x0000005405047211 */ /* 0x040fe200078c08ff */
[----:B------:R-:W-:-:S03]  /*1a630*/  VIADD R7, R5, UR7 ;  /* 0x0000000705077c36 */ /* 0x000fc60008000000 */
[----:B------:R-:W-:-:S05]  /*1a640*/  LEA.HI.X.SX32 R5, R5, R0, 0x1, P6 ;  /* 0x0000000005057211 */ /* 0x000fca00030f0eff */
[----:B------:R0:W-:Y:S01]  /*1a650*/  @P4 STG.E.U16 desc[UR20][R4.64], R52 ;  /* 0x0000003404004986 */ /* 0x0001e2000c101514 */
[----:B--2---:R-:W-:-:S03]  /*1a660*/  ISETP.LT.AND P1, PT, R15, UR15, !P0 ;  /* 0x0000000f0f007c0c */ /* 0x004fc6000c721270 */
[----:B------:R-:W2:Y:S04]  /*1a670*/  LDL.LU R15, [R1+0x704] ;  /* 0x00070400010f7983 */ /* 0x000ea80000300800 */
[----:B------:R-:W2:Y:S01]  /*1a680*/  LDL.LU R16, [R1+0x700] ;  /* 0x0007000001107983 */ /* 0x000ea20000300800 */
[----:B---3--:R-:W-:-:S03]  /*1a690*/  ISETP.LT.AND P5, PT, R13, UR15, !P0 ;  /* 0x0000000f0d007c0c */ /* 0x008fc6000c7a1270 */
[----:B------:R-:W3:Y:S01]  /*1a6a0*/  LDL.LU R13, [R1+0x6fc] ;  /* 0x0006fc00010d7983 */ /* 0x000ee20000300800 */
[----:B----4-:R-:W-:-:S03]  /*1a6b0*/  ISETP.LT.AND P4, PT, R14, UR15, !P0 ;  /* 0x0000000f0e007c0c */ /* 0x010fc6000c781270 */
[----:B------:R-:W4:Y:S01]  /*1a6c0*/  LDL.LU R14, [R1+0x6f8] ;  /* 0x0006f800010e7983 */ /* 0x000f220000300800 */
[C---:B------:R-:W-:Y:S01]  /*1a6d0*/  LEA R6, P6, R7.reuse, R84, 0x1 ;  /* 0x0000005407067211 */ /* 0x040fe200078c08ff */
[----:B-1----:R-:W-:-:S03]  /*1a6e0*/  VIADD R9, R7, UR7 ;  /* 0x0000000707097c36 */ /* 0x002fc60008000000 */
[----:B------:R-:W-:Y:S01]  /*1a6f0*/  LEA.HI.X.SX32 R7, R7, R0, 0x1, P6 ;  /* 0x0000000007077211 */ /* 0x000fe200030f0eff */
[C---:B0-----:R-:W-:Y:S01]  /*1a700*/  VIADD R3, R9.reuse, UR7 ;  /* 0x0000000709037c36 */ /* 0x041fe20008000000 */
[----:B------:R-:W-:-:S03]  /*1a710*/  LEA R8, P6, R9, R84, 0x1 ;  /* 0x0000005409087211 */ /* 0x000fc600078c08ff */
[----:B------:R-:W-:Y:S01]  /*1a720*/  VIADD R11, R3, UR7 ;  /* 0x00000007030b7c36 */ /* 0x000fe20008000000 */
[----:B------:R-:W-:Y:S02]  /*1a730*/  LEA.HI.X.SX32 R9, R9, R0, 0x1, P6 ;  /* 0x0000000009097211 */ /* 0x000fe400030f0eff */
[----:B------:R-:W-:Y:S02]  /*1a740*/  LEA R2, P6, R3, R84, 0x1 ;  /* 0x0000005403027211 */ /* 0x000fe400078c08ff */
[----:B------:R-:W-:Y:S02]  /*1a750*/  PRMT R5, R52, 0x7632, R5 ;  /* 0x0000763234057816 */ /* 0x000fe40000000005 */
[----:B------:R-:W-:Y:S02]  /*1a760*/  F2FP.F16.F32.PACK_AB R54, R55, R54 ;  /* 0x000000363736723e */ /* 0x000fe400000000ff */
[----:B------:R-:W-:Y:S02]  /*1a770*/  LEA.HI.X.SX32 R3, R3, R0, 0x1, P6 ;  /* 0x0000000003037211 */ /* 0x000fe400030f0eff */
[----:B------:R-:W-:Y:S01]  /*1a780*/  LEA R4, P6, R11, R84, 0x1 ;  /* 0x000000540b047211 */ /* 0x000fe200078c08ff */
[----:B------:R0:W-:Y:S04]  /*1a790*/  @P3 STG.E.U16 desc[UR20][R6.64], R5 ;  /* 0x0000000506003986 */ /* 0x0001e8000c101514 */
[----:B------:R1:W-:Y:S01]  /*1a7a0*/  @P2 STG.E.U16 desc[UR20][R8.64], R54 ;  /* 0x0000003608002986 */ /* 0x0003e2000c101514 */
[----:B------:R-:W-:-:S02]  /*1a7b0*/  F2FP.F16.F32.PACK_AB R56, R57, R56 ;  /* 0x000000383938723e */ /* 0x000fc400000000ff */
[----:B0-----:R-:W-:Y:S02]  /*1a7c0*/  LEA.HI.X.SX32 R5, R11, R0, 0x1, P6 ;  /* 0x000000000b057211 */ /* 0x001fe400030f0eff */
[----:B------:R-:W-:Y:S02]  /*1a7d0*/  PRMT R7, R54, 0x7632, R7 ;  /* 0x0000763236077816 */ /* 0x000fe40000000007 */
[----:B-----5:R-:W-:Y:S02]  /*1a7e0*/  ISETP.LT.AND P3, PT, R17, UR15, !P0 ;  /* 0x0000000f11007c0c */ /* 0x020fe4000c761270 */
[----:B------:R-:W5:Y:S01]  /*1a7f0*/  LDL.LU R17, [R1+0x6f4] ;  /* 0x0006f40001117983 */ /* 0x000f620000300800 */
[----:B------:R-:W-:-:S03]  /*1a800*/  VIADD R11, R11, UR7 ;  /* 0x000000070b0b7c36 */ /* 0x000fc60008000000 */
[----:B------:R0:W-:Y:S01]  /*1a810*/  @P1 STG.E.U16 desc[UR20][R2.64], R7 ;  /* 0x0000000702001986 */ /* 0x0001e2000c101514 */
[----:B-1----:R-:W-:-:S03]  /*1a820*/  VIADD R9, R11, UR7 ;  /* 0x000000070b097c36 */ /* 0x002fc60008000000 */
[----:B------:R1:W-:Y:S01]  /*1a830*/  @P5 STG.E.U16 desc[UR20][R4.64], R56 ;  /* 0x0000003804005986 */ /* 0x0003e2000c101514 */
[----:B------:R-:W-:-:S04]  /*1a840*/  LEA R6, P5, R11, R84, 0x1 ;  /* 0x000000540b067211 */ /* 0x000fc800078a08ff */
[----:B0-----:R-:W-:Y:S02]  /*1a850*/  LEA.HI.X.SX32 R7, R11, R0, 0x1, P5 ;  /* 0x000000000b077211 */ /* 0x001fe400028f0eff */
[C---:B------:R-:W-:Y:S01]  /*1a860*/  LEA R8, P5, R9.reuse, R84, 0x1 ;  /* 0x0000005409087211 */ /* 0x040fe200078a08ff */
[----:B------:R-:W-:-:S03]  /*1a870*/  VIADD R3, R9, UR7 ;  /* 0x0000000709037c36 */ /* 0x000fc60008000000 */
[----:B------:R-:W-:Y:S02]  /*1a880*/  LEA.HI.X.SX32 R9, R9, R0, 0x1, P5 ;  /* 0x0000000009097211 */ /* 0x000fe400028f0eff */
[----:B--2---:R-:W-:Y:S02]  /*1a890*/  ISETP.LT.AND P2, PT, R15, UR15, !P0 ;  /* 0x0000000f0f007c0c */ /* 0x004fe4000c741270 */
[----:B------:R-:W2:Y:S01]  /*1a8a0*/  LDL.LU R15, [R1+0x6f0] ;  /* 0x0006f000010f7983 */ /* 0x000ea20000300800 */
[----:B---3--:R-:W-:-:S03]  /*1a8b0*/  ISETP.LT.AND P6, PT, R13, UR15, !P0 ;  /* 0x0000000f0d007c0c */ /* 0x008fc6000c7c1270 */
[----:B------:R-:W3:Y:S01]  /*1a8c0*/  LDL.LU R13, [R1+0x6ec] ;  /* 0x0006ec00010d7983 */ /* 0x000ee20000300800 */
[----:B------:R-:W-:-:S03]  /*1a8d0*/  ISETP.LT.AND P1, PT, R16, UR15, !P0 ;  /* 0x0000000f10007c0c */ /* 0x000fc6000c721270 */
[----:B------:R-:W3:Y:S01]  /*1a8e0*/  LDL.LU R16, [R1+0x6e8] ;  /* 0x0006e80001107983 */ /* 0x000ee20000300800 */
[----:B----4-:R-:W-:-:S03]  /*1a8f0*/  ISETP.LT.AND P5, PT, R14, UR15, !P0 ;  /* 0x0000000f0e007c0c */ /* 0x010fc6000c7a1270 */
[----:B------:R-:W4:Y:S01]  /*1a900*/  LDL.LU R14, [R1+0x6e4] ;  /* 0x0006e400010e7983 */ /* 0x000f220000300800 */
[----:B------:R-:W-:Y:S01]  /*1a910*/  PRMT R10, R56, 0x7632, R10 ;  /* 0x00007632380a7816 */ /* 0x000fe2000000000a */
[----:B-1----:R-:W-:Y:S01]  /*1a920*/  VIADD R5, R3, UR7 ;  /* 0x0000000703057c36 */ /* 0x002fe20008000000 */
[----:B------:R-:W-:-:S03]  /*1a930*/  F2FP.F16.F32.PACK_AB R58, R59, R58 ;  /* 0x0000003a3b3a723e */ /* 0x000fc600000000ff */
[----:B------:R0:W-:Y:S01]  /*1a940*/  @P4 STG.E.U16 desc[UR20][R6.64], R10 ;  /* 0x0000000a06004986 */ /* 0x0001e2000c101514 */
[C---:B------:R-:W-:Y:S02]  /*1a950*/  LEA R2, P4, R3.reuse, R84, 0x1 ;  /* 0x0000005403027211 */ /* 0x040fe400078808ff */
[----:B------:R-:W-:Y:S02]  /*1a960*/  PRMT R12, R58, 0x7632, R12 ;  /* 0x000076323a0c7816 */ /* 0x000fe4000000000c */
[----:B------:R-:W-:Y:S01]  /*1a970*/  LEA.HI.X.SX32 R3, R3, R0, 0x1, P4 ;  /* 0x0000000003037211 */ /* 0x000fe200020f0eff */
[----:B------:R1:W-:Y:S01]  /*1a980*/  @P3 STG.E.U16 desc[UR20][R8.64], R58 ;  /* 0x0000003a08003986 */ /* 0x0003e2000c101514 */
[C---:B------:R-:W-:Y:S01]  /*1a990*/  LEA R4, P3, R5.reuse, R84, 0x1 ;  /* 0x0000005405047211 */ /* 0x040fe200078608ff */
[----:B0-----:R-:W-:Y:S02]  /*1a9a0*/  VIADD R7, R5, UR7 ;  /* 0x0000000705077c36 */ /* 0x001fe40008000000 */
[----:B------:R0:W-:Y:S01]  /*1a9b0*/  @P2 STG.E.U16 desc[UR20][R2.64], R12 ;  /* 0x0000000c02002986 */ /* 0x0001e2000c101514 */
[----:B------:R-:W-:Y:S01]  /*1a9c0*/  F2FP.F16.F32.PACK_AB R60, R61, R60 ;  /* 0x0000003c3d3c723e */ /* 0x000fe200000000ff */
[C---:B-1----:R-:W-:Y:S01]  /*1a9d0*/  VIADD R9, R7.reuse, UR7 ;  /* 0x0000000707097c36 */ /* 0x042fe20008000000 */
[----:B------:R-:W-:-:S02]  /*1a9e0*/  LEA R6, P2, R7, R84, 0x1 ;  /* 0x0000005407067211 */ /* 0x000fc400078408ff */
[-C--:B------:R-:W-:Y:S01]  /*1a9f0*/  LEA.HI.X.SX32 R5, R5, R0.reuse, 0x1, P3 ;  /* 0x0000000005057211 */ /* 0x080fe200018f0eff */
[----:B------:R-:W-:Y:S01]  /*1aa00*/  VIADD R11, R9, UR7 ;  /* 0x00000007090b7c36 */ /* 0x000fe20008000000 */
[----:B------:R-:W-:Y:S02]  /*1aa10*/  LEA.HI.X.SX32 R7, R7, R0, 0x1, P2 ;  /* 0x0000000007077211 */ /* 0x000fe400010f0eff */
[----:B0-----:R-:W-:Y:S01]  /*1aa20*/  PRMT R3, R60, 0x7632, R3 ;  /* 0x000076323c037816 */ /* 0x001fe20000000003 */
[----:B------:R-:W-:Y:S01]  /*1aa30*/  @P1 STG.E.U16 desc[UR20][R4.64], R60 ;  /* 0x0000003c04001986 */ /* 0x000fe2000c101514 */
[----:B------:R-:W-:-:S03]  /*1aa40*/  LEA R2, P1, R9, R84, 0x1 ;  /* 0x0000005409027211 */ /* 0x000fc600078208ff */
[----:B------:R0:W-:Y:S01]  /*1aa50*/  @P6 STG.E.U16 desc[UR20][R6.64], R3 ;  /* 0x0000000306006986 */ /* 0x0001e2000c101514 */
[----:B------:R-:W-:Y:S02]  /*1aa60*/  LEA R8, P6, R11, R84, 0x1 ;  /* 0x000000540b087211 */ /* 0x000fe400078c08ff */
[----:B-----5:R-:W-:Y:S02]  /*1aa70*/  ISETP.LT.AND P4, PT, R17, UR15, !P0 ;  /* 0x0000000f11007c0c */ /* 0x020fe4000c781270 */
[-C--:B0-----:R-:W-:Y:S02]  /*1aa80*/  LEA.HI.X.SX32 R3, R9, R0.reuse, 0x1, P1 ;  /* 0x0000000009037211 */ /* 0x081fe400008f0eff */
[----:B------:R-:W-:Y:S02]  /*1aa90*/  LEA.HI.X.SX32 R9, R11, R0, 0x1, P6 ;  /* 0x000000000b097211 */ /* 0x000fe400030f0eff */
[----:B------:R-:W-:Y:S02]  /*1aaa0*/  F2FP.F16.F32.PACK_AB R62, R63, R62 ;  /* 0x0000003e3f3e723e */ /* 0x000fe400000000ff */
[----:B------:R-:W-:-:S02]  /*1aab0*/  F2FP.F16.F32.PACK_AB R64, R65, R64 ;  /* 0x000000404140723e */ /* 0x000fc400000000ff */
[----:B------:R-:W-:Y:S01]  /*1aac0*/  F2FP.F16.F32.PACK_AB R66, R67, R66 ;  /* 0x000000424342723e */ /* 0x000fe200000000ff */
[----:B------:R0:W-:Y:S03]  /*1aad0*/  @P5 STG.E.U16 desc[UR20][R2.64], R62 ;  /* 0x0000003e02005986 */ /* 0x0001e6000c101514 */
[----:B------:R-:W-:Y:S02]  /*1aae0*/  PRMT R42, R66, 0x7632, R42 ;  /* 0x00007632422a7816 */ /* 0x000fe4000000002a */
[----:B0-----:R-:W-:Y:S02]  /*1aaf0*/  PRMT R3, R64, 0x7632, R3 ;  /* 0x0000763240037816 */ /* 0x001fe40000000003 */
[----:B--2---:R-:W-:Y:S02]  /*1ab00*/  ISETP.LT.AND P3, PT, R15, UR15, !P0 ;  /* 0x0000000f0f007c0c */ /* 0x004fe4000c761270 */
[----:B---3--:R-:W-:Y:S01]  /*1ab10*/  ISETP.LT.AND P2, PT, R13, UR15, !P0 ;  /* 0x0000000f0d007c0c */ /* 0x008fe2000c741270 */
[----:B------:R-:W-:-:S04]  /*1ab20*/  VIADD R13, R11, UR7 ;  /* 0x000000070b0d7c36 */ /* 0x000fc80008000000 */
[C---:B------:R-:W-:Y:S01]  /*1ab30*/  VIADD R15, R13.reuse, UR7 ;  /* 0x000000070d0f7c36 */ /* 0x040fe20008000000 */
[----:B------:R-:W-:-:S03]  /*1ab40*/  LEA R4, P1, R13, R84, 0x1 ;  /* 0x000000540d047211 */ /* 0x000fc600078208ff */
[C---:B------:R-:W-:Y:S01]  /*1ab50*/  VIADD R17, R15.reuse, UR7 ;  /* 0x000000070f117c36 */ /* 0x040fe20008000000 */
[----:B------:R-:W-:Y:S02]  /*1ab60*/  LEA R10, P6, R15, R84, 0x1 ;  /* 0x000000540f0a7211 */ /* 0x000fe400078c08ff */
[-C--:B------:R-:W-:Y:S01]  /*1ab70*/  LEA.HI.X.SX32 R5, R13, R0.reuse, 0x1, P1 ;  /* 0x000000000d057211 */ /* 0x080fe200008f0eff */
[----:B------:R-:W-:Y:S01]  /*1ab80*/  VIADD R13, R17, UR7 ;  /* 0x00000007110d7c36 */ /* 0x000fe20008000000 */
[----:B------:R-:W-:Y:S02]  /*1ab90*/  LEA.HI.X.SX32 R11, R15, R0, 0x1, P6 ;  /* 0x000000000f0b7211 */ /* 0x000fe400030f0eff */
[C---:B------:R-:W-:Y:S02]  /*1aba0*/  LEA R6, P6, R17.reuse, R84, 0x1 ;  /* 0x0000005411067211 */ /* 0x040fe400078c08ff */
[----:B------:R-:W-:Y:S02]  /*1abb0*/  ISETP.LT.AND P1, PT, R16, UR15, !P0 ;  /* 0x0000000f10007c0c */ /* 0x000fe4000c721270 */
[----:B------:R-:W-:-:S02]  /*1abc0*/  LEA.HI.X.SX32 R7, R17, R0, 0x1, P6 ;  /* 0x0000000011077211 */ /* 0x000fc400030f0eff */
[C---:B------:R-:W-:Y:S02]  /*1abd0*/  LEA R84, P6, R13.reuse, R84, 0x1 ;  /* 0x000000540d547211 */ /* 0x040fe400078c08ff */
[----:B----4-:R-:W-:Y:S02]  /*1abe0*/  ISETP.LT.AND P0, PT, R14, UR15, !P0 ;  /* 0x0000000f0e007c0c */ /* 0x010fe4000c701270 */
[----:B------:R-:W-:Y:S02]  /*1abf0*/  LEA.HI.X.SX32 R85, R13, R0, 0x1, P6 ;  /* 0x000000000d557211 */ /* 0x000fe400030f0eff */
[----:B------:R-:W-:-:S05]  /*1ac00*/  PRMT R0, R62, 0x7632, R0 ;  /* 0x000076323e007816 */ /* 0x000fca0000000000 */
[----:B------:R0:W-:Y:S04]  /*1ac10*/  @P4 STG.E.U16 desc[UR20][R8.64], R0 ;  /* 0x0000000008004986 */ /* 0x0001e8000c101514 */
[----:B------:R0:W-:Y:S04]  /*1ac20*/  @P3 STG.E.U16 desc[UR20][R4.64], R64 ;  /* 0x0000004004003986 */ /* 0x0001e8000c101514 */
[----:B------:R0:W-:Y:S04]  /*1ac30*/  @P2 STG.E.U16 desc[UR20][R10.64], R3 ;  /* 0x000000030a002986 */ /* 0x0001e8000c101514 */
[----:B------:R0:W-:Y:S04]  /*1ac40*/  @P1 STG.E.U16 desc[UR20][R6.64], R66 ;  /* 0x0000004206001986 */ /* 0x0001e8000c101514 */
[----:B------:R0:W-:Y:S01]  /*1ac50*/  @P0 STG.E.U16 desc[UR20][R84.64], R42 ;  /* 0x0000002a54000986 */ /* 0x0001e2000c101514 */
[----:B------:R-:W-:Y:S06]  /*1ac60*/  BAR.SYNC.DEFER_BLOCKING 0x0 ;  /* 0x0000000000007b1d */ /* 0x000fec0000010000 */
[----:B------:R-:W-:Y:S05]  /*1ac70*/  BRA.U UP0, `(.L_x_14) ;  /* 0x0000000100a07547 */ /* 0x000fea000b800000 */
[----:B------:R-:W1:Y:S01]  /*1ac80*/  S2UR UR5, SR_CgaCtaId ;  /* 0x00000000000579c3 */ /* 0x000e620000008800 */
[----:B------:R-:W-:Y:S01]  /*1ac90*/  NOP ;  /* 0x0000000000007918 */ /* 0x000fe20000000000 */
[----:B------:R-:W-:Y:S01]  /*1aca0*/  UMOV UR4, 0x50 ;  /* 0x0000005000047882 */ /* 0x000fe20000000000 */
[----:B0-----:R-:W-:Y:S02]  /*1acb0*/  IMAD.U32 R0, RZ, RZ, UR8 ;  /* 0x00000008ff007e24 */ /* 0x001fe4000f8e00ff */
[----:B------:R-:W-:Y:S02]  /*1acc0*/  IMAD.MOV.U32 R3, RZ, RZ, 0xf ;  /* 0x0000000fff037424 */ /* 0x000fe400078e00ff */
[----:B------:R-:W-:Y:S01]  /*1acd0*/  IMAD.MOV.U32 R7, RZ, RZ, 0x1 ;  /* 0x00000001ff077424 */ /* 0x000fe200078e00ff */
[----:B------:R-:W-:-:S04]  /*1ace0*/  LOP3.LUT R0, R0, 0xffff, RZ, 0xc0, !PT ;  /* 0x0000ffff00007812 */ /* 0x000fc800078ec0ff */
[----:B------:R-:W-:-:S05]  /*1acf0*/  SHF.R.U32.HI R0, RZ, 0x5, R0 ;  /* 0x00000005ff007819 */ /* 0x000fca0000011600 */
[----:B------:R-:W-:Y:S01]  /*1ad00*/  VIADD R2, R0, 0x10 ;  /* 0x0000001000027836 */ /* 0x000fe20000000000 */
[----:B------:R-:W-:Y:S01]  /*1ad10*/  SHF.L.U32 R0, R3, R0, RZ ;  /* 0x0000000003007219 */ /* 0x000fe200000006ff */
[----:B-1----:R-:W-:-:S03]  /*1ad20*/  ULEA UR6, UR5, UR4, 0x18 ;  /* 0x0000000405067291 */ /* 0x002fc6000f8ec0ff */
[----:B------:R-:W-:-:S04]  /*1ad30*/  SHF.L.U32 R3, R7, R2, RZ ;  /* 0x0000000207037219 */ /* 0x000fc800000006ff */
[----:B------:R-:W-:Y:S02]  /*1ad40*/  LOP3.LUT R0, R3, R0, RZ, 0xfc, !PT ;  /* 0x0000000003007212 */ /* 0x000fe400078efcff */
[----:B------:R-:W0:Y:S02]  /*1ad50*/  LDS R5, [UR6] ;  /* 0x00000006ff057984 */ /* 0x000e240008000800 */
[C---:B------:R-:W-:Y:S02]  /*1ad60*/  LOP3.LUT R2, R0.reuse, 0xffff, RZ, 0xc0, !PT ;  /* 0x0000ffff00027812 */ /* 0x040fe400078ec0ff */
[----:B0-----:R-:W-:-:S04]  /*1ad70*/  LOP3.LUT R3, R0, 0xffff, R5, 0x80, !PT ;  /* 0x0000ffff00037812 */ /* 0x001fc800078e8005 */
[----:B------:R-:W-:-:S13]  /*1ad80*/  ISETP.NE.AND P0, PT, R3, R2, PT ;  /* 0x000000020300720c */ /* 0x000fda0003f05270 */
[----:B------:R-:W-:Y:S05]  /*1ad90*/  @P0 BRA `(.L_x_15) ;  /* 0x0000000000500947 */ /* 0x000fea0003800000 */
[----:B------:R-:W-:Y:S02]  /*1ada0*/  SHF.R.U32.HI R5, RZ, 0x10, R5 ;  /* 0x00000010ff057819 */ /* 0x000fe40000011605 */
[----:B------:R-:W-:-:S04]  /*1adb0*/  SHF.R.U32.HI R2, RZ, 0x10, R0 ;  /* 0x00000010ff027819 */ /* 0x000fc80000011600 */
[----:B------:R-:W-:-:S04]  /*1adc0*/  LOP3.LUT R5, R5, R2, RZ, 0xc0, !PT ;  /* 0x0000000205057212 */ /* 0x000fc800078ec0ff */
[----:B------:R-:W-:-:S13]  /*1add0*/  ISETP.NE.AND P0, PT, R5, R2, PT ;  /* 0x000000020500720c */ /* 0x000fda0003f05270 */
[----:B------:R-:W-:Y:S05]  /*1ade0*/  @P0 BRA `(.L_x_16) ;  /* 0x0000000000300947 */ /* 0x000fea0003800000 */
[----:B------:R-:W-:Y:S01]  /*1adf0*/  R2UR UR4, R0 ;  /* 0x00000000000472ca */ /* 0x000fe200000e0000 */
[----:B------:R-:W-:Y:S01]  /*1ae00*/  VOTEU.ANY UR5, UPT, PT ;  /* 0x0000000000057886 */ /* 0x000fe200038e0100 */
[----:B------:R-:W0:Y:S01]  /*1ae10*/  S2R R0, SR_LANEID ;  /* 0x0000000000007919 */ /* 0x000e220000000000 */
[----:B------:R-:W-:-:S10]  /*1ae20*/  UFLO.U32 UR5, UR5 ;  /* 0x00000005000572bd */ /* 0x000fd400080e0000 */
[----:B------:R-:W-:-:S06]  /*1ae30*/  ULOP3.LUT UR4, URZ, UR4, URZ, 0x33, !UPT ;  /* 0x00000004ff047292 */ /* 0x000fcc000f8e33ff */
[----:B------:R-:W-:-:S04]  /*1ae40*/  IMAD.U32 R2, RZ, RZ, UR4 ;  /* 0x00000004ff027e24 */ /* 0x000fc8000f8e00ff */
[----:B------:R-:W1:Y:S02]  /*1ae50*/  REDUX UR7, R2 ;  /* 0x00000000020773c4 */ /* 0x000e640000000000 */
[----:B------:R2:W-:Y:S01]  /*1ae60*/  UTCATOMSWS.AND URZ, UR4 ;  /* 0x0000000400ff79e3 */ /* 0x0005e20008000000 */
[----:B0-----:R-:W-:Y:S01]  /*1ae70*/  ISETP.EQ.U32.AND P0, PT, R0, UR5, PT ;  /* 0x0000000500007c0c */ /* 0x001fe2000bf02070 */
[----:B-1----:R-:W-:-:S12]  /*1ae80*/  IMAD.U32 R0, RZ, RZ, UR7 ;  /* 0x00000007ff007e24 */ /* 0x002fd8000f8e00ff */
[----:B------:R2:W-:Y:S01]  /*1ae90*/  @P0 ATOMS.AND RZ, [UR6], R0 ;  /* 0x00000000ffff098c */ /* 0x0005e2000a800006 */
[----:B------:R-:W-:Y:S05]  /*1aea0*/  BRA `(.L_x_14) ;  /* 0x0000000000147947 */ /* 0x000fea0003800000 */
.L_x_16:
[----:B------:R-:W-:-:S07]  /*1aeb0*/  MOV R2, 0x1aed0 ;  /* 0x0001aed000027802 */ /* 0x000fce0000000f00 */
[----:B------:R-:W-:Y:S05]  /*1aec0*/  CALL.REL.NOINC `($__internal_0_$__cuda_sm10x_tcgen05_guardrail_trap_col_being_dealloced_not_returned_by_alloc) ;  /* 0x00000000002c7944 */ /* 0x000fea0003c00000 */
[----:B------:R-:W-:Y:S05]  /*1aed0*/  BRA `(.L_x_14) ;  /* 0x0000000000087947 */ /* 0x000fea0003800000 */
.L_x_15:
[----:B------:R-:W-:-:S07]  /*1aee0*/  MOV R2, 0x1af00 ;  /* 0x0001af0000027802 */ /* 0x000fce0000000f00 */
[----:B------:R-:W-:Y:S05]  /*1aef0*/  CALL.REL.NOINC `($__internal_2_$__cuda_sm10x_tcgen05_guardrail_trap_unallocated_columns_being_dealloced) ;  /* 0x0000000000387944 */ /* 0x000fea0003c00000 */
.L_x_14:
[----:B------:R-:W-:Y:S01]  /*1af00*/  NOP ;  /* 0x0000000000007918 */ /* 0x000fe20000000000 */
[----:B--2---:R-:W-:Y:S05]  /*1af10*/  EXIT ;  /* 0x000000000000794d */ /* 0x004fea0003800000 */
.L_x_9:
[----:B------:R-:W0:Y:S02]  /*1af20*/  SYNCS.PHASECHK.TRANS64.TRYWAIT P3, [UR6], R5 ;  /* 0x00000005ff0075a7 */ /* 0x000e240008061106 */
[----:B0-----:R-:W-:Y:S05]  /*1af30*/  @!P3 BRA `(.L_x_9) ;  /* 0xfffffffc00f8b947 */ /* 0x001fea000383ffff */
[----:B------:R-:W-:Y:S05]  /*1af40*/  BRA `(.L_x_17) ;  /* 0xffffffa800107947 */ /* 0x000fea000383ffff */
.L_x_13:
[----:B------:R-:W0:Y:S02]  /*1af50*/  SYNCS.PHASECHK.TRANS64.TRYWAIT P1, [UR6], R2 ;  /* 0x00000002ff0075a7 */ /* 0x000e240008021106 */
[----:B0-----:R-:W-:Y:S05]  /*1af60*/  @!P1 BRA `(.L_x_13) ;  /* 0xfffffffc00f89947 */ /* 0x001fea000383ffff */
[----:B------:R-:W-:Y:S05]  /*1af70*/  BRA `(.L_x_12) ;  /* 0xffffffe000447947 */ /* 0x000fea000383ffff */
        .weak           $__internal_0_$__cuda_sm10x_tcgen05_guardrail_trap_col_being_dealloced_not_returned_by_alloc
        .type           $__internal_0_$__cuda_sm10x_tcgen05_guardrail_trap_col_being_dealloced_not_returned_by_alloc,@function
        .size           $__internal_0_$__cuda_sm10x_tcgen05_guardrail_trap_col_being_dealloced_not_returned_by_alloc,($__internal_1_$__cuda_sm10x_tcgen05_guardrail_trap_phase_invalid_during_alloc - $__internal_0_$__cuda_sm10x_tcgen05_guardrail_trap_col_being_dealloced_not_returned_by_alloc)
$__internal_0_$__cuda_sm10x_tcgen05_guardrail_trap_col_being_dealloced_not_returned_by_alloc:
[----:B------:R-:W-:Y:S05]  /*1af80*/  BPT.TRAP 0x1 ;  /* 0x000000040000795c */ /* 0x000fea0000300000 */
[----:B------:R-:W-:-:S04]  /*1af90*/  IMAD.MOV.U32 R3, RZ, RZ, 0x0 ;  /* 0x00000000ff037424 */ /* 0x000fc800078e00ff */
[----:B------:R-:W-:Y:S05]  /*1afa0*/  RET.REL.NODEC R2 `(matmul_kernel) ;  /* 0xfffffe5002147950 */ /* 0x000fea0003c3ffff */
        .weak           $__internal_1_$__cuda_sm10x_tcgen05_guardrail_trap_phase_invalid_during_alloc
        .type           $__internal_1_$__cuda_sm10x_tcgen05_guardrail_trap_phase_invalid_during_alloc,@function
        .size           $__internal_1_$__cuda_sm10x_tcgen05_guardrail_trap_phase_invalid_during_alloc,($__internal_2_$__cuda_sm10x_tcgen05_guardrail_trap_unallocated_columns_being_dealloced - $__internal_1_$__cuda_sm10x_tcgen05_guardrail_trap_phase_invalid_during_alloc)
$__internal_1_$__cuda_sm10x_tcgen05_guardrail_trap_phase_invalid_during_alloc:
[----:B------:R-:W-:Y:S05]  /*1afb0*/  BPT.TRAP 0x1 ;  /* 0x000000040000795c */ /* 0x000fea0000300000 */
[----:B------:R-:W-:-:S04]  /*1afc0*/  IMAD.MOV.U32 R3, RZ, RZ, 0x0 ;  /* 0x00000000ff037424 */ /* 0x000fc800078e00ff */
[----:B------:R-:W-:Y:S05]  /*1afd0*/  RET.REL.NODEC R2 `(matmul_kernel) ;  /* 0xfffffe5002087950 */ /* 0x000fea0003c3ffff */
        .weak           $__internal_2_$__cuda_sm10x_tcgen05_guardrail_trap_unallocated_columns_being_dealloced
        .type           $__internal_2_$__cuda_sm10x_tcgen05_guardrail_trap_unallocated_columns_being_dealloced,@function
        .size           $__internal_2_$__cuda_sm10x_tcgen05_guardrail_trap_unallocated_columns_being_dealloced,(.L_x_21 - $__internal_2_$__cuda_sm10x_tcgen05_guardrail_trap_unallocated_columns_being_dealloced)
$__internal_2_$__cuda_sm10x_tcgen05_guardrail_trap_unallocated_columns_being_dealloced:
[----:B------:R-:W-:Y:S05]  /*1afe0*/  BPT.TRAP 0x1 ;  /* 0x000000040000795c */ /* 0x000fea0000300000 */
[----:B------:R-:W-:-:S04]  /*1aff0*/  IMAD.MOV.U32 R3, RZ, RZ, 0x0 ;  /* 0x00000000ff037424 */ /* 0x000fc800078e00ff */
[----:B------:R-:W-:Y:S05]  /*1b000*/  RET.REL.NODEC R2 `(matmul_kernel) ;  /* 0xfffffe4c02fc7950 */ /* 0x000fea0003c3ffff */
.L_x_18:
[----:B------:R-:W-:-:S00]  /*1b010*/  BRA `(.L_x_18) ;  /* 0xfffffffc00fc7947 */ /* 0x000fc0000383ffff */
[----:B------:R-:W-:-:S00]  /*1b020*/  NOP ;  /* 0x0000000000007918 */ /* 0x000fc00000000000 */
        /* <DEDUP_REMOVED lines=13> */
.L_x_21:


//--------------------- .nv.shared.matmul_kernel  --------------------------
	.section	.nv.shared.matmul_kernel,"aw",@nobits
	.sectionflags	@""
	.align	16
	.zero		1024


//--------------------- .nv.shared.reserved.0     --------------------------
	.section	.nv.shared.reserved.0,"aw",@nobits
	.align	8
	.weak		__nv_reservedSMEM_offset_0_alias
	.size		__nv_reservedSMEM_offset_0_alias, 0, 64
	.other		__nv_reservedSMEM_offset_0_alias,@"STO_CUDA_RESERVED_SHARED STV_DEFAULT"
__nv_reservedSMEM_offset_0_alias:
	.zero		0
.nv.shared.reserved.0:
	.zero		64
	.weak		__nv_reservedSMEM_allocation_phase
	.type		__nv_reservedSMEM_allocation_phase,@object
	.size		__nv_reservedSMEM_allocation_phase,(.L_0 - __nv_reservedSMEM_allocation_phase)
__nv_reservedSMEM_allocation_phase:
	.zero		1
.L_0:
	.zero		7
	.weak		__nv_reservedSMEM_devtool_atexit_pc
	.type		__nv_reservedSMEM_devtool_atexit_pc,@object
	.size		__nv_reservedSMEM_devtool_atexit_pc,(__nv_reservedSMEM_allocation_mask - __nv_reservedSMEM_devtool_atexit_pc)
__nv_reservedSMEM_devtool_atexit_pc:
	.zero		8
	.weak		__nv_reservedSMEM_allocation_mask
	.type		__nv_reservedSMEM_allocation_mask,@object
	.size		__nv_reservedSMEM_allocation_mask,(.L_2 - __nv_reservedSMEM_allocation_mask)
__nv_reservedSMEM_allocation_mask:
	.zero		4
.L_2:


//--------------------- .nv.constant0.matmul_kernel --------------------------
	.section	.nv.constant0.matmul_kernel,"a",@progbits
	.sectionflags	@""
	.align	4
.nv.constant0.matmul_kernel:
	.zero		976


//--------------------- SYMBOLS --------------------------

	.type		.nv.reservedSmem.offset0,@object
	.size		.nv.reservedSmem.offset0,0x4
	.type		.nv.reservedSmem.cap,@object
	.size		.nv.reservedSmem.cap,0x4
